	.headerflags	@"EF_CUDA_TEXMODE_UNIFIED EF_CUDA_64BIT_ADDRESS EF_CUDA_SM86 EF_CUDA_VIRTUAL_SM(EF_CUDA_SM86)"
	.elftype	@"ET_EXEC"


//--------------------- .nv.info                  --------------------------
	.section	.nv.info,"",@"SHT_CUDA_INFO"
	.align	4


	//----- nvinfo : EIATTR_REGCOUNT
	.align		4
        /*0000*/ 	.byte	0x04, 0x2f
        /*0002*/ 	.short	(.L_1 - .L_0)
	.align		4
.L_0:
        /*0004*/ 	.word	index@(triton_mm)
        /*0008*/ 	.word	0x000000ff


	//----- nvinfo : EIATTR_MAX_STACK_SIZE
	.align		4
.L_1:
        /*000c*/ 	.byte	0x04, 0x23
        /*000e*/ 	.short	(.L_3 - .L_2)
	.align		4
.L_2:
        /*0010*/ 	.word	index@(triton_mm)
        /*0014*/ 	.word	0x00000000


	//----- nvinfo : EIATTR_MIN_STACK_SIZE
	.align		4
.L_3:
        /*0018*/ 	.byte	0x04, 0x12
        /*001a*/ 	.short	(.L_5 - .L_4)
	.align		4
.L_4:
        /*001c*/ 	.word	index@(triton_mm)
        /*0020*/ 	.word	0x00000358


	//----- nvinfo : EIATTR_FRAME_SIZE
	.align		4
.L_5:
        /*0024*/ 	.byte	0x04, 0x11
        /*0026*/ 	.short	(.L_7 - .L_6)
	.align		4
.L_6:
        /*0028*/ 	.word	index@(triton_mm)
        /*002c*/ 	.word	0x00000358
.L_7:


//--------------------- .nv.info.triton_mm        --------------------------
	.section	.nv.info.triton_mm,"",@"SHT_CUDA_INFO"
	.align	4


	//----- nvinfo : EIATTR_CUDA_API_VERSION
	.align		4
        /*0000*/ 	.byte	0x04, 0x37
        /*0002*/ 	.short	(.L_9 - .L_8)
.L_8:
        /*0004*/ 	.word	0x0000007b


	//----- nvinfo : EIATTR_SW2861232_WAR
	.align		4
.L_9:
        /*0008*/ 	.byte	0x01, 0x35
	.zero		2


	//----- nvinfo : EIATTR_PARAM_CBANK
	.align		4
        /*000c*/ 	.byte	0x04, 0x0a
        /*000e*/ 	.short	(.L_11 - .L_10)
	.align		4
.L_10:
        /*0010*/ 	.word	index@(.nv.constant0.triton_mm)
        /*0014*/ 	.short	0x0160
        /*0016*/ 	.short	0x001c


	//----- nvinfo : EIATTR_CBANK_PARAM_SIZE
	.align		4
.L_11:
        /*0018*/ 	.byte	0x03, 0x19
        /*001a*/ 	.short	0x001c


	//----- nvinfo : EIATTR_KPARAM_INFO
	.align		4
        /*001c*/ 	.byte	0x04, 0x17
        /*001e*/ 	.short	(.L_13 - .L_12)
.L_12:
        /*0020*/ 	.word	0x00000000
        /*0024*/ 	.short	0x0003
        /*0026*/ 	.short	0x0018
        /*0028*/ 	.byte	0x00, 0xf0, 0x11, 0x00


	//----- nvinfo : EIATTR_KPARAM_INFO
	.align		4
.L_13:
        /*002c*/ 	.byte	0x04, 0x17
        /*002e*/ 	.short	(.L_15 - .L_14)
.L_14:
        /*0030*/ 	.word	0x00000000
        /*0034*/ 	.short	0x0002
        /*0036*/ 	.short	0x0010
        /*0038*/ 	.byte	0x00, 0xf0, 0x21, 0x00


	//----- nvinfo : EIATTR_KPARAM_INFO
	.align		4
.L_15:
        /*003c*/ 	.byte	0x04, 0x17
        /*003e*/ 	.short	(.L_17 - .L_16)
.L_16:
        /*0040*/ 	.word	0x00000000
        /*0044*/ 	.short	0x0001
        /*0046*/ 	.short	0x0008
        /*0048*/ 	.byte	0x00, 0xf0, 0x21, 0x00


	//----- nvinfo : EIATTR_KPARAM_INFO
	.align		4
.L_17:
        /*004c*/ 	.byte	0x04, 0x17
        /*004e*/ 	.short	(.L_19 - .L_18)
.L_18:
        /*0050*/ 	.word	0x00000000
        /*0054*/ 	.short	0x0000
        /*0056*/ 	.short	0x0000
        /*0058*/ 	.byte	0x00, 0xf0, 0x21, 0x00


	//----- nvinfo : EIATTR_MAXREG_COUNT
	.align		4
.L_19:
        /*005c*/ 	.byte	0x03, 0x1b
        /*005e*/ 	.short	0x00ff


	//----- nvinfo : EIATTR_EXIT_INSTR_OFFSETS
	.align		4
        /*0060*/ 	.byte	0x04, 0x1c
        /*0062*/ 	.short	(.L_21 - .L_20)


	//   ....[0]....
.L_20:
        /*0064*/ 	.word	0x00000040


	//   ....[1]....
        /*0068*/ 	.word	0x000296f0


	//   ....[2]....
        /*006c*/ 	.word	0x00029740


	//----- nvinfo : EIATTR_MAX_THREADS
	.align		4
.L_21:
        /*0070*/ 	.byte	0x04, 0x05
        /*0072*/ 	.short	(.L_23 - .L_22)
.L_22:
        /*0074*/ 	.word	0x00000080
        /*0078*/ 	.word	0x00000001
        /*007c*/ 	.word	0x00000001
.L_23:


//--------------------- .nv.rel.action            --------------------------
	.section	.nv.rel.action,"",@"SHT_CUDA_RELOCINFO"
	.align	8
	.sectionentsize	8
        /*0000*/ 	.byte	0x73, 0x00, 0x00, 0x00, 0x00, 0x00, 0x00, 0x00, 0x00, 0x00, 0x00, 0x11, 0x25, 0x00, 0x05, 0x36


//--------------------- .nv.constant0.triton_mm   --------------------------
	.section	.nv.constant0.triton_mm,"a",@progbits
	.align	4
.nv.constant0.triton_mm:
	.zero		380


//--------------------- .text.triton_mm           --------------------------
	.section	.text.triton_mm,"ax",@progbits
	.sectionflags	@"SHF_BARRIERS=1"
	.sectioninfo	@"SHI_REGISTERS=255"
	.align	128
        .global         triton_mm
        .type           triton_mm,@function
        .size           triton_mm,(.L_x_3 - triton_mm)
        .other          triton_mm,@"STO_CUDA_ENTRY STV_DEFAULT"
triton_mm:
.text.triton_mm:
[----:B------:R-:W-:-:S02]  /*0000*/  MOV R1, c[0x0][0x28] ;  /* 0x00000a0000017a02 */ /* 0x000fc40000000f00 */
[----:B------:R-:W-:Y:S02]  /*0010*/  MOV R0, c[0x0][0x178] ;  /* 0x00005e0000007a02 */ /* 0x000fe40000000f00 */
[----:B------:R-:W-:Y:S02]  /*0020*/  IADD3 R1, R1, -0x358, RZ ;  /* 0xfffffca801017810 */ /* 0x000fe40007ffe0ff */
[----:B------:R-:W-:-:S13]  /*0030*/  LOP3.LUT P0, RZ, R0, 0xffffff, RZ, 0xc0, !PT ;  /* 0x00ffffff00ff7812 */ /* 0x000fda000780c0ff */
[----:B------:R-:W-:Y:S05]  /*0040*/  @!P0 EXIT ;  /* 0x000000000000894d */ /* 0x000fea0003800000 */
[----:B------:R-:W1:Y:S01]  /*0050*/  S2R R11, SR_CTAID.X ;  /* 0x00000000000b7919 */ /* 0x000e620000002500 */
[----:B------:R-:W-:Y:S01]  /*0060*/  IADD3 R0, R0, 0x7f, RZ ;  /* 0x0000007f00007810 */ /* 0x000fe20007ffe0ff */
[----:B------:R-:W-:Y:S01]  /*0070*/  ULDC.64 UR8, c[0x0][0x118] ;  /* 0x0000460000087ab9 */ /* 0x000fe20000000a00 */
[----:B------:R-:W-:Y:S01]  /*0080*/  IABS R24, c[0x0][0x178] ;  /* 0x00005e0000187a13 */ /* 0x000fe20000000000 */
[----:B------:R-:W-:Y:S01]  /*0090*/  CS2R R128, SRZ ;  /* 0x0000000000807805 */ /* 0x000fe2000001ff00 */
[----:B------:R-:W-:Y:S01]  /*00a0*/  SHF.R.S32.HI R3, RZ, 0x1f, R0 ;  /* 0x0000001fff037819 */ /* 0x000fe20000011400 */
[----:B------:R-:W-:Y:S01]  /*00b0*/  CS2R R130, SRZ ;  /* 0x0000000000827805 */ /* 0x000fe2000001ff00 */
[----:B------:R-:W-:Y:S01]  /*00c0*/  MOV R69, 0x4 ;  /* 0x0000000400457802 */ /* 0x000fe20000000f00 */
[----:B------:R-:W-:Y:S01]  /*00d0*/  CS2R R216, SRZ ;  /* 0x0000000000d87805 */ /* 0x000fe2000001ff00 */
[----:B------:R-:W-:Y:S01]  /*00e0*/  LEA.HI R3, R3, R0, RZ, 0x7 ;  /* 0x0000000003037211 */ /* 0x000fe200078f38ff */
[----:B------:R-:W-:Y:S01]  /*00f0*/  CS2R R218, SRZ ;  /* 0x0000000000da7805 */ /* 0x000fe2000001ff00 */
        /* <DEDUP_REMOVED lines=13> */
[----:B-1----:R-:W-:Y:S01]  /*01d0*/  SHF.R.S32.HI R2, RZ, 0x1f, R11 ;  /* 0x0000001fff027819 */ /* 0x002fe2000001140b */
[----:B------:R-:W-:Y:S01]  /*01e0*/  CS2R R190, SRZ ;  /* 0x0000000000be7805 */ /* 0x000fe2000001ff00 */
[----:B------:R-:W-:Y:S01]  /*01f0*/  ISETP.GE.AND P1, PT, R11, RZ, PT ;  /* 0x000000ff0b00720c */ /* 0x000fe20003f26270 */
[----:B------:R-:W-:Y:S01]  /*0200*/  CS2R R184, SRZ ;  /* 0x0000000000b87805 */ /* 0x000fe2000001ff00 */
[----:B------:R-:W-:Y:S01]  /*0210*/  LEA.HI R4, R2, R11, RZ, 0x4 ;  /* 0x0000000b02047211 */ /* 0x000fe200078f20ff */
[----:B------:R-:W-:Y:S01]  /*0220*/  CS2R R186, SRZ ;  /* 0x0000000000ba7805 */ /* 0x000fe2000001ff00 */
[----:B------:R-:W-:Y:S01]  /*0230*/  CS2R R180, SRZ ;  /* 0x0000000000b47805 */ /* 0x000fe2000001ff00 */
[----:B------:R-:W-:Y:S01]  /*0240*/  CS2R R182, SRZ ;  /* 0x0000000000b67805 */ /* 0x000fe2000001ff00 */
[----:B------:R-:W-:Y:S01]  /*0250*/  SHF.R.S32.HI R2, RZ, 0x4, R4 ;  /* 0x00000004ff027819 */ /* 0x000fe20000011404 */
[----:B------:R-:W-:Y:S01]  /*0260*/  CS2R R176, SRZ ;  /* 0x0000000000b07805 */ /* 0x000fe2000001ff00 */
[----:B------:R-:W-:Y:S01]  /*0270*/  LOP3.LUT R4, R4, 0xfffffff0, RZ, 0xc0, !PT ;  /* 0xfffffff004047812 */ /* 0x000fe200078ec0ff */
[----:B------:R-:W-:Y:S01]  /*0280*/  CS2R R178, SRZ ;  /* 0x0000000000b27805 */ /* 0x000fe2000001ff00 */
[----:B------:R-:W-:Y:S01]  /*0290*/  SHF.L.U32 R0, R2, 0x3, RZ ;  /* 0x0000000302007819 */ /* 0x000fe200000006ff */
[----:B------:R-:W-:Y:S01]  /*02a0*/  CS2R R172, SRZ ;  /* 0x0000000000ac7805 */ /* 0x000fe2000001ff00 */
[----:B------:R-:W-:Y:S01]  /*02b0*/  CS2R R174, SRZ ;  /* 0x0000000000ae7805 */ /* 0x000fe2000001ff00 */
[----:B------:R-:W-:Y:S01]  /*02c0*/  CS2R R168, SRZ ;  /* 0x0000000000a87805 */ /* 0x000fe2000001ff00 */
[----:B------:R-:W-:Y:S01]  /*02d0*/  LEA.HI.SX32 R3, R3, -R0, 0x19 ;  /* 0x8000000003037211 */ /* 0x000fe200078fcaff */
[----:B------:R-:W-:Y:S01]  /*02e0*/  CS2R R170, SRZ ;  /* 0x0000000000aa7805 */ /* 0x000fe2000001ff00 */
[----:B------:R-:W-:-:S02]  /*02f0*/  UMOV UR4, URZ ;  /* 0x0000003f00047c82 */ /* 0x000fc40008000000 */
[----:B------:R-:W-:Y:S01]  /*0300*/  IMNMX R5, R3, 0x8, PT ;  /* 0x0000000803057817 */ /* 0x000fe20003800200 */
[----:B------:R-:W-:Y:S02]  /*0310*/  UMOV UR6, URZ ;  /* 0x0000003f00067c82 */ /* 0x000fe40008000000 */
[----:B------:R-:W-:Y:S01]  /*0320*/  UMOV UR7, URZ ;  /* 0x0000003f00077c82 */ /* 0x000fe20008000000 */
[----:B------:R-:W-:Y:S01]  /*0330*/  IABS R13, R5 ;  /* 0x00000005000d7213 */ /* 0x000fe20000000000 */
[----:B------:R-:W-:-:S03]  /*0340*/  UMOV UR5, URZ ;  /* 0x0000003f00057c82 */ /* 0x000fc60008000000 */
[----:B------:R-:W1:Y:S08]  /*0350*/  I2F.RP R6, R13 ;  /* 0x0000000d00067306 */ /* 0x000e700000209400 */
[----:B-1----:R-:W1:Y:S02]  /*0360*/  MUFU.RCP R6, R6 ;  /* 0x0000000600067308 */ /* 0x002e640000001000 */
[----:B-1----:R-:W-:-:S02]  /*0370*/  IADD3 R2, R6, 0xffffffe, RZ ;  /* 0x0ffffffe06027810 */ /* 0x002fc40007ffe0ff */
[----:B------:R-:W-:-:S04]  /*0380*/  IABS R6, R11 ;  /* 0x0000000b00067213 */ /* 0x000fc80000000000 */
[----:B------:R1:W2:Y:S02]  /*0390*/  F2I.FTZ.U32.TRUNC.NTZ R3, R2 ;  /* 0x0000000200037305 */ /* 0x0002a4000021f000 */
[----:B-1----:R-:W-:Y:S02]  /*03a0*/  MOV R2, RZ ;  /* 0x000000ff00027202 */ /* 0x002fe40000000f00 */
[----:B--2---:R-:W-:-:S05]  /*03b0*/  IADD3 R8, RZ, -R3, RZ ;  /* 0x80000003ff087210 */ /* 0x004fca0007ffe0ff */
[----:B------:R-:W-:Y:S01]  /*03c0*/  IMAD R7, R8, R13, RZ ;  /* 0x0000000d08077224 */ /* 0x000fe200078e02ff */
[----:B------:R-:W-:-:S03]  /*03d0*/  IABS R8, R5 ;  /* 0x0000000500087213 */ /* 0x000fc60000000000 */
[----:B------:R-:W-:Y:S01]  /*03e0*/  IMAD.HI.U32 R3, R3, R7, R2 ;  /* 0x0000000703037227 */ /* 0x000fe200078e0002 */
[----:B------:R-:W-:Y:S01]  /*03f0*/  IADD3 R9, RZ, -R8, RZ ;  /* 0x80000008ff097210 */ /* 0x000fe20007ffe0ff */
[----:B------:R-:W1:Y:S04]  /*0400*/  I2F.RP R7, R24 ;  /* 0x0000001800077306 */ /* 0x000e680000209400 */
[----:B------:R-:W-:-:S04]  /*0410*/  IMAD.HI.U32 R2, R3, R6, RZ ;  /* 0x0000000603027227 */ /* 0x000fc800078e00ff */
[----:B------:R-:W-:Y:S01]  /*0420*/  IMAD R2, R2, R9, R6 ;  /* 0x0000000902027224 */ /* 0x000fe200078e0206 */
[----:B------:R-:W-:Y:S02]  /*0430*/  IADD3 R6, -R4, R11, RZ ;  /* 0x0000000b04067210 */ /* 0x000fe40007ffe1ff */
[----:B------:R-:W2:Y:S02]  /*0440*/  S2R R4, SR_TID.X ;  /* 0x0000000000047919 */ /* 0x000ea40000002100 */
[----:B------:R-:W-:Y:S02]  /*0450*/  ISETP.GT.U32.AND P0, PT, R13, R2, PT ;  /* 0x000000020d00720c */ /* 0x000fe40003f04070 */
[----:B------:R-:W-:Y:S01]  /*0460*/  IABS R10, R6 ;  /* 0x00000006000a7213 */ /* 0x000fe20000000000 */
[----:B-1----:R-:W1:Y:S01]  /*0470*/  MUFU.RCP R7, R7 ;  /* 0x0000000700077308 */ /* 0x002e620000001000 */
[----:B------:R-:W-:-:S03]  /*0480*/  LOP3.LUT R6, R6, R5, RZ, 0x3c, !PT ;  /* 0x0000000506067212 */ /* 0x000fc600078e3cff */
[----:B------:R-:W-:Y:S01]  /*0490*/  IMAD.HI.U32 R8, R3, R10, RZ ;  /* 0x0000000a03087227 */ /* 0x000fe200078e00ff */
[----:B------:R-:W-:-:S03]  /*04a0*/  ISETP.GE.AND P3, PT, R6, RZ, PT ;  /* 0x000000ff0600720c */ /* 0x000fc60003f66270 */
[----:B------:R-:W-:Y:S02]  /*04b0*/  IMAD R9, R8, R9, R10 ;  /* 0x0000000908097224 */ /* 0x000fe400078e020a */
[----:B------:R-:W-:-:S03]  /*04c0*/  @!P0 IADD3 R2, R2, -R13, RZ ;  /* 0x8000000d02028210 */ /* 0x000fc60007ffe0ff */
[C---:B------:R-:W-:Y:S02]  /*04d0*/  ISETP.GT.U32.AND P2, PT, R13.reuse, R9, PT ;  /* 0x000000090d00720c */ /* 0x040fe40003f44070 */
[----:B------:R-:W-:Y:S02]  /*04e0*/  ISETP.GT.U32.AND P0, PT, R13, R2, PT ;  /* 0x000000020d00720c */ /* 0x000fe40003f04070 */
[----:B-1----:R-:W-:Y:S02]  /*04f0*/  IADD3 R3, R7, 0xffffffe, RZ ;  /* 0x0ffffffe07037810 */ /* 0x002fe40007ffe0ff */
[----:B------:R-:W-:Y:S02]  /*0500*/  LOP3.LUT R7, RZ, R5, RZ, 0x33, !PT ;  /* 0x00000005ff077212 */ /* 0x000fe400078e33ff */
[----:B--2---:R-:W-:Y:S02]  /*0510*/  SHF.R.U32.HI R27, RZ, 0x5, R4 ;  /* 0x00000005ff1b7819 */ /* 0x004fe40000011604 */
[----:B------:R-:W1:Y:S03]  /*0520*/  F2I.FTZ.U32.TRUNC.NTZ R3, R3 ;  /* 0x0000000300037305 */ /* 0x000e66000021f000 */
[----:B------:R-:W-:-:S02]  /*0530*/  @!P2 IADD3 R9, R9, -R13, RZ ;  /* 0x8000000d0909a210 */ /* 0x000fc40007ffe0ff */
[-C--:B------:R-:W-:Y:S02]  /*0540*/  @!P0 IADD3 R2, R2, -R13.reuse, RZ ;  /* 0x8000000d02028210 */ /* 0x080fe40007ffe0ff */
[----:B------:R-:W-:Y:S02]  /*0550*/  ISETP.NE.AND P0, PT, R5, RZ, PT ;  /* 0x000000ff0500720c */ /* 0x000fe40003f05270 */
[----:B------:R-:W-:Y:S02]  /*0560*/  @!P1 IADD3 R2, -R2, RZ, RZ ;  /* 0x000000ff02029210 */ /* 0x000fe40007ffe1ff */
[----:B------:R-:W-:Y:S02]  /*0570*/  ISETP.GE.U32.AND P1, PT, R9, R13, PT ;  /* 0x0000000d0900720c */ /* 0x000fe40003f26070 */
[----:B------:R-:W-:Y:S02]  /*0580*/  SEL R5, R7, R2, !P0 ;  /* 0x0000000207057207 */ /* 0x000fe40004000000 */
[----:B------:R-:W-:-:S02]  /*0590*/  SHF.R.U32.HI R2, RZ, 0x4, R4 ;  /* 0x00000004ff027819 */ /* 0x000fc40000011604 */
[----:B-1----:R-:W-:Y:S02]  /*05a0*/  IADD3 R10, RZ, -R3, RZ ;  /* 0x80000003ff0a7210 */ /* 0x002fe40007ffe0ff */
[----:B------:R-:W-:Y:S02]  /*05b0*/  IADD3 R0, R0, R5, RZ ;  /* 0x0000000500007210 */ /* 0x000fe40007ffe0ff */
[----:B------:R-:W-:Y:S02]  /*05c0*/  SGXT.U32 R5, R2, 0x3 ;  /* 0x000000030205781a */ /* 0x000fe40000000000 */
[----:B------:R-:W-:Y:S02]  /*05d0*/  MOV R9, R10 ;  /* 0x0000000a00097202 */ /* 0x000fe40000000f00 */
[----:B------:R-:W-:Y:S02]  /*05e0*/  SHF.L.U32 R0, R0, 0x7, RZ ;  /* 0x0000000700007819 */ /* 0x000fe400000006ff */
[----:B------:R-:W-:Y:S01]  /*05f0*/  MOV R2, RZ ;  /* 0x000000ff00027202 */ /* 0x000fe20000000f00 */
[----:B------:R-:W-:Y:S01]  /*0600*/  IMAD R9, R9, R24, RZ ;  /* 0x0000001809097224 */ /* 0x000fe200078e02ff */
[----:B------:R-:W-:-:S02]  /*0610*/  LOP3.LUT R10, R0, R5, RZ, 0xfc, !PT ;  /* 0x00000005000a7212 */ /* 0x000fc400078efcff */
[----:B------:R-:W-:Y:S01]  /*0620*/  LOP3.LUT R12, R0, 0x8, R5, 0xfe, !PT ;  /* 0x00000008000c7812 */ /* 0x000fe200078efe05 */
[----:B------:R-:W-:Y:S01]  /*0630*/  IMAD.HI.U32 R2, R3, R9, R2 ;  /* 0x0000000903027227 */ /* 0x000fe200078e0002 */
[----:B------:R-:W-:Y:S02]  /*0640*/  @!P2 IADD3 R8, R8, 0x1, RZ ;  /* 0x000000010808a810 */ /* 0x000fe40007ffe0ff */
[----:B------:R-:W-:Y:S02]  /*0650*/  IABS R6, R10 ;  /* 0x0000000a00067213 */ /* 0x000fe40000000000 */
[----:B------:R-:W-:Y:S02]  /*0660*/  IABS R11, R12 ;  /* 0x0000000c000b7213 */ /* 0x000fe40000000000 */
[----:B------:R-:W-:Y:S02]  /*0670*/  @P1 IADD3 R8, R8, 0x1, RZ ;  /* 0x0000000108081810 */ /* 0x000fe40007ffe0ff */
[----:B------:R-:W-:Y:S01]  /*0680*/  MOV R9, R6 ;  /* 0x0000000600097202 */ /* 0x000fe20000000f00 */
[----:B------:R-:W-:Y:S01]  /*0690*/  IMAD.HI.U32 R6, R2, R11, RZ ;  /* 0x0000000b02067227 */ /* 0x000fe200078e00ff */
[----:B------:R-:W-:-:S02]  /*06a0*/  LOP3.LUT R14, R0, 0x10, R5, 0xfe, !PT ;  /* 0x00000010000e7812 */ /* 0x000fc400078efe05 */
[----:B------:R-:W-:Y:S01]  /*06b0*/  @!P3 IADD3 R8, -R8, RZ, RZ ;  /* 0x000000ff0808b210 */ /* 0x000fe20007ffe1ff */
[----:B------:R-:W-:Y:S01]  /*06c0*/  IMAD.HI.U32 R3, R2, R9, RZ ;  /* 0x0000000902037227 */ /* 0x000fe200078e00ff */
[----:B------:R-:W-:Y:S02]  /*06d0*/  IABS R13, R14 ;  /* 0x0000000e000d7213 */ /* 0x000fe40000000000 */
[----:B------:R-:W-:Y:S02]  /*06e0*/  SEL R18, R7, R8, !P0 ;  /* 0x0000000807127207 */ /* 0x000fe40004000000 */
[----:B------:R-:W-:Y:S01]  /*06f0*/  IADD3 R7, -R6, RZ, RZ ;  /* 0x000000ff06077210 */ /* 0x000fe20007ffe1ff */
[----:B------:R-:W-:Y:S01]  /*0700*/  IMAD.HI.U32 R6, R2, R13, RZ ;  /* 0x0000000d02067227 */ /* 0x000fe200078e00ff */
[----:B------:R-:W-:Y:S02]  /*0710*/  IADD3 R3, -R3, RZ, RZ ;  /* 0x000000ff03037210 */ /* 0x000fe40007ffe1ff */
[----:B------:R-:W-:Y:S01]  /*0720*/  LOP3.LUT R16, R0, 0x18, R5, 0xfe, !PT ;  /* 0x0000001800107812 */ /* 0x000fe200078efe05 */
[----:B------:R-:W-:Y:S01]  /*0730*/  IMAD R7, R24, R7, R11 ;  /* 0x0000000718077224 */ /* 0x000fe200078e020b */
[----:B------:R-:W-:Y:S01]  /*0740*/  LOP3.LUT R19, R0, 0x20, R5, 0xfe, !PT ;  /* 0x0000002000137812 */ /* 0x000fe200078efe05 */
[----:B------:R-:W-:Y:S01]  /*0750*/  IMAD R3, R24, R3, R9 ;  /* 0x0000000318037224 */ /* 0x000fe200078e0209 */
[----:B------:R-:W-:-:S02]  /*0760*/  IADD3 R6, -R6, RZ, RZ ;  /* 0x000000ff06067210 */ /* 0x000fc40007ffe1ff */
[----:B------:R-:W-:Y:S02]  /*0770*/  IABS R11, R16 ;  /* 0x00000010000b7213 */ /* 0x000fe40000000000 */
[----:B------:R-:W-:Y:S01]  /*0780*/  IABS R9, R19 ;  /* 0x0000001300097213 */ /* 0x000fe20000000000 */
[----:B------:R-:W-:Y:S01]  /*0790*/  IMAD R8, R24, R6, R13 ;  /* 0x0000000618087224 */ /* 0x000fe200078e020d */
[----:B------:R-:W-:Y:S01]  /*07a0*/  ISETP.GE.AND P3, PT, R10, RZ, PT ;  /* 0x000000ff0a00720c */ /* 0x000fe20003f66270 */
[----:B------:R-:W-:Y:S01]  /*07b0*/  IMAD.HI.U32 R6, R2, R11, RZ ;  /* 0x0000000b02067227 */ /* 0x000fe200078e00ff */
[----:B------:R-:W-:Y:S02]  /*07c0*/  MOV R13, R9 ;  /* 0x00000009000d7202 */ /* 0x000fe40000000f00 */
[----:B------:R-:W-:Y:S02]  /*07d0*/  ISETP.GE.AND P2, PT, R12, RZ, PT ;  /* 0x000000ff0c00720c */ /* 0x000fe40003f46270 */
[----:B------:R-:W-:Y:S01]  /*07e0*/  IADD3 R10, -R6, RZ, RZ ;  /* 0x000000ff060a7210 */ /* 0x000fe20007ffe1ff */
[----:B------:R-:W-:Y:S01]  /*07f0*/  IMAD.HI.U32 R9, R2, R13, RZ ;  /* 0x0000000d02097227 */ /* 0x000fe200078e00ff */
[----:B------:R-:W-:-:S02]  /*0800*/  ISETP.GT.U32.AND P0, PT, R24, R3, PT ;  /* 0x000000031800720c */ /* 0x000fc40003f04070 */
[C---:B------:R-:W-:Y:S02]  /*0810*/  ISETP.GT.U32.AND P6, PT, R24.reuse, R8, PT ;  /* 0x000000081800720c */ /* 0x040fe40003fc4070 */
[----:B------:R-:W-:Y:S01]  /*0820*/  IADD3 R12, -R9, RZ, RZ ;  /* 0x000000ff090c7210 */ /* 0x000fe20007ffe1ff */
[C---:B------:R-:W-:Y:S01]  /*0830*/  IMAD R9, R24.reuse, R10, R11 ;  /* 0x0000000a18097224 */ /* 0x040fe200078e020b */
[----:B------:R-:W-:Y:S02]  /*0840*/  ISETP.GT.U32.AND P4, PT, R24, R7, PT ;  /* 0x000000071800720c */ /* 0x000fe40003f84070 */
[----:B------:R-:W-:Y:S01]  /*0850*/  LOP3.LUT R21, R0, 0x30, R5, 0xfe, !PT ;  /* 0x0000003000157812 */ /* 0x000fe200078efe05 */
[C---:B------:R-:W-:Y:S01]  /*0860*/  IMAD R10, R24.reuse, R12, R13 ;  /* 0x0000000c180a7224 */ /* 0x040fe200078e020d */
[----:B------:R-:W-:Y:S02]  /*0870*/  ISETP.GT.U32.AND P5, PT, R24, R9, PT ;  /* 0x000000091800720c */ /* 0x000fe40003fa4070 */
[----:B------:R-:W-:-:S02]  /*0880*/  IABS R17, R21 ;  /* 0x0000001500117213 */ /* 0x000fc40000000000 */
[----:B------:R-:W-:Y:S02]  /*0890*/  LOP3.LUT R20, R0, 0x28, R5, 0xfe, !PT ;  /* 0x0000002800147812 */ /* 0x000fe400078efe05 */
[-C--:B------:R-:W-:Y:S01]  /*08a0*/  @!P0 IADD3 R3, R3, -R24.reuse, RZ ;  /* 0x8000001803038210 */ /* 0x080fe20007ffe0ff */
[----:B------:R-:W-:Y:S01]  /*08b0*/  IMAD.HI.U32 R11, R2, R17, RZ ;  /* 0x00000011020b7227 */ /* 0x000fe200078e00ff */
[----:B------:R-:W-:Y:S02]  /*08c0*/  @!P6 IADD3 R8, R8, -R24, RZ ;  /* 0x800000180808e210 */ /* 0x000fe40007ffe0ff */
[----:B------:R-:W-:Y:S02]  /*08d0*/  IABS R15, R20 ;  /* 0x00000014000f7213 */ /* 0x000fe40000000000 */
[-C--:B------:R-:W-:Y:S02]  /*08e0*/  @!P4 IADD3 R7, R7, -R24.reuse, RZ ;  /* 0x800000180707c210 */ /* 0x080fe40007ffe0ff */
[----:B------:R-:W-:Y:S01]  /*08f0*/  @!P5 IADD3 R9, R9, -R24, RZ ;  /* 0x800000180909d210 */ /* 0x000fe20007ffe0ff */
[----:B------:R-:W-:Y:S01]  /*0900*/  IMAD.HI.U32 R6, R2, R15, RZ ;  /* 0x0000000f02067227 */ /* 0x000fe200078e00ff */
[----:B------:R-:W-:-:S02]  /*0910*/  ISETP.GT.U32.AND P0, PT, R24, R3, PT ;  /* 0x000000031800720c */ /* 0x000fc40003f04070 */
[C---:B------:R-:W-:Y:S02]  /*0920*/  ISETP.GT.U32.AND P5, PT, R24.reuse, R8, PT ;  /* 0x000000081800720c */ /* 0x040fe40003fa4070 */
[----:B------:R-:W-:Y:S02]  /*0930*/  ISETP.GT.U32.AND P4, PT, R24, R7, PT ;  /* 0x000000071800720c */ /* 0x000fe40003f84070 */
[----:B------:R-:W-:Y:S02]  /*0940*/  IADD3 R12, -R11, RZ, RZ ;  /* 0x000000ff0b0c7210 */ /* 0x000fe40007ffe1ff */
[----:B------:R-:W-:Y:S02]  /*0950*/  IADD3 R6, -R6, RZ, RZ ;  /* 0x000000ff06067210 */ /* 0x000fe40007ffe1ff */
[----:B------:R-:W-:Y:S01]  /*0960*/  ISETP.GE.AND P1, PT, R14, RZ, PT ;  /* 0x000000ff0e00720c */ /* 0x000fe20003f26270 */
[----:B------:R-:W-:Y:S01]  /*0970*/  IMAD R12, R24, R12, R17 ;  /* 0x0000000c180c7224 */ /* 0x000fe200078e0211 */
[----:B------:R-:W-:Y:S01]  /*0980*/  LOP3.LUT R14, R0, 0x38, R5, 0xfe, !PT ;  /* 0x00000038000e7812 */ /* 0x000fe200078efe05 */
[----:B------:R-:W-:Y:S01]  /*0990*/  IMAD R11, R24, R6, R15 ;  /* 0x00000006180b7224 */ /* 0x000fe200078e020f */
[----:B------:R-:W-:-:S02]  /*09a0*/  @!P0 IADD3 R3, R3, -R24, RZ ;  /* 0x8000001803038210 */ /* 0x000fc40007ffe0ff */
[----:B------:R-:W-:Y:S02]  /*09b0*/  @!P5 IADD3 R8, R8, -R24, RZ ;  /* 0x800000180808d210 */ /* 0x000fe40007ffe0ff */
[C---:B------:R-:W-:Y:S02]  /*09c0*/  ISETP.GT.U32.AND P5, PT, R24.reuse, R12, PT ;  /* 0x0000000c1800720c */ /* 0x040fe40003fa4070 */
[----:B------:R-:W-:Y:S02]  /*09d0*/  IABS R15, R14 ;  /* 0x0000000e000f7213 */ /* 0x000fe40000000000 */
[C---:B------:R-:W-:Y:S02]  /*09e0*/  ISETP.GT.U32.AND P0, PT, R24.reuse, R10, PT ;  /* 0x0000000a1800720c */ /* 0x040fe40003f04070 */
[----:B------:R-:W-:Y:S02]  /*09f0*/  @!P4 IADD3 R7, R7, -R24, RZ ;  /* 0x800000180707c210 */ /* 0x000fe40007ffe0ff */
[----:B------:R-:W-:-:S02]  /*0a00*/  ISETP.GT.U32.AND P4, PT, R24, R9, PT ;  /* 0x000000091800720c */ /* 0x000fc40003f84070 */
[----:B------:R-:W-:Y:S01]  /*0a10*/  MOV R6, R3 ;  /* 0x0000000300067202 */ /* 0x000fe20000000f00 */
[----:B------:R-:W-:Y:S01]  /*0a20*/  IMAD.HI.U32 R3, R2, R15, RZ ;  /* 0x0000000f02037227 */ /* 0x000fe200078e00ff */
[----:B------:R-:W-:Y:S02]  /*0a30*/  ISETP.GE.AND P6, PT, R16, RZ, PT ;  /* 0x000000ff1000720c */ /* 0x000fe40003fc6270 */
[----:B------:R-:W-:Y:S02]  /*0a40*/  LOP3.LUT R16, R0, 0x40, R5, 0xfe, !PT ;  /* 0x0000004000107812 */ /* 0x000fe400078efe05 */
[----:B------:R-:W-:Y:S02]  /*0a50*/  @!P3 IADD3 R6, -R6, RZ, RZ ;  /* 0x000000ff0606b210 */ /* 0x000fe40007ffe1ff */
[----:B------:R-:W-:Y:S02]  /*0a60*/  ISETP.GT.U32.AND P3, PT, R24, R11, PT ;  /* 0x0000000b1800720c */ /* 0x000fe40003f64070 */
[----:B------:R-:W-:-:S02]  /*0a70*/  IABS R17, R16 ;  /* 0x0000001000117213 */ /* 0x000fc40000000000 */
[----:B------:R-:W-:Y:S02]  /*0a80*/  IADD3 R3, -R3, RZ, RZ ;  /* 0x000000ff03037210 */ /* 0x000fe40007ffe1ff */
[-C--:B------:R-:W-:Y:S01]  /*0a90*/  @!P5 IADD3 R12, R12, -R24.reuse, RZ ;  /* 0x800000180c0cd210 */ /* 0x080fe20007ffe0ff */
[----:B------:R-:W-:Y:S01]  /*0aa0*/  IMAD.HI.U32 R13, R2, R17, RZ ;  /* 0x00000011020d7227 */ /* 0x000fe200078e00ff */
[-C--:B------:R-:W-:Y:S02]  /*0ab0*/  @!P0 IADD3 R10, R10, -R24.reuse, RZ ;  /* 0x800000180a0a8210 */ /* 0x080fe40007ffe0ff */
[----:B------:R-:W-:Y:S01]  /*0ac0*/  @!P4 IADD3 R9, R9, -R24, RZ ;  /* 0x800000180909c210 */ /* 0x000fe20007ffe0ff */
[----:B------:R-:W-:Y:S01]  /*0ad0*/  IMAD R3, R24, R3, R15 ;  /* 0x0000000318037224 */ /* 0x000fe200078e020f */
[----:B------:R-:W-:Y:S02]  /*0ae0*/  @!P1 IADD3 R8, -R8, RZ, RZ ;  /* 0x000000ff08089210 */ /* 0x000fe40007ffe1ff */
[----:B------:R-:W-:-:S02]  /*0af0*/  ISETP.GT.U32.AND P1, PT, R24, R12, PT ;  /* 0x0000000c1800720c */ /* 0x000fc40003f24070 */
[C---:B------:R-:W-:Y:S02]  /*0b00*/  ISETP.GT.U32.AND P0, PT, R24.reuse, R10, PT ;  /* 0x0000000a1800720c */ /* 0x040fe40003f04070 */
[----:B------:R-:W-:Y:S02]  /*0b10*/  @!P6 IADD3 R9, -R9, RZ, RZ ;  /* 0x000000ff0909e210 */ /* 0x000fe40007ffe1ff */
[----:B------:R-:W-:Y:S02]  /*0b20*/  @!P3 IADD3 R11, R11, -R24, RZ ;  /* 0x800000180b0bb210 */ /* 0x000fe40007ffe0ff */
[----:B------:R-:W-:Y:S02]  /*0b30*/  IADD3 R13, -R13, RZ, RZ ;  /* 0x000000ff0d0d7210 */ /* 0x000fe40007ffe1ff */
[----:B------:R-:W-:Y:S02]  /*0b40*/  ISETP.GT.U32.AND P6, PT, R24, R3, PT ;  /* 0x000000031800720c */ /* 0x000fe40003fc4070 */
[----:B------:R-:W-:Y:S01]  /*0b50*/  ISETP.GE.AND P3, PT, R14, RZ, PT ;  /* 0x000000ff0e00720c */ /* 0x000fe20003f66270 */
[----:B------:R-:W-:Y:S01]  /*0b60*/  IMAD R13, R24, R13, R17 ;  /* 0x0000000d180d7224 */ /* 0x000fe200078e0211 */
[----:B------:R-:W-:-:S02]  /*0b70*/  LOP3.LUT R14, R0, 0x48, R5, 0xfe, !PT ;  /* 0x00000048000e7812 */ /* 0x000fc400078efe05 */
[----:B------:R-:W-:Y:S02]  /*0b80*/  @!P2 IADD3 R7, -R7, RZ, RZ ;  /* 0x000000ff0707a210 */ /* 0x000fe40007ffe1ff */
[----:B------:R-:W-:Y:S02]  /*0b90*/  ISETP.GT.U32.AND P5, PT, R24, R11, PT ;  /* 0x0000000b1800720c */ /* 0x000fe40003fa4070 */
[----:B------:R-:W-:Y:S02]  /*0ba0*/  ISETP.GE.AND P2, PT, R19, RZ, PT ;  /* 0x000000ff1300720c */ /* 0x000fe40003f46270 */
[----:B------:R-:W-:Y:S02]  /*0bb0*/  LOP3.LUT R15, R0, 0x50, R5, 0xfe, !PT ;  /* 0x00000050000f7812 */ /* 0x000fe400078efe05 */
[----:B------:R-:W-:Y:S02]  /*0bc0*/  IABS R17, R14 ;  /* 0x0000000e00117213 */ /* 0x000fe40000000000 */
[----:B------:R-:W-:-:S02]  /*0bd0*/  @!P1 IADD3 R12, R12, -R24, RZ ;  /* 0x800000180c0c9210 */ /* 0x000fc40007ffe0ff */
[----:B------:R-:W-:Y:S02]  /*0be0*/  IABS R19, R15 ;  /* 0x0000000f00137213 */ /* 0x000fe40000000000 */
[----:B------:R-:W-:Y:S01]  /*0bf0*/  ISETP.GE.AND P1, PT, R14, RZ, PT ;  /* 0x000000ff0e00720c */ /* 0x000fe20003f26270 */
[----:B------:R-:W-:Y:S01]  /*0c00*/  IMAD.HI.U32 R14, R2, R17, RZ ;  /* 0x00000011020e7227 */ /* 0x000fe200078e00ff */
[-C--:B------:R-:W-:Y:S02]  /*0c10*/  @!P0 IADD3 R10, R10, -R24.reuse, RZ ;  /* 0x800000180a0a8210 */ /* 0x080fe40007ffe0ff */
[----:B------:R-:W-:Y:S02]  /*0c20*/  ISETP.GE.AND P0, PT, R21, RZ, PT ;  /* 0x000000ff1500720c */ /* 0x000fe40003f06270 */
[----:B------:R-:W-:Y:S02]  /*0c30*/  @!P6 IADD3 R3, R3, -R24, RZ ;  /* 0x800000180303e210 */ /* 0x000fe40007ffe0ff */
[----:B------:R-:W-:Y:S01]  /*0c40*/  ISETP.GE.AND P6, PT, R15, RZ, PT ;  /* 0x000000ff0f00720c */ /* 0x000fe20003fc6270 */
[----:B------:R-:W-:Y:S01]  /*0c50*/  IMAD.HI.U32 R15, R2, R19, RZ ;  /* 0x00000013020f7227 */ /* 0x000fe200078e00ff */
[----:B------:R-:W-:-:S02]  /*0c60*/  ISETP.GE.AND P4, PT, R20, RZ, PT ;  /* 0x000000ff1400720c */ /* 0x000fc40003f86270 */
[----:B------:R-:W-:Y:S02]  /*0c70*/  LOP3.LUT R20, R0, 0x58, R5, 0xfe, !PT ;  /* 0x0000005800147812 */ /* 0x000fe400078efe05 */
[----:B------:R-:W-:Y:S02]  /*0c80*/  IADD3 R14, -R14, RZ, RZ ;  /* 0x000000ff0e0e7210 */ /* 0x000fe40007ffe1ff */
[----:B------:R-:W-:Y:S02]  /*0c90*/  @!P5 IADD3 R11, R11, -R24, RZ ;  /* 0x800000180b0bd210 */ /* 0x000fe40007ffe0ff */
[----:B------:R-:W-:Y:S02]  /*0ca0*/  @!P2 IADD3 R10, -R10, RZ, RZ ;  /* 0x000000ff0a0aa210 */ /* 0x000fe40007ffe1ff */
[----:B------:R-:W-:Y:S02]  /*0cb0*/  ISETP.GT.U32.AND P5, PT, R24, R13, PT ;  /* 0x0000000d1800720c */ /* 0x000fe40003fa4070 */
[----:B------:R-:W-:-:S02]  /*0cc0*/  ISETP.GE.AND P2, PT, R16, RZ, PT ;  /* 0x000000ff1000720c */ /* 0x000fc40003f46270 */
[----:B------:R-:W-:Y:S02]  /*0cd0*/  IABS R21, R20 ;  /* 0x0000001400157213 */ /* 0x000fe40000000000 */
[----:B------:R-:W-:Y:S01]  /*0ce0*/  IADD3 R16, -R15, RZ, RZ ;  /* 0x000000ff0f107210 */ /* 0x000fe20007ffe1ff */
[----:B------:R-:W-:Y:S01]  /*0cf0*/  IMAD R15, R24, R14, R17 ;  /* 0x0000000e180f7224 */ /* 0x000fe200078e0211 */
[----:B------:R-:W-:Y:S01]  /*0d00*/  @!P0 IADD3 R12, -R12, RZ, RZ ;  /* 0x000000ff0c0c8210 */ /* 0x000fe20007ffe1ff */
[----:B------:R-:W-:Y:S01]  /*0d10*/  IMAD.HI.U32 R14, R2, R21, RZ ;  /* 0x00000015020e7227 */ /* 0x000fe200078e00ff */
[----:B------:R-:W-:Y:S02]  /*0d20*/  @!P4 IADD3 R11, -R11, RZ, RZ ;  /* 0x000000ff0b0bc210 */ /* 0x000fe40007ffe1ff */
[C---:B------:R-:W-:Y:S01]  /*0d30*/  ISETP.GT.U32.AND P0, PT, R24.reuse, R15, PT ;  /* 0x0000000f1800720c */ /* 0x040fe20003f04070 */
[----:B------:R-:W-:Y:S01]  /*0d40*/  IMAD R16, R24, R16, R19 ;  /* 0x0000001018107224 */ /* 0x000fe200078e0213 */
[----:B------:R-:W-:-:S02]  /*0d50*/  IADD3 R14, -R14, RZ, RZ ;  /* 0x000000ff0e0e7210 */ /* 0x000fc40007ffe1ff */
[----:B------:R-:W-:Y:S02]  /*0d60*/  @!P5 IADD3 R13, R13, -R24, RZ ;  /* 0x800000180d0dd210 */ /* 0x000fe40007ffe0ff */
[C---:B------:R-:W-:Y:S01]  /*0d70*/  ISETP.GT.U32.AND P5, PT, R24.reuse, R3, PT ;  /* 0x000000031800720c */ /* 0x040fe20003fa4070 */
[C---:B------:R-:W-:Y:S01]  /*0d80*/  IMAD R17, R24.reuse, R14, R21 ;  /* 0x0000000e18117224 */ /* 0x040fe200078e0215 */
[----:B------:R-:W-:Y:S02]  /*0d90*/  ISETP.GT.U32.AND P4, PT, R24, R13, PT ;  /* 0x0000000d1800720c */ /* 0x000fe40003f84070 */
[----:B------:R-:W-:Y:S02]  /*0da0*/  LOP3.LUT R22, R0, 0x60, R5, 0xfe, !PT ;  /* 0x0000006000167812 */ /* 0x000fe400078efe05 */
[----:B------:R-:W-:Y:S02]  /*0db0*/  SHF.L.U32 R28, R18, 0x7, RZ ;  /* 0x00000007121c7819 */ /* 0x000fe400000006ff */
[----:B------:R-:W-:-:S02]  /*0dc0*/  @!P0 IADD3 R15, R15, -R24, RZ ;  /* 0x800000180f0f8210 */ /* 0x000fc40007ffe0ff */
[----:B------:R-:W-:Y:S01]  /*0dd0*/  ISETP.GT.U32.AND P0, PT, R24, R17, PT ;  /* 0x000000111800720c */ /* 0x000fe20003f04070 */
[----:B------:R-:W-:Y:S01]  /*0de0*/  STL [R1+0x1c8], R28 ;  /* 0x0001c81c01007387 */ /* 0x000fe20000100800 */
[----:B------:R-:W-:Y:S02]  /*0df0*/  IABS R19, R22 ;  /* 0x0000001600137213 */ /* 0x000fe40000000000 */
[----:B------:R-:W-:Y:S02]  /*0e00*/  @!P5 IADD3 R3, R3, -R24, RZ ;  /* 0x800000180303d210 */ /* 0x000fe40007ffe0ff */
[----:B------:R-:W-:Y:S01]  /*0e10*/  SHF.R.S32.HI R21, RZ, 0x18, R18 ;  /* 0x00000018ff157819 */ /* 0x000fe20000011412 */
[----:B------:R-:W-:Y:S01]  /*0e20*/  IMAD.HI.U32 R18, R2, R19, RZ ;  /* 0x0000001302127227 */ /* 0x000fe200078e00ff */
[----:B------:R-:W-:Y:S02]  /*0e30*/  ISETP.GE.AND P5, PT, R20, RZ, PT ;  /* 0x000000ff1400720c */ /* 0x000fe40003fa6270 */
[----:B------:R-:W-:-:S02]  /*0e40*/  LOP3.LUT R20, R0, 0x68, R5, 0xfe, !PT ;  /* 0x0000006800147812 */ /* 0x000fc400078efe05 */
[----:B------:R-:W-:Y:S02]  /*0e50*/  @!P4 IADD3 R13, R13, -R24, RZ ;  /* 0x800000180d0dc210 */ /* 0x000fe40007ffe0ff */
[----:B------:R-:W-:Y:S02]  /*0e60*/  ISETP.GT.U32.AND P4, PT, R24, R16, PT ;  /* 0x000000101800720c */ /* 0x000fe40003f84070 */
[----:B------:R-:W-:Y:S02]  /*0e70*/  IABS R23, R20 ;  /* 0x0000001400177213 */ /* 0x000fe40000000000 */
[----:B------:R-:W-:Y:S02]  /*0e80*/  IADD3 R18, -R18, RZ, RZ ;  /* 0x000000ff12127210 */ /* 0x000fe40007ffe1ff */
[----:B------:R-:W-:Y:S02]  /*0e90*/  SGXT R21, R21, 0x1 ;  /* 0x000000011515781a */ /* 0x000fe40000000200 */
[----:B------:R-:W-:Y:S01]  /*0ea0*/  LOP3.LUT R34, R28, R5, RZ, 0xfc, !PT ;  /* 0x000000051c227212 */ /* 0x000fe200078efcff */
[----:B------:R-:W-:Y:S01]  /*0eb0*/  IMAD R18, R24, R18, R19 ;  /* 0x0000001218127224 */ /* 0x000fe200078e0213 */
[----:B------:R-:W-:-:S02]  /*0ec0*/  @!P0 IADD3 R17, R17, -R24, RZ ;  /* 0x8000001811118210 */ /* 0x000fc40007ffe0ff */
[----:B------:R-:W-:Y:S01]  /*0ed0*/  MOV R14, R3 ;  /* 0x00000003000e7202 */ /* 0x000fe20000000f00 */
[----:B------:R-:W-:Y:S01]  /*0ee0*/  IMAD.HI.U32 R3, R2, R23, RZ ;  /* 0x0000001702037227 */ /* 0x000fe200078e00ff */
[----:B------:R-:W-:Y:S02]  /*0ef0*/  LEA.HI R19, R21, R34, RZ, 0x8 ;  /* 0x0000002215137211 */ /* 0x000fe400078f40ff */
[----:B------:R-:W-:Y:S02]  /*0f00*/  ISETP.GT.U32.AND P0, PT, R24, R17, PT ;  /* 0x000000111800720c */ /* 0x000fe40003f04070 */
[----:B------:R-:W-:Y:S02]  /*0f10*/  LOP3.LUT R19, R19, 0xffffff00, RZ, 0xc0, !PT ;  /* 0xffffff0013137812 */ /* 0x000fe400078ec0ff */
[----:B------:R-:W-:Y:S02]  /*0f20*/  IADD3 R3, -R3, RZ, RZ ;  /* 0x000000ff03037210 */ /* 0x000fe40007ffe1ff */
[----:B------:R-:W-:-:S02]  /*0f30*/  @!P2 IADD3 R13, -R13, RZ, RZ ;  /* 0x000000ff0d0da210 */ /* 0x000fc40007ffe1ff */
[----:B------:R-:W-:Y:S02]  /*0f40*/  @!P4 IADD3 R16, R16, -R24, RZ ;  /* 0x800000181010c210 */ /* 0x000fe40007ffe0ff */
[----:B------:R-:W-:Y:S02]  /*0f50*/  ISETP.GT.U32.AND P2, PT, R24, R18, PT ;  /* 0x000000121800720c */ /* 0x000fe40003f44070 */
[----:B------:R-:W-:Y:S01]  /*0f60*/  IADD3 R34, R34, -R19, RZ ;  /* 0x8000001322227210 */ /* 0x000fe20007ffe0ff */
[C---:B------:R-:W-:Y:S01]  /*0f70*/  IMAD R19, R24.reuse, R3, R23 ;  /* 0x0000000318137224 */ /* 0x040fe200078e0217 */
[C---:B------:R-:W-:Y:S02]  /*0f80*/  ISETP.GT.U32.AND P4, PT, R24.reuse, R16, PT ;  /* 0x000000101800720c */ /* 0x040fe40003f84070 */
[----:B------:R-:W-:Y:S02]  /*0f90*/  @!P0 IADD3 R17, R17, -R24, RZ ;  /* 0x8000001811118210 */ /* 0x000fe40007ffe0ff */
[----:B------:R-:W-:-:S02]  /*0fa0*/  ISETP.GT.U32.AND P0, PT, R24, R19, PT ;  /* 0x000000131800720c */ /* 0x000fc40003f04070 */
[--C-:B------:R-:W-:Y:S02]  /*0fb0*/  LOP3.LUT R3, R0, 0x70, R5.reuse, 0xfe, !PT ;  /* 0x0000007000037812 */ /* 0x100fe400078efe05 */
[----:B------:R-:W-:Y:S02]  /*0fc0*/  LOP3.LUT R36, R28, 0x8, R5, 0xfe, !PT ;  /* 0x000000081c247812 */ /* 0x000fe400078efe05 */
[----:B------:R-:W-:Y:S02]  /*0fd0*/  @!P2 IADD3 R18, R18, -R24, RZ ;  /* 0x800000181212a210 */ /* 0x000fe40007ffe0ff */
[----:B------:R-:W-:Y:S02]  /*0fe0*/  ISETP.GE.AND P2, PT, R3, RZ, PT ;  /* 0x000000ff0300720c */ /* 0x000fe40003f46270 */
[----:B------:R-:W-:Y:S02]  /*0ff0*/  IABS R25, R3 ;  /* 0x0000000300197213 */ /* 0x000fe40000000000 */
[----:B------:R-:W-:-:S02]  /*1000*/  LEA.HI R3, R21, R36, RZ, 0x8 ;  /* 0x0000002415037211 */ /* 0x000fc400078f40ff */
[-C--:B------:R-:W-:Y:S02]  /*1010*/  @!P4 IADD3 R16, R16, -R24.reuse, RZ ;  /* 0x800000181010c210 */ /* 0x080fe40007ffe0ff */
[----:B------:R-:W-:Y:S02]  /*1020*/  ISETP.GE.AND P4, PT, R20, RZ, PT ;  /* 0x000000ff1400720c */ /* 0x000fe40003f86270 */
[----:B------:R-:W-:Y:S01]  /*1030*/  LOP3.LUT R20, R3, 0xffffff00, RZ, 0xc0, !PT ;  /* 0xffffff0003147812 */ /* 0x000fe200078ec0ff */
[----:B------:R-:W-:Y:S01]  /*1040*/  IMAD.HI.U32 R3, R2, R25, RZ ;  /* 0x0000001902037227 */ /* 0x000fe200078e00ff */
[----:B------:R-:W-:Y:S02]  /*1050*/  @!P0 IADD3 R19, R19, -R24, RZ ;  /* 0x8000001813138210 */ /* 0x000fe40007ffe0ff */
[----:B------:R-:W-:Y:S02]  /*1060*/  ISETP.GT.U32.AND P0, PT, R24, R18, PT ;  /* 0x000000121800720c */ /* 0x000fe40003f04070 */
[----:B------:R-:W-:-:S02]  /*1070*/  IADD3 R26, -R3, RZ, RZ ;  /* 0x000000ff031a7210 */ /* 0x000fc40007ffe1ff */
[----:B------:R-:W-:Y:S02]  /*1080*/  IADD3 R36, R36, -R20, RZ ;  /* 0x8000001424247210 */ /* 0x000fe40007ffe0ff */
[----:B------:R-:W-:Y:S01]  /*1090*/  SGXT.U32 R3, R27, 0x2 ;  /* 0x000000021b03781a */ /* 0x000fe20000000000 */
[----:B------:R-:W-:Y:S01]  /*10a0*/  IMAD R20, R24, R26, R25 ;  /* 0x0000001a18147224 */ /* 0x000fe200078e0219 */
[----:B------:R-:W-:Y:S02]  /*10b0*/  @!P3 IADD3 R14, -R14, RZ, RZ ;  /* 0x000000ff0e0eb210 */ /* 0x000fe40007ffe1ff */
[----:B------:R-:W-:Y:S02]  /*10c0*/  ISETP.GT.U32.AND P3, PT, R24, R15, PT ;  /* 0x0000000f1800720c */ /* 0x000fe40003f64070 */
[----:B------:R-:W-:Y:S02]  /*10d0*/  LOP3.LUT R3, R0, R3, RZ, 0xfc, !PT ;  /* 0x0000000300037212 */ /* 0x000fe400078efcff */
[----:B------:R-:W-:-:S02]  /*10e0*/  @!P0 IADD3 R18, R18, -R24, RZ ;  /* 0x8000001812128210 */ /* 0x000fc40007ffe0ff */
[----:B------:R-:W-:Y:S01]  /*10f0*/  ISETP.GT.U32.AND P0, PT, R24, R20, PT ;  /* 0x000000141800720c */ /* 0x000fe20003f04070 */
[----:B------:R1:W-:Y:S01]  /*1100*/  STL [R1+0x184], R3 ;  /* 0x0001840301007387 */ /* 0x0003e20000100800 */
[--C-:B------:R-:W-:Y:S02]  /*1110*/  LOP3.LUT R0, R0, 0x78, R5.reuse, 0xfe, !PT ;  /* 0x0000007800007812 */ /* 0x100fe400078efe05 */
[C-C-:B------:R-:W-:Y:S02]  /*1120*/  LOP3.LUT R46, R28.reuse, 0x28, R5.reuse, 0xfe, !PT ;  /* 0x000000281c2e7812 */ /* 0x140fe400078efe05 */
[----:B------:R-:W-:Y:S02]  /*1130*/  IABS R25, R0 ;  /* 0x0000000000197213 */ /* 0x000fe40000000000 */
[----:B------:R-:W-:Y:S02]  /*1140*/  @!P3 IADD3 R15, R15, -R24, RZ ;  /* 0x800000180f0fb210 */ /* 0x000fe40007ffe0ff */
[----:B------:R-:W-:Y:S01]  /*1150*/  LOP3.LUT R44, R28, 0x20, R5, 0xfe, !PT ;  /* 0x000000201c2c7812 */ /* 0x000fe200078efe05 */
[----:B------:R-:W-:Y:S01]  /*1160*/  IMAD.HI.U32 R2, R2, R25, RZ ;  /* 0x0000001902027227 */ /* 0x000fe200078e00ff */
[----:B------:R-:W-:-:S02]  /*1170*/  @!P1 IADD3 R15, -R15, RZ, RZ ;  /* 0x000000ff0f0f9210 */ /* 0x000fc40007ffe1ff */
[----:B------:R-:W-:Y:S02]  /*1180*/  @!P0 IADD3 R20, R20, -R24, RZ ;  /* 0x8000001814148210 */ /* 0x000fe40007ffe0ff */
[----:B------:R-:W-:Y:S02]  /*1190*/  IADD3 R2, -R2, RZ, RZ ;  /* 0x000000ff02027210 */ /* 0x000fe40007ffe1ff */
[C---:B------:R-:W-:Y:S02]  /*11a0*/  ISETP.GT.U32.AND P0, PT, R24.reuse, R20, PT ;  /* 0x000000141800720c */ /* 0x040fe40003f04070 */
[C---:B------:R-:W-:Y:S01]  /*11b0*/  ISETP.GT.U32.AND P1, PT, R24.reuse, R19, PT ;  /* 0x000000131800720c */ /* 0x040fe20003f24070 */
[----:B------:R-:W-:Y:S01]  /*11c0*/  IMAD R2, R24, R2, R25 ;  /* 0x0000000218027224 */ /* 0x000fe200078e0219 */
[----:B-1----:R-:W-:Y:S02]  /*11d0*/  LEA.HI R3, R21, R46, RZ, 0x8 ;  /* 0x0000002e15037211 */ /* 0x002fe400078f40ff */
[----:B------:R-:W-:-:S02]  /*11e0*/  LOP3.LUT R40, R28, 0x10, R5, 0xfe, !PT ;  /* 0x000000101c287812 */ /* 0x000fc400078efe05 */
[----:B------:R-:W-:Y:S02]  /*11f0*/  LOP3.LUT R3, R3, 0xffffff00, RZ, 0xc0, !PT ;  /* 0xffffff0003037812 */ /* 0x000fe400078ec0ff */
[----:B------:R-:W-:Y:S02]  /*1200*/  ISETP.GE.AND P3, PT, R22, RZ, PT ;  /* 0x000000ff1600720c */ /* 0x000fe40003f66270 */
[----:B------:R-:W-:Y:S02]  /*1210*/  LOP3.LUT R54, R28, 0x48, R5, 0xfe, !PT ;  /* 0x000000481c367812 */ /* 0x000fe400078efe05 */
[----:B------:R-:W-:Y:S02]  /*1220*/  @!P0 IADD3 R20, R20, -R24, RZ ;  /* 0x8000001814148210 */ /* 0x000fe40007ffe0ff */
[----:B------:R-:W-:Y:S02]  /*1230*/  ISETP.GT.U32.AND P0, PT, R24, R2, PT ;  /* 0x000000021800720c */ /* 0x000fe40003f04070 */
[----:B------:R-:W-:-:S02]  /*1240*/  @!P1 IADD3 R19, R19, -R24, RZ ;  /* 0x8000001813139210 */ /* 0x000fc40007ffe0ff */
[----:B------:R-:W-:Y:S02]  /*1250*/  ISETP.GE.AND P1, PT, R0, RZ, PT ;  /* 0x000000ff0000720c */ /* 0x000fe40003f26270 */
[C---:B------:R-:W-:Y:S02]  /*1260*/  LEA.HI R0, R21.reuse, R44, RZ, 0x8 ;  /* 0x0000002c15007211 */ /* 0x040fe400078f40ff */
[----:B------:R-:W-:Y:S02]  /*1270*/  LEA.HI R22, R21, R40, RZ, 0x8 ;  /* 0x0000002815167211 */ /* 0x000fe400078f40ff */
[----:B------:R-:W-:Y:S02]  /*1280*/  LOP3.LUT R0, R0, 0xffffff00, RZ, 0xc0, !PT ;  /* 0xffffff0000007812 */ /* 0x000fe400078ec0ff */
[----:B------:R-:W-:Y:S02]  /*1290*/  LOP3.LUT R52, R28, 0x40, R5, 0xfe, !PT ;  /* 0x000000401c347812 */ /* 0x000fe400078efe05 */
[----:B------:R-:W-:-:S02]  /*12a0*/  @!P0 IADD3 R2, R2, -R24, RZ ;  /* 0x8000001802028210 */ /* 0x000fc40007ffe0ff */
[----:B------:R-:W-:Y:S02]  /*12b0*/  IADD3 R46, R46, -R3, RZ ;  /* 0x800000032e2e7210 */ /* 0x000fe40007ffe0ff */
[----:B------:R-:W-:Y:S02]  /*12c0*/  IADD3 R44, R44, -R0, RZ ;  /* 0x800000002c2c7210 */ /* 0x000fe40007ffe0ff */
[C---:B------:R-:W-:Y:S02]  /*12d0*/  LEA.HI R3, R21.reuse, R54, RZ, 0x8 ;  /* 0x0000003615037211 */ /* 0x040fe400078f40ff */
[----:B------:R-:W-:Y:S02]  /*12e0*/  LOP3.LUT R22, R22, 0xffffff00, RZ, 0xc0, !PT ;  /* 0xffffff0016167812 */ /* 0x000fe400078ec0ff */
[----:B------:R-:W-:Y:S02]  /*12f0*/  LEA.HI R0, R21, R52, RZ, 0x8 ;  /* 0x0000003415007211 */ /* 0x000fe400078f40ff */
[----:B------:R-:W-:-:S02]  /*1300*/  ISETP.GT.U32.AND P0, PT, R24, R2, PT ;  /* 0x000000021800720c */ /* 0x000fc40003f04070 */
[--C-:B------:R-:W-:Y:S02]  /*1310*/  LOP3.LUT R48, R28, 0x30, R5.reuse, 0xfe, !PT ;  /* 0x000000301c307812 */ /* 0x100fe400078efe05 */
[----:B------:R-:W-:Y:S02]  /*1320*/  LOP3.LUT R3, R3, 0xffffff00, RZ, 0xc0, !PT ;  /* 0xffffff0003037812 */ /* 0x000fe400078ec0ff */
[----:B------:R-:W-:Y:S02]  /*1330*/  IADD3 R40, R40, -R22, RZ ;  /* 0x8000001628287210 */ /* 0x000fe40007ffe0ff */
[----:B------:R-:W-:Y:S02]  /*1340*/  LOP3.LUT R0, R0, 0xffffff00, RZ, 0xc0, !PT ;  /* 0xffffff0000007812 */ /* 0x000fe400078ec0ff */
[----:B------:R-:W-:Y:S02]  /*1350*/  LOP3.LUT R62, R28, 0x68, R5, 0xfe, !PT ;  /* 0x000000681c3e7812 */ /* 0x000fe400078efe05 */
[----:B------:R-:W-:-:S02]  /*1360*/  LEA.HI R22, R21, R48, RZ, 0x8 ;  /* 0x0000003015167211 */ /* 0x000fc400078f40ff */
[----:B------:R-:W-:Y:S02]  /*1370*/  LOP3.LUT R60, R28, 0x60, R5, 0xfe, !PT ;  /* 0x000000601c3c7812 */ /* 0x000fe400078efe05 */
[----:B------:R-:W-:Y:S02]  /*1380*/  IADD3 R54, R54, -R3, RZ ;  /* 0x8000000336367210 */ /* 0x000fe40007ffe0ff */
[----:B------:R-:W-:Y:S02]  /*1390*/  IADD3 R52, R52, -R0, RZ ;  /* 0x8000000034347210 */ /* 0x000fe40007ffe0ff */
[C---:B------:R-:W-:Y:S02]  /*13a0*/  LEA.HI R3, R21.reuse, R62, RZ, 0x8 ;  /* 0x0000003e15037211 */ /* 0x040fe400078f40ff */
[----:B------:R-:W-:Y:S02]  /*13b0*/  LOP3.LUT R22, R22, 0xffffff00, RZ, 0xc0, !PT ;  /* 0xffffff0016167812 */ /* 0x000fe400078ec0ff */
[----:B------:R-:W-:-:S02]  /*13c0*/  LEA.HI R0, R21, R60, RZ, 0x8 ;  /* 0x0000003c15007211 */ /* 0x000fc400078f40ff */
[----:B------:R-:W-:Y:S02]  /*13d0*/  LOP3.LUT R56, R28, 0x50, R5, 0xfe, !PT ;  /* 0x000000501c387812 */ /* 0x000fe400078efe05 */
[----:B------:R-:W-:Y:S02]  /*13e0*/  LOP3.LUT R3, R3, 0xffffff00, RZ, 0xc0, !PT ;  /* 0xffffff0003037812 */ /* 0x000fe400078ec0ff */
[----:B------:R-:W-:Y:S02]  /*13f0*/  IADD3 R48, R48, -R22, RZ ;  /* 0x8000001630307210 */ /* 0x000fe40007ffe0ff */
[----:B------:R-:W-:Y:S02]  /*1400*/  LOP3.LUT R0, R0, 0xffffff00, RZ, 0xc0, !PT ;  /* 0xffffff0000007812 */ /* 0x000fe400078ec0ff */
[----:B------:R-:W-:Y:S02]  /*1410*/  @!P0 IADD3 R2, R2, -R24, RZ ;  /* 0x8000001802028210 */ /* 0x000fe40007ffe0ff */
[----:B------:R-:W-:-:S02]  /*1420*/  LEA.HI R22, R21, R56, RZ, 0x8 ;  /* 0x0000003815167211 */ /* 0x000fc400078f40ff */
[----:B------:R-:W-:Y:S02]  /*1430*/  IADD3 R62, R62, -R3, RZ ;  /* 0x800000033e3e7210 */ /* 0x000fe40007ffe0ff */
[----:B------:R-:W-:Y:S02]  /*1440*/  IADD3 R60, R60, -R0, RZ ;  /* 0x800000003c3c7210 */ /* 0x000fe40007ffe0ff */
[----:B------:R-:W-:Y:S02]  /*1450*/  ISETP.NE.AND P0, PT, RZ, c[0x0][0x178], PT ;  /* 0x00005e00ff007a0c */ /* 0x000fe40003f05270 */
[----:B------:R-:W-:Y:S02]  /*1460*/  LOP3.LUT R3, RZ, c[0x0][0x178], RZ, 0x33, !PT ;  /* 0x00005e00ff037a12 */ /* 0x000fe400078e33ff */
[----:B------:R-:W-:Y:S02]  /*1470*/  @!P6 IADD3 R16, -R16, RZ, RZ ;  /* 0x000000ff1010e210 */ /* 0x000fe40007ffe1ff */
[----:B------:R-:W-:-:S02]  /*1480*/  @!P5 IADD3 R17, -R17, RZ, RZ ;  /* 0x000000ff1111d210 */ /* 0x000fc40007ffe1ff */
[----:B------:R-:W-:Y:S02]  /*1490*/  @!P3 IADD3 R18, -R18, RZ, RZ ;  /* 0x000000ff1212b210 */ /* 0x000fe40007ffe1ff */
[----:B------:R-:W-:Y:S02]  /*14a0*/  @!P4 IADD3 R19, -R19, RZ, RZ ;  /* 0x000000ff1313c210 */ /* 0x000fe40007ffe1ff */
[----:B------:R-:W-:Y:S02]  /*14b0*/  @!P2 IADD3 R20, -R20, RZ, RZ ;  /* 0x000000ff1414a210 */ /* 0x000fe40007ffe1ff */
[----:B------:R-:W-:Y:S02]  /*14c0*/  @!P1 IADD3 R2, -R2, RZ, RZ ;  /* 0x000000ff02029210 */ /* 0x000fe40007ffe1ff */
[----:B------:R-:W-:Y:S02]  /*14d0*/  LOP3.LUT R22, R22, 0xffffff00, RZ, 0xc0, !PT ;  /* 0xffffff0016167812 */ /* 0x000fe400078ec0ff */
[----:B------:R-:W-:-:S02]  /*14e0*/  SHF.L.U32 R0, R4, 0x2, RZ ;  /* 0x0000000204007819 */ /* 0x000fc400000006ff */
[----:B------:R-:W-:Y:S02]  /*14f0*/  LOP3.LUT R64, R28, 0x70, R5, 0xfe, !PT ;  /* 0x000000701c407812 */ /* 0x000fe400078efe05 */
[C---:B------:R-:W-:Y:S02]  /*1500*/  SEL R68, R3.reuse, R6, !P0 ;  /* 0x0000000603447207 */ /* 0x040fe40004000000 */
[C---:B------:R-:W-:Y:S02]  /*1510*/  SEL R70, R3.reuse, R7, !P0 ;  /* 0x0000000703467207 */ /* 0x040fe40004000000 */
[C---:B------:R-:W-:Y:S02]  /*1520*/  SEL R72, R3.reuse, R8, !P0 ;  /* 0x0000000803487207 */ /* 0x040fe40004000000 */
[C---:B------:R-:W-:Y:S02]  /*1530*/  SEL R74, R3.reuse, R9, !P0 ;  /* 0x00000009034a7207 */ /* 0x040fe40004000000 */
[----:B------:R-:W-:-:S02]  /*1540*/  SEL R76, R3, R10, !P0 ;  /* 0x0000000a034c7207 */ /* 0x000fc40004000000 */
[C---:B------:R-:W-:Y:S02]  /*1550*/  SEL R78, R3.reuse, R11, !P0 ;  /* 0x0000000b034e7207 */ /* 0x040fe40004000000 */
        /* <DEDUP_REMOVED lines=9> */
[----:B------:R-:W-:Y:S02]  /*15f0*/  SEL R38, R3, R2, !P0 ;  /* 0x0000000203267207 */ /* 0x000fe40004000000 */
[----:B------:R-:W-:-:S02]  /*1600*/  IADD3 R56, R56, -R22, RZ ;  /* 0x8000001638387210 */ /* 0x000fc40007ffe0ff */
[----:B------:R-:W-:Y:S02]  /*1610*/  LOP3.LUT R3, R0, 0x3c, RZ, 0xc0, !PT ;  /* 0x0000003c00037812 */ /* 0x000fe400078ec0ff */
[----:B------:R-:W-:Y:S02]  /*1620*/  LEA.HI R22, R21, R64, RZ, 0x8 ;  /* 0x0000004015167211 */ /* 0x000fe400078f40ff */
[C---:B------:R-:W-:Y:S01]  /*1630*/  LOP3.LUT R2, R5.reuse, 0x8, RZ, 0xfc, !PT ;  /* 0x0000000805027812 */ /* 0x040fe200078efcff */
[--C-:B------:R-:W-:Y:S01]  /*1640*/  IMAD R39, R68, 0x238, R3.reuse ;  /* 0x0000023844277824 */ /* 0x100fe200078e0203 */
[C---:B------:R-:W-:Y:S01]  /*1650*/  LOP3.LUT R6, R5.reuse, 0x10, RZ, 0xfc, !PT ;  /* 0x0000001005067812 */ /* 0x040fe200078efcff */
[----:B------:R-:W-:Y:S01]  /*1660*/  IMAD R68, R38, 0x238, R3 ;  /* 0x0000023826447824 */ /* 0x000fe200078e0203 */
[----:B------:R-:W-:Y:S01]  /*1670*/  LOP3.LUT R8, R5, 0x18, RZ, 0xfc, !PT ;  /* 0x0000001805087812 */ /* 0x000fe200078efcff */
[----:B------:R-:W-:Y:S01]  /*1680*/  IMAD.WIDE R38, R39, R69, c[0x0][0x160] ;  /* 0x0000580027267625 */ /* 0x000fe200078e0245 */
[----:B------:R-:W-:-:S02]  /*1690*/  LOP3.LUT R10, R5, 0x20, RZ, 0xfc, !PT ;  /* 0x00000020050a7812 */ /* 0x000fc400078efcff */
[C---:B------:R-:W-:Y:S01]  /*16a0*/  LEA R7, R5.reuse, R3, 0x6 ;  /* 0x0000000305077211 */ /* 0x040fe200078e30ff */
[--C-:B------:R-:W-:Y:S01]  /*16b0*/  IMAD R34, R34, 0x238, R3.reuse ;  /* 0x0000023822227824 */ /* 0x100fe200078e0203 */
[----:B------:R-:W-:Y:S01]  /*16c0*/  LOP3.LUT R22, R22, 0xffffff00, RZ, 0xc0, !PT ;  /* 0xffffff0016167812 */ /* 0x000fe200078ec0ff */
[----:B------:R-:W-:Y:S01]  /*16d0*/  IMAD R35, R36, 0x238, R3 ;  /* 0x0000023824237824 */ /* 0x000fe200078e0203 */
[C---:B------:R-:W-:Y:S01]  /*16e0*/  LOP3.LUT R12, R5.reuse, 0x28, RZ, 0xfc, !PT ;  /* 0x00000028050c7812 */ /* 0x040fe200078efcff */
[----:B------:R-:W-:Y:S01]  /*16f0*/  IMAD.WIDE R36, R34, R69, c[0x0][0x168] ;  /* 0x00005a0022247625 */ /* 0x000fe200078e0245 */
[----:B------:R-:W-:Y:S02]  /*1700*/  LEA R2, R2, R3, 0x6 ;  /* 0x0000000302027211 */ /* 0x000fe400078e30ff */
[----:B------:R-:W-:Y:S01]  /*1710*/  LOP3.LUT R14, R5, 0x30, RZ, 0xfc, !PT ;  /* 0x00000030050e7812 */ /* 0x000fe200078efcff */
[----:B------:R-:W-:Y:S01]  /*1720*/  IMAD.WIDE R34, R35, R69, c[0x0][0x168] ;  /* 0x00005a0023227625 */ /* 0x000fe200078e0245 */
[----:B------:R-:W-:-:S02]  /*1730*/  LEA R6, R6, R3, 0x6 ;  /* 0x0000000306067211 */ /* 0x000fc400078e30ff */
[C---:B------:R-:W-:Y:S02]  /*1740*/  LOP3.LUT R16, R5.reuse, 0x38, RZ, 0xfc, !PT ;  /* 0x0000003805107812 */ /* 0x040fe400078efcff */
[-C--:B------:R-:W-:Y:S02]  /*1750*/  LEA R8, R8, R3.reuse, 0x6 ;  /* 0x0000000308087211 */ /* 0x080fe400078e30ff */
[----:B------:R-:W-:Y:S02]  /*1760*/  LOP3.LUT R42, R28, 0x18, R5, 0xfe, !PT ;  /* 0x000000181c2a7812 */ /* 0x000fe400078efe05 */
[----:B------:R-:W-:Y:S02]  /*1770*/  LOP3.LUT R18, R5, 0x40, RZ, 0xfc, !PT ;  /* 0x0000004005127812 */ /* 0x000fe400078efcff */
[----:B------:R-:W-:Y:S02]  /*1780*/  LEA R10, R10, R3, 0x6 ;  /* 0x000000030a0a7211 */ /* 0x000fe400078e30ff */
[----:B------:R-:W-:-:S02]  /*1790*/  SHF.L.U32 R99, R7, 0x2, RZ ;  /* 0x0000000207637819 */ /* 0x000fc400000006ff */
[----:B------:R-:W-:Y:S02]  /*17a0*/  IADD3 R64, R64, -R22, RZ ;  /* 0x8000001640407210 */ /* 0x000fe40007ffe0ff */
[C---:B------:R-:W-:Y:S01]  /*17b0*/  LOP3.LUT R20, R5.reuse, 0x48, RZ, 0xfc, !PT ;  /* 0x0000004805147812 */ /* 0x040fe200078efcff */
[----:B------:R-:W-:Y:S01]  /*17c0*/  STL [R1+0x1c4], R99 ;  /* 0x0001c46301007387 */ /* 0x000fe20000100800 */
[-C--:B------:R-:W-:Y:S02]  /*17d0*/  LEA R12, R12, R3.reuse, 0x6 ;  /* 0x000000030c0c7211 */ /* 0x080fe400078e30ff */
[----:B------:R-:W-:Y:S01]  /*17e0*/  SHF.L.U32 R98, R2, 0x2, RZ ;  /* 0x0000000202627819 */ /* 0x000fe200000006ff */
[----:B------:R1:W-:Y:S01]  /*17f0*/  LDGSTS.E.BYPASS.128 [R99], [R38.64] ;  /* 0x0000000026637fae */ /* 0x0003e2000b901c48 */
[C---:B------:R-:W-:Y:S02]  /*1800*/  LOP3.LUT R22, R5.reuse, 0x50, RZ, 0xfc, !PT ;  /* 0x0000005005167812 */ /* 0x040fe400078efcff */
[----:B------:R-:W-:Y:S01]  /*1810*/  LOP3.LUT R32, R5, 0x78, RZ, 0xfc, !PT ;  /* 0x0000007805207812 */ /* 0x000fe200078efcff */
[----:B------:R-:W-:Y:S01]  /*1820*/  STL [R1+0x1c0], R98 ;  /* 0x0001c06201007387 */ /* 0x000fe20000100800 */
[----:B------:R-:W-:-:S02]  /*1830*/  LEA R14, R14, R3, 0x6 ;  /* 0x000000030e0e7211 */ /* 0x000fc400078e30ff */
[----:B------:R-:W-:Y:S02]  /*1840*/  SHF.L.U32 R97, R6, 0x2, RZ ;  /* 0x0000000206617819 */ /* 0x000fe400000006ff */
[----:B------:R-:W-:Y:S02]  /*1850*/  LOP3.LUT R24, R5, 0x58, RZ, 0xfc, !PT ;  /* 0x0000005805187812 */ /* 0x000fe400078efcff */
[----:B------:R-:W-:Y:S01]  /*1860*/  LEA R16, R16, R3, 0x6 ;  /* 0x0000000310107211 */ /* 0x000fe200078e30ff */
[----:B------:R-:W-:Y:S01]  /*1870*/  STL [R1+0x1bc], R97 ;  /* 0x0001bc6101007387 */ /* 0x000fe20000100800 */
[----:B------:R-:W-:Y:S01]  /*1880*/  SHF.L.U32 R95, R8, 0x2, RZ ;  /* 0x00000002085f7819 */ /* 0x000fe200000006ff */
[--C-:B------:R-:W-:Y:S01]  /*1890*/  IMAD R8, R64, 0x238, R3.reuse ;  /* 0x0000023840087824 */ /* 0x100fe200078e0203 */
[----:B------:R-:W-:Y:S01]  /*18a0*/  LEA.HI R23, R21, R42, RZ, 0x8 ;  /* 0x0000002a15177211 */ /* 0x000fe200078f40ff */
[----:B------:R-:W-:Y:S01]  /*18b0*/  IMAD R64, R94, 0x238, R3 ;  /* 0x000002385e407824 */ /* 0x000fe200078e0203 */
[C-C-:B------:R-:W-:Y:S01]  /*18c0*/  LOP3.LUT R50, R28.reuse, 0x38, R5.reuse, 0xfe, !PT ;  /* 0x000000381c327812 */ /* 0x140fe200078efe05 */
[----:B------:R-:W-:Y:S01]  /*18d0*/  STL [R1+0x1b8], R95 ;  /* 0x0001b85f01007387 */ /* 0x000fe20000100800 */
[--C-:B------:R-:W-:Y:S01]  /*18e0*/  LOP3.LUT R58, R28, 0x58, R5.reuse, 0xfe, !PT ;  /* 0x000000581c3a7812 */ /* 0x100fe200078efe05 */
[----:B------:R-:W-:Y:S01]  /*18f0*/  IMAD.WIDE R64, R64, R69, c[0x0][0x160] ;  /* 0x0000580040407625 */ /* 0x000fe200078e0245 */
[----:B------:R-:W-:-:S02]  /*1900*/  LOP3.LUT R66, R28, 0x78, R5, 0xfe, !PT ;  /* 0x000000781c427812 */ /* 0x000fc400078efe05 */
[C---:B------:R-:W-:Y:S01]  /*1910*/  LOP3.LUT R26, R5.reuse, 0x60, RZ, 0xfc, !PT ;  /* 0x00000060051a7812 */ /* 0x040fe200078efcff */
[----:B------:R-:W-:Y:S01]  /*1920*/  IMAD.WIDE R8, R8, R69, c[0x0][0x168] ;  /* 0x00005a0008087625 */ /* 0x000fe200078e0245 */
[-C--:B------:R-:W-:Y:S02]  /*1930*/  LEA R18, R18, R3.reuse, 0x6 ;  /* 0x0000000312127211 */ /* 0x080fe400078e30ff */
[----:B------:R-:W-:Y:S01]  /*1940*/  SHF.L.U32 R93, R10, 0x2, RZ ;  /* 0x000000020a5d7819 */ /* 0x000fe200000006ff */
[--C-:B------:R-:W-:Y:S01]  /*1950*/  IMAD R10, R62, 0x238, R3.reuse ;  /* 0x000002383e0a7824 */ /* 0x100fe200078e0203 */
[C---:B------:R-:W-:Y:S01]  /*1960*/  LOP3.LUT R28, R5.reuse, 0x68, RZ, 0xfc, !PT ;  /* 0x00000068051c7812 */ /* 0x040fe200078efcff */
[--C-:B------:R-:W-:Y:S01]  /*1970*/  IMAD R62, R92, 0x238, R3.reuse ;  /* 0x000002385c3e7824 */ /* 0x100fe200078e0203 */
[-C--:B------:R-:W-:Y:S01]  /*1980*/  LEA R20, R20, R3.reuse, 0x6 ;  /* 0x0000000314147211 */ /* 0x080fe200078e30ff */
[----:B------:R-:W-:Y:S01]  /*1990*/  STL [R1+0x1b4], R93 ;  /* 0x0001b45d01007387 */ /* 0x000fe20000100800 */
[----:B------:R-:W-:Y:S01]  /*19a0*/  SHF.L.U32 R91, R12, 0x2, RZ ;  /* 0x000000020c5b7819 */ /* 0x000fe200000006ff */
[--C-:B------:R-:W-:Y:S01]  /*19b0*/  IMAD R12, R60, 0x238, R3.reuse ;  /* 0x000002383c0c7824 */ /* 0x100fe200078e0203 */
[----:B------:R-:W-:Y:S01]  /*19c0*/  LOP3.LUT R30, R5, 0x70, RZ, 0xfc, !PT ;  /* 0x00000070051e7812 */ /* 0x000fe200078efcff */
[----:B------:R-:W-:Y:S01]  /*19d0*/  IMAD R60, R90, 0x238, R3 ;  /* 0x000002385a3c7824 */ /* 0x000fe200078e0203 */
[-C--:B------:R-:W-:Y:S01]  /*19e0*/  LEA R22, R22, R3.reuse, 0x6 ;  /* 0x0000000316167211 */ /* 0x080fe200078e30ff */
[----:B------:R-:W-:Y:S01]  /*19f0*/  STL [R1+0x1b0], R91 ;  /* 0x0001b05b01007387 */ /* 0x000fe20000100800 */
[----:B------:R-:W-:Y:S01]  /*1a00*/  LEA R32, R32, R3, 0x6 ;  /* 0x0000000320207211 */ /* 0x000fe200078e30ff */
[----:B------:R-:W-:Y:S01]  /*1a10*/  IMAD.WIDE R60, R60, R69, c[0x0][0x160] ;  /* 0x000058003c3c7625 */ /* 0x000fe200078e0245 */
[----:B------:R-:W-:-:S02]  /*1a20*/  SHF.L.U32 R89, R14, 0x2, RZ ;  /* 0x000000020e597819 */ /* 0x000fc400000006ff */
[----:B------:R-:W-:Y:S01]  /*1a30*/  LEA R24, R24, R3, 0x6 ;  /* 0x0000000318187211 */ /* 0x000fe200078e30ff */
[----:B------:R-:W-:Y:S01]  /*1a40*/  IMAD.WIDE R62, R62, R69, c[0x0][0x160] ;  /* 0x000058003e3e7625 */ /* 0x000fe200078e0245 */
[----:B------:R-:W-:Y:S01]  /*1a50*/  SHF.L.U32 R87, R16, 0x2, RZ ;  /* 0x0000000210577819 */ /* 0x000fe200000006ff */
[----:B------:R-:W-:Y:S01]  /*1a60*/  STL [R1+0x1ac], R89 ;  /* 0x0001ac5901007387 */ /* 0x000fe20000100800 */
[----:B------:R-:W-:Y:S01]  /*1a70*/  LOP3.LUT R23, R23, 0xffffff00, RZ, 0xc0, !PT ;  /* 0xffffff0017177812 */ /* 0x000fe200078ec0ff */
[--C-:B------:R-:W-:Y:S01]  /*1a80*/  IMAD R16, R56, 0x238, R3.reuse ;  /* 0x0000023838107824 */ /* 0x100fe200078e0203 */
[-C--:B------:R-:W-:Y:S01]  /*1a90*/  LEA R26, R26, R3.reuse, 0x6 ;  /* 0x000000031a1a7211 */ /* 0x080fe200078e30ff */
[----:B------:R-:W-:Y:S01]  /*1aa0*/  STL [R1+0x1a8], R87 ;  /* 0x0001a85701007387 */ /* 0x000fe20000100800 */
[----:B------:R-:W-:Y:S01]  /*1ab0*/  SHF.L.U32 R85, R18, 0x2, RZ ;  /* 0x0000000212557819 */ /* 0x000fe200000006ff */
[--C-:B------:R-:W-:Y:S01]  /*1ac0*/  IMAD R18, R54, 0x238, R3.reuse ;  /* 0x0000023836127824 */ /* 0x100fe200078e0203 */
[-C--:B------:R-:W-:Y:S01]  /*1ad0*/  LEA R28, R28, R3.reuse, 0x6 ;  /* 0x000000031c1c7211 */ /* 0x080fe200078e30ff */
[--C-:B------:R-:W-:Y:S01]  /*1ae0*/  IMAD R54, R84, 0x238, R3.reuse ;  /* 0x0000023854367824 */ /* 0x100fe200078e0203 */
[----:B------:R-:W-:Y:S01]  /*1af0*/  SHF.L.U32 R83, R20, 0x2, RZ ;  /* 0x0000000214537819 */ /* 0x000fe200000006ff */
[----:B------:R-:W-:Y:S01]  /*1b00*/  STL [R1+0x1a4], R85 ;  /* 0x0001a45501007387 */ /* 0x000fe20000100800 */
[----:B------:R-:W-:Y:S01]  /*1b10*/  LEA R30, R30, R3, 0x6 ;  /* 0x000000031e1e7211 */ /* 0x000fe200078e30ff */
[--C-:B------:R-:W-:Y:S01]  /*1b20*/  IMAD R20, R52, 0x238, R3.reuse ;  /* 0x0000023834147824 */ /* 0x100fe200078e0203 */
[----:B------:R-:W-:Y:S01]  /*1b30*/  SHF.L.U32 R81, R22, 0x2, RZ ;  /* 0x0000000216517819 */ /* 0x000fe200000006ff */
[----:B------:R-:W-:Y:S01]  /*1b40*/  STL [R1+0x1a0], R83 ;  /* 0x0001a05301007387 */ /* 0x000fe20000100800 */
[----:B------:R-:W-:Y:S01]  /*1b50*/  SHF.L.U32 R71, R32, 0x2, RZ ;  /* 0x0000000220477819 */ /* 0x000fe200000006ff */
[--C-:B------:R-:W-:Y:S01]  /*1b60*/  IMAD R32, R40, 0x238, R3.reuse ;  /* 0x0000023828207824 */ /* 0x100fe200078e0203 */
[----:B------:R-:W-:Y:S01]  /*1b70*/  SHF.L.U32 R79, R24, 0x2, RZ ;  /* 0x00000002184f7819 */ /* 0x000fe200000006ff */
[--C-:B------:R-:W-:Y:S01]  /*1b80*/  IMAD R40, R70, 0x238, R3.reuse ;  /* 0x0000023846287824 */ /* 0x100fe200078e0203 */
[----:B------:R-:W-:Y:S01]  /*1b90*/  IADD3 R42, R42, -R23, RZ ;  /* 0x800000172a2a7210 */ /* 0x000fe20007ffe0ff */
[----:B------:R-:W-:Y:S01]  /*1ba0*/  STL [R1+0x19c], R81 ;  /* 0x00019c5101007387 */ /* 0x000fe20000100800 */
[----:B------:R-:W-:Y:S01]  /*1bb0*/  SHF.L.U32 R77, R26, 0x2, RZ ;  /* 0x000000021a4d7819 */ /* 0x000fe200000006ff */
[-C--:B------:R-:W-:Y:S01]  /*1bc0*/  IMAD.WIDE R40, R40, R69.reuse, c[0x0][0x160] ;  /* 0x0000580028287625 */ /* 0x080fe200078e0245 */
[----:B------:R-:W-:Y:S01]  /*1bd0*/  SHF.L.U32 R75, R28, 0x2, RZ ;  /* 0x000000021c4b7819 */ /* 0x000fe200000006ff */
[----:B------:R-:W-:Y:S01]  /*1be0*/  STL [R1+0x198], R79 ;  /* 0x0001984f01007387 */ /* 0x000fe20000100800 */
[----:B------:R-:W-:Y:S01]  /*1bf0*/  SHF.L.U32 R73, R30, 0x2, RZ ;  /* 0x000000021e497819 */ /* 0x000fe200000006ff */
[--C-:B------:R-:W-:Y:S01]  /*1c00*/  IMAD R30, R42, 0x238, R3.reuse ;  /* 0x000002382a1e7824 */ /* 0x100fe200078e0203 */
[----:B------:R-:W-:Y:S01]  /*1c10*/  IADD3 R0, P1, R38, 0x200, RZ ;  /* 0x0000020026007810 */ /* 0x000fe20007f3e0ff */
[----:B------:R-:W-:Y:S01]  /*1c20*/  STL [R1+0x194], R77 ;  /* 0x0001944d01007387 */ /* 0x000fe20000100800 */
[--C-:B------:R-:W-:Y:S01]  /*1c30*/  IMAD R42, R72, 0x238, R3.reuse ;  /* 0x00000238482a7824 */ /* 0x100fe200078e0203 */
[----:B------:R-:W-:Y:S01]  /*1c40*/  IADD3 R2, P0, R40, 0x200, RZ ;  /* 0x0000020028027810 */ /* 0x000fe20007f1e0ff */
[----:B------:R-:W-:Y:S01]  /*1c50*/  IMAD R28, R44, 0x238, R3 ;  /* 0x000002382c1c7824 */ /* 0x000fe200078e0203 */
[----:B------:R-:W-:Y:S01]  /*1c60*/  STL [R1+0x190], R75 ;  /* 0x0001904b01007387 */ /* 0x000fe20000100800 */
[----:B------:R-:W-:Y:S01]  /*1c70*/  IMAD.WIDE R42, R42, R69, c[0x0][0x160] ;  /* 0x000058002a2a7625 */ /* 0x000fe200078e0245 */
[----:B------:R-:W-:-:S02]  /*1c80*/  LEA.HI R23, R21, R50, RZ, 0x8 ;  /* 0x0000003215177211 */ /* 0x000fc400078f40ff */
[----:B------:R-:W-:Y:S01]  /*1c90*/  STL [R1+0x18c], R73 ;  /* 0x00018c4901007387 */ /* 0x000fe20000100800 */
[--C-:B------:R-:W-:Y:S01]  /*1ca0*/  IMAD R44, R74, 0x238, R3.reuse ;  /* 0x000002384a2c7824 */ /* 0x100fe200078e0203 */
[----:B------:R-:W-:Y:S01]  /*1cb0*/  LOP3.LUT R23, R23, 0xffffff00, RZ, 0xc0, !PT ;  /* 0xffffff0017177812 */ /* 0x000fe200078ec0ff */
[--C-:B------:R-:W-:Y:S01]  /*1cc0*/  IMAD R26, R46, 0x238, R3.reuse ;  /* 0x000002382e1a7824 */ /* 0x100fe200078e0203 */
[----:B------:R-:W-:Y:S01]  /*1cd0*/  STL [R1+0x188], R71 ;  /* 0x0001884701007387 */ /* 0x000fe20000100800 */
[----:B------:R-:W-:Y:S01]  /*1ce0*/  IMAD.WIDE R44, R44, R69, c[0x0][0x160] ;  /* 0x000058002c2c7625 */ /* 0x000fe200078e0245 */
[----:B------:R-:W-:Y:S02]  /*1cf0*/  IADD3 R50, R50, -R23, RZ ;  /* 0x8000001732327210 */ /* 0x000fe40007ffe0ff */
[----:B------:R2:W-:Y:S01]  /*1d00*/  STL [R1+0x1d0], R0 ;  /* 0x0001d00001007387 */ /* 0x0005e20000100800 */
[--C-:B------:R-:W-:Y:S01]  /*1d10*/  IMAD R46, R76, 0x238, R3.reuse ;  /* 0x000002384c2e7824 */ /* 0x100fe200078e0203 */
[----:B------:R-:W-:Y:S01]  /*1d20*/  LEA.HI R23, R21, R58, RZ, 0x8 ;  /* 0x0000003a15177211 */ /* 0x000fe200078f40ff */
[----:B------:R-:W-:Y:S01]  /*1d30*/  IMAD R24, R48, 0x238, R3 ;  /* 0x0000023830187824 */ /* 0x000fe200078e0203 */
[----:B------:R3:W-:Y:S01]  /*1d40*/  STL [R1+0x1d8], R2 ;  /* 0x0001d80201007387 */ /* 0x0007e20000100800 */
[----:B------:R-:W-:Y:S01]  /*1d50*/  IMAD.WIDE R46, R46, R69, c[0x0][0x160] ;  /* 0x000058002e2e7625 */ /* 0x000fe200078e0245 */
[----:B------:R-:W-:-:S02]  /*1d60*/  LOP3.LUT R23, R23, 0xffffff00, RZ, 0xc0, !PT ;  /* 0xffffff0017177812 */ /* 0x000fc400078ec0ff */
[----:B------:R-:W-:Y:S01]  /*1d70*/  LEA.HI R21, R21, R66, RZ, 0x8 ;  /* 0x0000004215157211 */ /* 0x000fe200078f40ff */
[--C-:B------:R-:W-:Y:S01]  /*1d80*/  IMAD R48, R78, 0x238, R3.reuse ;  /* 0x000002384e307824 */ /* 0x100fe200078e0203 */
[----:B--2---:R-:W-:Y:S01]  /*1d90*/  IADD3.X R0, RZ, R39, RZ, P1, !PT ;  /* 0x00000027ff007210 */ /* 0x004fe20000ffe4ff */
[--C-:B------:R-:W-:Y:S01]  /*1da0*/  IMAD R22, R50, 0x238, R3.reuse ;  /* 0x0000023832167824 */ /* 0x100fe200078e0203 */
[----:B------:R-:W-:Y:S01]  /*1db0*/  IADD3 R58, R58, -R23, RZ ;  /* 0x800000173a3a7210 */ /* 0x000fe20007ffe0ff */
[----:B------:R-:W-:Y:S01]  /*1dc0*/  IMAD.WIDE R48, R48, R69, c[0x0][0x160] ;  /* 0x0000580030307625 */ /* 0x000fe200078e0245 */
[----:B---3--:R-:W-:Y:S01]  /*1dd0*/  IADD3 R2, P1, R42, 0x200, RZ ;  /* 0x000002002a027810 */ /* 0x008fe20007f3e0ff */
[----:B------:R2:W-:Y:S01]  /*1de0*/  STL [R1+0x1cc], R0 ;  /* 0x0001cc0001007387 */ /* 0x0005e20000100800 */
[----:B------:R-:W-:Y:S01]  /*1df0*/  LOP3.LUT R21, R21, 0xffffff00, RZ, 0xc0, !PT ;  /* 0xffffff0015157812 */ /* 0x000fe200078ec0ff */
[--C-:B------:R-:W-:Y:S01]  /*1e00*/  IMAD R50, R80, 0x238, R3.reuse ;  /* 0x0000023850327824 */ /* 0x100fe200078e0203 */
[----:B------:R-:W-:Y:S01]  /*1e10*/  SHF.L.U32 R4, R4, 0x3, RZ ;  /* 0x0000000304047819 */ /* 0x000fe200000006ff */
[----:B------:R3:W-:Y:S01]  /*1e20*/  STL [R1+0x1e0], R2 ;  /* 0x0001e00201007387 */ /* 0x0007e20000100800 */
[----:B------:R-:W-:Y:S01]  /*1e30*/  IMAD R52, R82, 0x238, R3 ;  /* 0x0000023852347824 */ /* 0x000fe200078e0203 */
[----:B------:R-:W-:Y:S01]  /*1e40*/  IADD3 R66, R66, -R21, RZ ;  /* 0x8000001542427210 */ /* 0x000fe20007ffe0ff */
[----:B------:R-:W-:Y:S01]  /*1e50*/  IMAD.WIDE R50, R50, R69, c[0x0][0x160] ;  /* 0x0000580032327625 */ /* 0x000fe200078e0245 */
[----:B------:R4:W-:Y:S01]  /*1e60*/  LDGSTS.E.BYPASS.128 [R98], [R40.64] ;  /* 0x0000000028627fae */ /* 0x0009e2000b901c48 */
[----:B--2---:R-:W-:-:S02]  /*1e70*/  IADD3.X R0, RZ, R41, RZ, P0, !PT ;  /* 0x00000029ff007210 */ /* 0x004fc400007fe4ff */
[-C--:B------:R-:W-:Y:S01]  /*1e80*/  IMAD.WIDE R52, R52, R69.reuse, c[0x0][0x160] ;  /* 0x0000580034347625 */ /* 0x080fe200078e0245 */
[----:B------:R2:W-:Y:S01]  /*1e90*/  LDGSTS.E.BYPASS.128 [R97], [R42.64] ;  /* 0x000000002a617fae */ /* 0x0005e2000b901c48 */
[----:B---3--:R-:W-:Y:S02]  /*1ea0*/  IADD3 R2, P0, R44, 0x200, RZ ;  /* 0x000002002c027810 */ /* 0x008fe40007f1e0ff */
[----:B------:R-:W-:Y:S01]  /*1eb0*/  IMAD.WIDE R54, R54, R69, c[0x0][0x160] ;  /* 0x0000580036367625 */ /* 0x000fe200078e0245 */
[----:B------:R3:W-:Y:S03]  /*1ec0*/  STL [R1+0x1d4], R0 ;  /* 0x0001d40001007387 */ /* 0x0007e60000100800 */
[--C-:B------:R-:W-:Y:S01]  /*1ed0*/  IMAD R56, R86, 0x238, R3.reuse ;  /* 0x0000023856387824 */ /* 0x100fe200078e0203 */
[----:B------:R5:W-:Y:S01]  /*1ee0*/  STL [R1+0x1e8], R2 ;  /* 0x0001e80201007387 */ /* 0x000be20000100800 */
[----:B------:R-:W-:-:S02]  /*1ef0*/  IMAD R14, R58, 0x238, R3 ;  /* 0x000002383a0e7824 */ /* 0x000fc400078e0203 */
[----:B------:R-:W-:Y:S01]  /*1f00*/  IMAD.WIDE R56, R56, R69, c[0x0][0x160] ;  /* 0x0000580038387625 */ /* 0x000fe200078e0245 */
[----:B------:R1:W-:Y:S01]  /*1f10*/  LDGSTS.E.BYPASS.128 [R95], [R44.64] ;  /* 0x000000002c5f7fae */ /* 0x0003e2000b901c48 */
[----:B---3--:R-:W-:Y:S02]  /*1f20*/  IADD3.X R0, RZ, R43, RZ, P1, !PT ;  /* 0x0000002bff007210 */ /* 0x008fe40000ffe4ff */
[--C-:B------:R-:W-:Y:S01]  /*1f30*/  IMAD R58, R88, 0x238, R3.reuse ;  /* 0x00000238583a7824 */ /* 0x100fe200078e0203 */
[----:B------:R3:W-:Y:S01]  /*1f40*/  LDGSTS.E.BYPASS.128 [R93], [R46.64] ;  /* 0x000000002e5d7fae */ /* 0x0007e2000b901c48 */
[--C-:B------:R-:W-:Y:S01]  /*1f50*/  IMAD R6, R66, 0x238, R3.reuse ;  /* 0x0000023842067824 */ /* 0x100fe200078e0203 */
[----:B-----5:R-:W-:Y:S01]  /*1f60*/  IADD3 R2, P1, R46, 0x200, RZ ;  /* 0x000002002e027810 */ /* 0x020fe20007f3e0ff */
[-C--:B------:R-:W-:Y:S01]  /*1f70*/  IMAD.WIDE R58, R58, R69.reuse, c[0x0][0x160] ;  /* 0x000058003a3a7625 */ /* 0x080fe200078e0245 */
[----:B------:R5:W-:Y:S03]  /*1f80*/  STL [R1+0x1dc], R0 ;  /* 0x0001dc0001007387 */ /* 0x000be60000100800 */
[----:B------:R-:W-:Y:S01]  /*1f90*/  IMAD R66, R96, 0x238, R3 ;  /* 0x0000023860427824 */ /* 0x000fe200078e0203 */
[----:B------:R1:W-:Y:S01]  /*1fa0*/  STL [R1+0x1f0], R2 ;  /* 0x0001f00201007387 */ /* 0x0003e20000100800 */
[----:B------:R-:W-:Y:S01]  /*1fb0*/  IMAD.WIDE R32, R32, R69, c[0x0][0x168] ;  /* 0x00005a0020207625 */ /* 0x000fe200078e0245 */
[----:B------:R-:W-:-:S02]  /*1fc0*/  IADD3 R3, -R3, 0x1b8, RZ ;  /* 0x000001b803037810 */ /* 0x000fc40007ffe1ff */
[----:B------:R2:W-:Y:S01]  /*1fd0*/  LDGSTS.E.BYPASS.128 [R91], [R48.64] ;  /* 0x00000000305b7fae */ /* 0x0005e2000b901c48 */
[----:B------:R-:W-:Y:S01]  /*1fe0*/  IMAD.WIDE R66, R66, R69, c[0x0][0x160] ;  /* 0x0000580042427625 */ /* 0x000fe200078e0245 */
[----:B-----5:R-:W-:Y:S02]  /*1ff0*/  IADD3.X R0, RZ, R45, RZ, P0, !PT ;  /* 0x0000002dff007210 */ /* 0x020fe400007fe4ff */
[----:B------:R5:W-:Y:S01]  /*2000*/  LDGSTS.E.BYPASS.128 [R89], [R50.64] ;  /* 0x0000000032597fae */ /* 0x000be2000b901c48 */
[-C--:B------:R-:W-:Y:S01]  /*2010*/  IMAD.WIDE R30, R30, R69.reuse, c[0x0][0x168] ;  /* 0x00005a001e1e7625 */ /* 0x080fe200078e0245 */
[----:B-1----:R-:W-:Y:S02]  /*2020*/  IADD3 R2, P0, R48, 0x200, RZ ;  /* 0x0000020030027810 */ /* 0x002fe40007f1e0ff */
[----:B------:R1:W-:Y:S01]  /*2030*/  STL [R1+0x1e4], R0 ;  /* 0x0001e40001007387 */ /* 0x0003e20000100800 */
[----:B------:R-:W-:Y:S01]  /*2040*/  IMAD.WIDE R28, R28, R69, c[0x0][0x168] ;  /* 0x00005a001c1c7625 */ /* 0x000fe200078e0245 */
[----:B------:R-:W-:-:S02]  /*2050*/  IMNMX.U32 R3, R3, 0x1b8, PT ;  /* 0x000001b803037817 */ /* 0x000fc40003800000 */
[----:B------:R2:W-:Y:S01]  /*2060*/  STL [R1+0x1f8], R2 ;  /* 0x0001f80201007387 */ /* 0x0005e20000100800 */
[----:B------:R-:W-:-:S03]  /*2070*/  IMAD.WIDE R26, R26, R69, c[0x0][0x168] ;  /* 0x00005a001a1a7625 */ /* 0x000fc600078e0245 */
[----:B------:R3:W-:Y:S01]  /*2080*/  LDGSTS.E.BYPASS.128 [R87], [R52.64] ;  /* 0x0000000034577fae */ /* 0x0007e2000b901c48 */
[----:B------:R-:W-:Y:S01]  /*2090*/  IMAD.WIDE R24, R24, R69, c[0x0][0x168] ;  /* 0x00005a0018187625 */ /* 0x000fe200078e0245 */
[----:B-1----:R-:W-:Y:S02]  /*20a0*/  IADD3.X R0, RZ, R47, RZ, P1, !PT ;  /* 0x0000002fff007210 */ /* 0x002fe40000ffe4ff */
[----:B------:R1:W-:Y:S01]  /*20b0*/  LDGSTS.E.BYPASS.128 [R85], [R54.64] ;  /* 0x0000000036557fae */ /* 0x0003e2000b901c48 */
[-C--:B------:R-:W-:Y:S01]  /*20c0*/  IMAD.WIDE R22, R22, R69.reuse, c[0x0][0x168] ;  /* 0x00005a0016167625 */ /* 0x080fe200078e0245 */
[----:B--2---:R-:W-:Y:S02]  /*20d0*/  IADD3 R2, P1, R50, 0x200, RZ ;  /* 0x0000020032027810 */ /* 0x004fe40007f3e0ff */
[----:B------:R2:W-:Y:S01]  /*20e0*/  STL [R1+0x1ec], R0 ;  /* 0x0001ec0001007387 */ /* 0x0005e20000100800 */
[----:B------:R-:W-:-:S03]  /*20f0*/  IMAD.WIDE R20, R20, R69, c[0x0][0x168] ;  /* 0x00005a0014147625 */ /* 0x000fc600078e0245 */
[----:B------:R1:W-:Y:S01]  /*2100*/  STL [R1+0x200], R2 ;  /* 0x0002000201007387 */ /* 0x0003e20000100800 */
[----:B------:R-:W-:-:S03]  /*2110*/  IMAD.WIDE R18, R18, R69, c[0x0][0x168] ;  /* 0x00005a0012127625 */ /* 0x000fc600078e0245 */
[----:B------:R3:W-:Y:S01]  /*2120*/  LDGSTS.E.BYPASS.128 [R83], [R56.64] ;  /* 0x0000000038537fae */ /* 0x0007e2000b901c48 */
[----:B------:R-:W-:Y:S01]  /*2130*/  IMAD.WIDE R16, R16, R69, c[0x0][0x168] ;  /* 0x00005a0010107625 */ /* 0x000fe200078e0245 */
[----:B--2---:R-:W-:Y:S02]  /*2140*/  IADD3.X R0, RZ, R49, RZ, P0, !PT ;  /* 0x00000031ff007210 */ /* 0x004fe400007fe4ff */
[----:B------:R2:W-:Y:S01]  /*2150*/  LDGSTS.E.BYPASS.128 [R81], [R58.64] ;  /* 0x000000003a517fae */ /* 0x0005e2000b901c48 */
[-C--:B------:R-:W-:Y:S01]  /*2160*/  IMAD.WIDE R14, R14, R69.reuse, c[0x0][0x168] ;  /* 0x00005a000e0e7625 */ /* 0x080fe200078e0245 */
[----:B-1----:R-:W-:Y:S02]  /*2170*/  IADD3 R2, P0, R52, 0x200, RZ ;  /* 0x0000020034027810 */ /* 0x002fe40007f1e0ff */
[----:B------:R1:W-:Y:S01]  /*2180*/  STL [R1+0x1f4], R0 ;  /* 0x0001f40001007387 */ /* 0x0003e20000100800 */
[----:B------:R-:W-:-:S03]  /*2190*/  IMAD.WIDE R12, R12, R69, c[0x0][0x168] ;  /* 0x00005a000c0c7625 */ /* 0x000fc600078e0245 */
[----:B------:R2:W-:Y:S01]  /*21a0*/  STL [R1+0x208], R2 ;  /* 0x0002080201007387 */ /* 0x0005e20000100800 */
[----:B------:R-:W-:-:S03]  /*21b0*/  IMAD.WIDE R10, R10, R69, c[0x0][0x168] ;  /* 0x00005a000a0a7625 */ /* 0x000fc600078e0245 */
[----:B------:R3:W-:Y:S01]  /*21c0*/  LDGSTS.E.BYPASS.128 [R79], [R60.64] ;  /* 0x000000003c4f7fae */ /* 0x0007e2000b901c48 */
[----:B------:R-:W-:Y:S01]  /*21d0*/  IMAD.WIDE R6, R6, R69, c[0x0][0x168] ;  /* 0x00005a0006067625 */ /* 0x000fe200078e0245 */
[----:B-1----:R-:W-:Y:S02]  /*21e0*/  IADD3.X R0, RZ, R51, RZ, P1, !PT ;  /* 0x00000033ff007210 */ /* 0x002fe40000ffe4ff */
[----:B------:R1:W-:Y:S01]  /*21f0*/  LDGSTS.E.BYPASS.128 [R77], [R62.64] ;  /* 0x000000003e4d7fae */ /* 0x0003e2000b901c48 */
[----:B------:R-:W-:Y:S01]  /*2200*/  IMAD.WIDE R68, R68, R69, c[0x0][0x160] ;  /* 0x0000580044447625 */ /* 0x000fe200078e0245 */
[----:B--2---:R-:W-:Y:S02]  /*2210*/  IADD3 R2, P1, R54, 0x200, RZ ;  /* 0x0000020036027810 */ /* 0x004fe40007f3e0ff */
[----:B------:R2:W-:Y:S04]  /*2220*/  STL [R1+0x1fc], R0 ;  /* 0x0001fc0001007387 */ /* 0x0005e80000100800 */
[----:B------:R1:W-:Y:S04]  /*2230*/  STL [R1+0x210], R2 ;  /* 0x0002100201007387 */ /* 0x0003e80000100800 */
[----:B------:R3:W-:Y:S01]  /*2240*/  LDGSTS.E.BYPASS.128 [R75], [R64.64] ;  /* 0x00000000404b7fae */ /* 0x0007e2000b901c48 */
[----:B--2---:R-:W-:-:S03]  /*2250*/  IADD3.X R0, RZ, R53, RZ, P0, !PT ;  /* 0x00000035ff007210 */ /* 0x004fc600007fe4ff */
[----:B------:R2:W-:Y:S01]  /*2260*/  LDGSTS.E.BYPASS.128 [R73], [R66.64] ;  /* 0x0000000042497fae */ /* 0x0005e2000b901c48 */
[----:B-1----:R-:W-:-:S03]  /*2270*/  IADD3 R2, P0, R56, 0x200, RZ ;  /* 0x0000020038027810 */ /* 0x002fc60007f1e0ff */
[----:B------:R1:W-:Y:S04]  /*2280*/  STL [R1+0x204], R0 ;  /* 0x0002040001007387 */ /* 0x0003e80000100800 */
[----:B------:R2:W-:Y:S04]  /*2290*/  STL [R1+0x218], R2 ;  /* 0x0002180201007387 */ /* 0x0005e80000100800 */
[----:B------:R3:W-:Y:S01]  /*22a0*/  LDGSTS.E.BYPASS.128 [R71], [R68.64] ;  /* 0x0000000044477fae */ /* 0x0007e2000b901c48 */
[----:B-1----:R-:W-:-:S03]  /*22b0*/  IADD3.X R0, RZ, R55, RZ, P1, !PT ;  /* 0x00000037ff007210 */ /* 0x002fc60000ffe4ff */
[----:B------:R-:W0:Y:S01]  /*22c0*/  LDGDEPBAR ;  /* 0x00000000000079af */ /* 0x000e220000000000 */
[----:B--2---:R-:W-:-:S03]  /*22d0*/  IADD3 R2, P1, R58, 0x200, RZ ;  /* 0x000002003a027810 */ /* 0x004fc60007f3e0ff */
[----:B------:R1:W-:Y:S04]  /*22e0*/  STL [R1+0x20c], R0 ;  /* 0x00020c0001007387 */ /* 0x0003e80000100800 */
[----:B------:R2:W-:Y:S04]  /*22f0*/  STL [R1+0x220], R2 ;  /* 0x0002200201007387 */ /* 0x0005e80000100800 */
[----:B------:R3:W-:Y:S01]  /*2300*/  LDGSTS.E.BYPASS.128 [R99+0x10000], [R36.64] ;  /* 0x1000000024637fae */ /* 0x0007e2000b901c48 */
[----:B-1----:R-:W-:-:S03]  /*2310*/  IADD3.X R0, RZ, R57, RZ, P0, !PT ;  /* 0x00000039ff007210 */ /* 0x002fc600007fe4ff */
[----:B------:R1:W-:Y:S01]  /*2320*/  LDGSTS.E.BYPASS.128 [R98+0x10000], [R34.64] ;  /* 0x1000000022627fae */ /* 0x0003e2000b901c48 */
[----:B--2---:R-:W-:-:S03]  /*2330*/  IADD3 R2, P0, R60, 0x200, RZ ;  /* 0x000002003c027810 */ /* 0x004fc60007f1e0ff */
[----:B------:R2:W-:Y:S04]  /*2340*/  STL [R1+0x214], R0 ;  /* 0x0002140001007387 */ /* 0x0005e80000100800 */
[----:B------:R1:W-:Y:S04]  /*2350*/  STL [R1+0x228], R2 ;  /* 0x0002280201007387 */ /* 0x0003e80000100800 */
[----:B------:R3:W-:Y:S01]  /*2360*/  LDGSTS.E.BYPASS.128 [R97+0x10000], [R32.64] ;  /* 0x1000000020617fae */ /* 0x0007e2000b901c48 */
[----:B--2---:R-:W-:-:S03]  /*2370*/  IADD3.X R0, RZ, R59, RZ, P1, !PT ;  /* 0x0000003bff007210 */ /* 0x004fc60000ffe4ff */
[----:B------:R2:W-:Y:S01]  /*2380*/  LDGSTS.E.BYPASS.128 [R95+0x10000], [R30.64] ;  /* 0x100000001e5f7fae */ /* 0x0005e2000b901c48 */
[----:B-1----:R-:W-:-:S03]  /*2390*/  IADD3 R2, P1, R62, 0x200, RZ ;  /* 0x000002003e027810 */ /* 0x002fc60007f3e0ff */
        /* <DEDUP_REMOVED lines=37> */
[----:B------:R-:W-:Y:S04]  /*25f0*/  STL [R1+0x260], R2 ;  /* 0x0002600201007387 */ /* 0x000fe80000100800 */
[----:B------:R-:W0:Y:S01]  /*2600*/  LDGDEPBAR ;  /* 0x00000000000079af */ /* 0x000e220000000000 */
[----:B-1----:R-:W-:-:S03]  /*2610*/  IADD3.X R0, RZ, R35, RZ, P0, !PT ;  /* 0x00000023ff007210 */ /* 0x002fc600007fe4ff */
[----:B------:R-:W-:Y:S06]  /*2620*/  BAR.SYNC 0x0 ;  /* 0x0000000000007b1d */ /* 0x000fec0000000000 */
[----:B------:R-:W-:Y:S01]  /*2630*/  IADD3 R2, P0, R30, 0x200, RZ ;  /* 0x000002001e027810 */ /* 0x000fe20007f1e0ff */
[----:B------:R1:W-:Y:S04]  /*2640*/  STL [R1+0x254], R0 ;  /* 0x0002540001007387 */ /* 0x0003e80000100800 */
[----:B------:R2:W-:Y:S04]  /*2650*/  STL [R1+0x268], R2 ;  /* 0x0002680201007387 */ /* 0x0005e80000100800 */
[----:B------:R-:W-:Y:S01]  /*2660*/  @!PT LDS RZ, [RZ] ;  /* 0x00000000fffff984 */ /* 0x000fe20000000800 */
[----:B------:R-:W-:Y:S01]  /*2670*/  @!PT LDS RZ, [RZ] ;  /* 0x00000000fffff984 */ /* 0x000fe20000000800 */
[----:B------:R-:W-:Y:S01]  /*2680*/  @!PT LDS RZ, [RZ] ;  /* 0x00000000fffff984 */ /* 0x000fe20000000800 */
[----:B------:R3:W-:Y:S01]  /*2690*/  LDGSTS.E.BYPASS.128 [R99+0x8000], [R38.64+0x100] ;  /* 0x0800010026637fae */ /* 0x0007e2000b901c48 */
[----:B-1----:R-:W-:-:S03]  /*26a0*/  IADD3.X R0, RZ, R33, RZ, P1, !PT ;  /* 0x00000021ff007210 */ /* 0x002fc60000ffe4ff */
[----:B------:R4:W-:Y:S01]  /*26b0*/  LDGSTS.E.BYPASS.128 [R98+0x8000], [R40.64+0x100] ;  /* 0x0800010028627fae */ /* 0x0009e2000b901c48 */
[----:B--2---:R-:W-:-:S03]  /*26c0*/  IADD3 R2, P1, R28, 0x200, RZ ;  /* 0x000002001c027810 */ /* 0x004fc60007f3e0ff */
[----:B------:R1:W-:Y:S04]  /*26d0*/  STL [R1+0x25c], R0 ;  /* 0x00025c0001007387 */ /* 0x0003e80000100800 */
[----:B------:R2:W-:Y:S01]  /*26e0*/  STL [R1+0x270], R2 ;  /* 0x0002700201007387 */ /* 0x0005e20000100800 */
[----:B---3--:R-:W-:-:S03]  /*26f0*/  CS2R R38, SRZ ;  /* 0x0000000000267805 */ /* 0x008fc6000001ff00 */
[----:B------:R3:W-:Y:S01]  /*2700*/  LDGSTS.E.BYPASS.128 [R97+0x8000], [R42.64+0x100] ;  /* 0x080001002a617fae */ /* 0x0007e2000b901c48 */
[----:B----4-:R-:W-:Y:S01]  /*2710*/  CS2R R40, SRZ ;  /* 0x0000000000287805 */ /* 0x010fe2000001ff00 */
[----:B-1----:R-:W-:Y:S02]  /*2720*/  IADD3.X R0, RZ, R31, RZ, P0, !PT ;  /* 0x0000001fff007210 */ /* 0x002fe400007fe4ff */
[----:B------:R1:W-:Y:S01]  /*2730*/  LDGSTS.E.BYPASS.128 [R95+0x8000], [R44.64+0x100] ;  /* 0x080001002c5f7fae */ /* 0x0003e2000b901c48 */
[----:B--2---:R-:W-:-:S03]  /*2740*/  IADD3 R2, P0, R26, 0x200, RZ ;  /* 0x000002001a027810 */ /* 0x004fc60007f1e0ff */
[----:B------:R2:W-:Y:S04]  /*2750*/  STL [R1+0x264], R0 ;  /* 0x0002640001007387 */ /* 0x0005e80000100800 */
[----:B------:R4:W-:Y:S01]  /*2760*/  STL [R1+0x278], R2 ;  /* 0x0002780201007387 */ /* 0x0009e20000100800 */
[----:B---3--:R-:W-:-:S03]  /*2770*/  CS2R R42, SRZ ;  /* 0x00000000002a7805 */ /* 0x008fc6000001ff00 */
[----:B------:R3:W-:Y:S01]  /*2780*/  LDGSTS.E.BYPASS.128 [R93+0x8000], [R46.64+0x100] ;  /* 0x080001002e5d7fae */ /* 0x0007e2000b901c48 */
[----:B-1----:R-:W-:Y:S01]  /*2790*/  CS2R R44, SRZ ;  /* 0x00000000002c7805 */ /* 0x002fe2000001ff00 */
[----:B--2---:R-:W-:Y:S02]  /*27a0*/  IADD3.X R0, RZ, R29, RZ, P1, !PT ;  /* 0x0000001dff007210 */ /* 0x004fe40000ffe4ff */
[----:B------:R1:W-:Y:S01]  /*27b0*/  LDGSTS.E.BYPASS.128 [R91+0x8000], [R48.64+0x100] ;  /* 0x08000100305b7fae */ /* 0x0003e2000b901c48 */
[----:B----4-:R-:W-:-:S03]  /*27c0*/  IADD3 R2, P1, R24, 0x200, RZ ;  /* 0x0000020018027810 */ /* 0x010fc60007f3e0ff */
        /* <DEDUP_REMOVED lines=10> */
[----:B-----5:R-:W-:-:S03]  /*2870*/  CS2R R50, SRZ ;  /* 0x0000000000327805 */ /* 0x020fc6000001ff00 */
[----:B------:R4:W-:Y:S01]  /*2880*/  LDGSTS.E.BYPASS.128 [R85+0x8000], [R54.64+0x100] ;  /* 0x0800010036557fae */ /* 0x0009e2000b901c48 */
[----:B-1----:R-:W-:Y:S01]  /*2890*/  CS2R R52, SRZ ;  /* 0x0000000000347805 */ /* 0x002fe2000001ff00 */
[----:B--2---:R-:W-:Y:S02]  /*28a0*/  IADD3.X R0, RZ, R25, RZ, P1, !PT ;  /* 0x00000019ff007210 */ /* 0x004fe40000ffe4ff */
[----:B------:R1:W-:Y:S01]  /*28b0*/  LDGSTS.E.BYPASS.128 [R83+0x8000], [R56.64+0x100] ;  /* 0x0800010038537fae */ /* 0x0003e2000b901c48 */
[----:B---3--:R-:W-:-:S03]  /*28c0*/  IADD3 R2, P1, R20, 0x200, RZ ;  /* 0x0000020014027810 */ /* 0x008fc60007f3e0ff */
[----:B------:R2:W-:Y:S04]  /*28d0*/  STL [R1+0x27c], R0 ;  /* 0x00027c0001007387 */ /* 0x0005e80000100800 */
[----:B------:R3:W-:Y:S01]  /*28e0*/  STL [R1+0x290], R2 ;  /* 0x0002900201007387 */ /* 0x0007e20000100800 */
[----:B----4-:R-:W-:-:S03]  /*28f0*/  CS2R R54, SRZ ;  /* 0x0000000000367805 */ /* 0x010fc6000001ff00 */
        /* <DEDUP_REMOVED lines=24> */
[----:B------:R-:W0:Y:S01]  /*2a80*/  LDGDEPBAR ;  /* 0x00000000000079af */ /* 0x000e220000000000 */
[----:B-1----:R-:W-:Y:S01]  /*2a90*/  CS2R R68, SRZ ;  /* 0x0000000000447805 */ /* 0x002fe2000001ff00 */
[----:B--2---:R-:W-:Y:S02]  /*2aa0*/  IADD3.X R0, RZ, R17, RZ, P1, !PT ;  /* 0x00000011ff007210 */ /* 0x004fe40000ffe4ff */
[----:B------:R1:W-:Y:S01]  /*2ab0*/  LDGSTS.E.BYPASS.128 [R99+0x18000], [R36.64+0x100] ;  /* 0x1800010024637fae */ /* 0x0003e2000b901c48 */
[----:B---3--:R-:W-:-:S03]  /*2ac0*/  IADD3 R2, P1, R12, 0x200, RZ ;  /* 0x000002000c027810 */ /* 0x008fc60007f3e0ff */
[----:B------:R2:W-:Y:S04]  /*2ad0*/  STL [R1+0x29c], R0 ;  /* 0x00029c0001007387 */ /* 0x0005e80000100800 */
[----:B------:R3:W-:Y:S04]  /*2ae0*/  STL [R1+0x2b0], R2 ;  /* 0x0002b00201007387 */ /* 0x0007e80000100800 */
[----:B------:R4:W-:Y:S01]  /*2af0*/  LDGSTS.E.BYPASS.128 [R98+0x18000], [R34.64+0x100] ;  /* 0x1800010022627fae */ /* 0x0009e2000b901c48 */
[----:B-1----:R-:W-:Y:S01]  /*2b00*/  CS2R R36, SRZ ;  /* 0x0000000000247805 */ /* 0x002fe2000001ff00 */
[----:B--2---:R-:W-:-:S02]  /*2b10*/  IADD3.X R0, RZ, R15, RZ, P0, !PT ;  /* 0x0000000fff007210 */ /* 0x004fc400007fe4ff */
[----:B------:R4:W-:Y:S01]  /*2b20*/  LDGSTS.E.BYPASS.128 [R97+0x18000], [R32.64+0x100] ;  /* 0x1800010020617fae */ /* 0x0009e2000b901c48 */
[----:B---3--:R-:W-:-:S03]  /*2b30*/  IADD3 R2, P0, R10, 0x200, RZ ;  /* 0x000002000a027810 */ /* 0x008fc60007f1e0ff */
[----:B------:R1:W-:Y:S04]  /*2b40*/  STL [R1+0x2a4], R0 ;  /* 0x0002a40001007387 */ /* 0x0003e80000100800 */
[----:B------:R2:W-:Y:S04]  /*2b50*/  STL [R1+0x2b8], R2 ;  /* 0x0002b80201007387 */ /* 0x0005e80000100800 */
[----:B------:R4:W-:Y:S01]  /*2b60*/  LDGSTS.E.BYPASS.128 [R95+0x18000], [R30.64+0x100] ;  /* 0x180001001e5f7fae */ /* 0x0009e2000b901c48 */
[----:B-1----:R-:W-:-:S03]  /*2b70*/  IADD3.X R0, RZ, R13, RZ, P1, !PT ;  /* 0x0000000dff007210 */ /* 0x002fc60000ffe4ff */
[----:B------:R4:W-:Y:S01]  /*2b80*/  LDGSTS.E.BYPASS.128 [R93+0x18000], [R28.64+0x100] ;  /* 0x180001001c5d7fae */ /* 0x0009e2000b901c48 */
[----:B--2---:R-:W-:-:S03]  /*2b90*/  IADD3 R2, P1, R8, 0x200, RZ ;  /* 0x0000020008027810 */ /* 0x004fc60007f3e0ff */
        /* <DEDUP_REMOVED lines=11> */
[----:B--2---:R-:W-:-:S03]  /*2c50*/  MOV R2, 0x1 ;  /* 0x0000000100027802 */ /* 0x004fc60000000f00 */
[----:B------:R1:W-:Y:S04]  /*2c60*/  STL [R1+0x2bc], R0 ;  /* 0x0002bc0001007387 */ /* 0x0003e80000100800 */
[----:B------:R4:W-:Y:S04]  /*2c70*/  LDGSTS.E.BYPASS.128 [R83+0x18000], [R18.64+0x100] ;  /* 0x1800010012537fae */ /* 0x0009e8000b901c48 */
[----:B------:R4:W-:Y:S01]  /*2c80*/  LDGSTS.E.BYPASS.128 [R81+0x18000], [R16.64+0x100] ;  /* 0x1800010010517fae */ /* 0x0009e2000b901c48 */
[----:B-1----:R-:W-:-:S03]  /*2c90*/  IADD3.X R0, RZ, R7, RZ, P0, !PT ;  /* 0x00000007ff007210 */ /* 0x002fc600007fe4ff */
[----:B------:R1:W-:Y:S04]  /*2ca0*/  LDGSTS.E.BYPASS.128 [R79+0x18000], [R14.64+0x100] ;  /* 0x180001000e4f7fae */ /* 0x0003e8000b901c48 */
[----:B------:R2:W-:Y:S04]  /*2cb0*/  STL [R1+0x2c4], R0 ;  /* 0x0002c40001007387 */ /* 0x0005e80000100800 */
[----:B------:R3:W-:Y:S04]  /*2cc0*/  LDGSTS.E.BYPASS.128 [R77+0x18000], [R12.64+0x100] ;  /* 0x180001000c4d7fae */ /* 0x0007e8000b901c48 */
[----:B------:R5:W-:Y:S01]  /*2cd0*/  LDGSTS.E.BYPASS.128 [R75+0x18000], [R10.64+0x100] ;  /* 0x180001000a4b7fae */ /* 0x000be2000b901c48 */
[----:B-1----:R-:W-:Y:S01]  /*2ce0*/  CS2R R78, SRZ ;  /* 0x00000000004e7805 */ /* 0x002fe2000001ff00 */
[----:B--2---:R-:W-:-:S02]  /*2cf0*/  MOV R0, 0xffffffc0 ;  /* 0xffffffc000007802 */ /* 0x004fc40000000f00 */
[----:B------:R1:W-:Y:S04]  /*2d00*/  LDGSTS.E.BYPASS.128 [R73+0x18000], [R8.64+0x100] ;  /* 0x1800010008497fae */ /* 0x0003e8000b901c48 */
[----:B------:R2:W-:Y:S01]  /*2d10*/  STL [R1+0x168], R0 ;  /* 0x0001680001007387 */ /* 0x0005e20000100800 */
[----:B---3--:R-:W-:-:S03]  /*2d20*/  CS2R R76, SRZ ;  /* 0x00000000004c7805 */ /* 0x008fc6000001ff00 */
[----:B------:R-:W-:Y:S01]  /*2d30*/  STL [R1+0x50], RZ ;  /* 0x000050ff01007387 */ /* 0x000fe20000100800 */
[----:B-----5:R-:W-:-:S03]  /*2d40*/  CS2R R74, SRZ ;  /* 0x00000000004a7805 */ /* 0x020fc6000001ff00 */
[----:B------:R-:W-:Y:S01]  /*2d50*/  STL [R1+0x54], RZ ;  /* 0x000054ff01007387 */ /* 0x000fe20000100800 */
[----:B-1----:R-:W-:Y:S01]  /*2d60*/  CS2R R72, SRZ ;  /* 0x0000000000487805 */ /* 0x002fe2000001ff00 */
[----:B--2---:R-:W-:Y:S02]  /*2d70*/  LOP3.LUT R0, R4, 0xf00, RZ, 0xc0, !PT ;  /* 0x00000f0004007812 */ /* 0x004fe400078ec0ff */
[----:B------:R1:W-:Y:S01]  /*2d80*/  LDGSTS.E.BYPASS.128 [R71+0x18000], [R6.64+0x100] ;  /* 0x1800010006477fae */ /* 0x0003e2000b901c48 */
[----:B------:R-:W-:-:S03]  /*2d90*/  UMOV UR8, 0x10000 ;  /* 0x0001000000087882 */ /* 0x000fc60000000000 */
[----:B------:R-:W-:Y:S04]  /*2da0*/  STL [R1+0x58], RZ ;  /* 0x000058ff01007387 */ /* 0x000fe80000100800 */
[----:B------:R-:W0:Y:S04]  /*2db0*/  LDGDEPBAR ;  /* 0x00000000000079af */ /* 0x000e280000000000 */
[----:B------:R-:W-:Y:S01]  /*2dc0*/  STL [R1+0x5c], RZ ;  /* 0x00005cff01007387 */ /* 0x000fe20000100800 */
[----:B-1----:R-:W-:-:S03]  /*2dd0*/  CS2R R70, SRZ ;  /* 0x0000000000467805 */ /* 0x002fc6000001ff00 */
[----:B------:R-:W-:Y:S04]  /*2de0*/  STL [R1+0x60], RZ ;  /* 0x000060ff01007387 */ /* 0x000fe80000100800 */
[----:B------:R-:W-:Y:S04]  /*2df0*/  STL [R1+0x64], RZ ;  /* 0x000064ff01007387 */ /* 0x000fe80000100800 */
[----:B------:R-:W-:Y:S04]  /*2e00*/  STL [R1+0x68], RZ ;  /* 0x000068ff01007387 */ /* 0x000fe80000100800 */
[----:B------:R-:W-:Y:S04]  /*2e10*/  STL [R1+0x6c], RZ ;  /* 0x00006cff01007387 */ /* 0x000fe80000100800 */
[----:B------:R-:W-:Y:S01]  /*2e20*/  STL [R1+0x70], RZ ;  /* 0x000070ff01007387 */ /* 0x000fe20000100800 */
[----:B------:R-:W-:-:S04]  /*2e30*/  DEPBAR.LE SB0, 0x2 ;  /* 0x000080800000791a */ /* 0x000fc80000000000 */
[----:B------:R-:W-:Y:S04]  /*2e40*/  STL [R1+0x74], RZ ;  /* 0x000074ff01007387 */ /* 0x000fe80000100800 */
        /* <DEDUP_REMOVED lines=18> */
[----:B------:R-:W-:Y:S04]  /*2f70*/  STL [R1+0x2cc], R3 ;  /* 0x0002cc0301007387 */ /* 0x000fe80000100800 */
[----:B----4-:R-:W-:Y:S06]  /*2f80*/  BAR.SYNC 0x0 ;  /* 0x0000000000007b1d */ /* 0x010fec0000000000 */
.L_x_1:
[----:B------:R-:W2:Y:S04]  /*2f90*/  LDL.LU R16, [R1+0xb0] ;  /* 0x0000b00001107983 */ /* 0x000ea80000300800 */
[----:B------:R-:W3:Y:S04]  /*2fa0*/  LDL.LU R18, [R1+0xb4] ;  /* 0x0000b40001127983 */ /* 0x000ee80000300800 */
[----:B------:R-:W4:Y:S04]  /*2fb0*/  LDL.LU R17, [R1+0xb8] ;  /* 0x0000b80001117983 */ /* 0x000f280000300800 */
[----:B------:R-:W4:Y:S04]  /*2fc0*/  LDL.LU R3, [R1+0xbc] ;  /* 0x0000bc0001037983 */ /* 0x000f280000300800 */
[----:B------:R1:W-:Y:S04]  /*2fd0*/  STL [R1+0x2d0], R2 ;  /* 0x0002d00201007387 */ /* 0x0003e80000100800 */
[----:B------:R-:W4:Y:S04]  /*2fe0*/  LDL.LU R24, [R1+0xac] ;  /* 0x0000ac0001187983 */ /* 0x000f280000300800 */
[----:B------:R-:W4:Y:S04]  /*2ff0*/  LDL.LU R27, [R1+0xa8] ;  /* 0x0000a800011b7983 */ /* 0x000f280000300800 */
[----:B------:R-:W4:Y:S04]  /*3000*/  LDL.LU R26, [R1+0xa4] ;  /* 0x0000a400011a7983 */ /* 0x000f280000300800 */
[----:B------:R-:W4:Y:S04]  /*3010*/  LDL.LU R25, [R1+0xa0] ;  /* 0x0000a00001197983 */ /* 0x000f280000300800 */
[----:B------:R-:W4:Y:S04]  /*3020*/  LDL.LU R34, [R1+0x9c] ;  /* 0x00009c0001227983 */ /* 0x000f280000300800 */
[----:B------:R-:W4:Y:S04]  /*3030*/  LDL.LU R35, [R1+0x98] ;  /* 0x0000980001237983 */ /* 0x000f280000300800 */
[----:B------:R-:W4:Y:S04]  /*3040*/  LDL.LU R33, [R1+0x94] ;  /* 0x0000940001217983 */ /* 0x000f280000300800 */
[----:B-1----:R-:W4:Y:S04]  /*3050*/  LDL.LU R2, [R1+0x90] ;  /* 0x0000900001027983 */ /* 0x002f280000300800 */
[----:B------:R-:W1:Y:S04]  /*3060*/  S2R R4, SR_TID.X ;  /* 0x0000000000047919 */ /* 0x000e680000002100 */
[----:B------:R-:W-:Y:S04]  /*3070*/  LDS.128 R8, [R0.X4+UR5+0x100] ;  /* 0x0001000500087984 */ /* 0x000fe80008004c00 */
[----:B------:R-:W-:Y:S04]  /*3080*/  LDS.128 R12, [R0.X4+UR5+0x200] ;  /* 0x00020005000c7984 */ /* 0x000fe80008004c00 */
[----:B------:R-:W4:Y:S04]  /*3090*/  LDL.LU R98, [R1+0x8c] ;  /* 0x00008c0001627983 */ /* 0x000f280000300800 */
[----:B------:R-:W4:Y:S04]  /*30a0*/  LDL.LU R96, [R1+0x88] ;  /* 0x0000880001607983 */ /* 0x000f280000300800 */
[----:B------:R-:W4:Y:S01]  /*30b0*/  LDL.LU R95, [R1+0x84] ;  /* 0x00008400015f7983 */ /* 0x000f220000300800 */
[----:B-1----:R-:W-:-:S03]  /*30c0*/  SHF.L.U32 R4, R4, 0x2, RZ ;  /* 0x0000000204047819 */ /* 0x002fc600000006ff */
[----:B------:R-:W4:Y:S01]  /*30d0*/  LDL.LU R93, [R1+0x80] ;  /* 0x00008000015d7983 */ /* 0x000f220000300800 */
[----:B------:R-:W-:-:S03]  /*30e0*/  LOP3.LUT R4, R4, 0x7c, RZ, 0xc0, !PT ;  /* 0x0000007c04047812 */ /* 0x000fc600078ec0ff */
[----:B------:R-:W4:Y:S01]  /*30f0*/  LDL.LU R100, [R1+0x7c] ;  /* 0x00007c0001647983 */ /* 0x000f220000300800 */
[----:B------:R-:W-:-:S03]  /*3100*/  LEA R32, R4, UR8, 0x8 ;  /* 0x0000000804207c11 */ /* 0x000fc6000f8e40ff */
[----:B------:R-:W4:Y:S04]  /*3110*/  LDL.LU R99, [R1+0x78] ;  /* 0x0000780001637983 */ /* 0x000f280000300800 */
[----:B------:R-:W-:Y:S04]  /*3120*/  LDS.128 R4, [R0.X4+UR5] ;  /* 0x0000000500047984 */ /* 0x000fe80008004c00 */
[----:B------:R-:W-:Y:S04]  /*3130*/  LDS.128 R80, [R32+0x200] ;  /* 0x0002000020507984 */ /* 0x000fe80000000c00 */
[----:B------:R-:W2:Y:S04]  /*3140*/  LDS.128 R84, [R32] ;  /* 0x0000000020547984 */ /* 0x000ea80000000c00 */
[----:B------:R-:W3:Y:S04]  /*3150*/  LDS.128 R28, [R32+0x100] ;  /* 0x00010000201c7984 */ /* 0x000ee80000000c00 */
[----:B------:R-:W1:Y:S04]  /*3160*/  LDS.128 R88, [R32+0x300] ;  /* 0x0003000020587984 */ /* 0x000e680000000c00 */
[----:B------:R-:W4:Y:S04]  /*3170*/  LDL.LU R97, [R1+0x74] ;  /* 0x0000740001617983 */ /* 0x000f280000300800 */
[----:B------:R-:W-:Y:S01]  /*3180*/  LDS.128 R248, [R0.X4+UR5+0x10a0] ;  /* 0x0010a00500f87984 */ /* 0x000fe20008004c00 */
[C---:B--2---:R-:W-:Y:S01]  /*3190*/  FFMA R16, R4.reuse, R84, R16 ;  /* 0x0000005404107223 */ /* 0x044fe20000000010 */
[C---:B---3--:R-:W-:Y:S01]  /*31a0*/  FFMA R18, R4.reuse, R28, R18 ;  /* 0x0000001c04127223 */ /* 0x048fe20000000012 */
[----:B----4-:R-:W-:-:S03]  /*31b0*/  FFMA R20, R4, R80, R17 ;  /* 0x0000005004147223 */ /* 0x010fc60000000011 */
[C---:B------:R-:W-:Y:S01]  /*31c0*/  FFMA R21, R5.reuse, R29, R18 ;  /* 0x0000001d05157223 */ /* 0x040fe20000000012 */
[----:B-1----:R-:W-:Y:S01]  /*31d0*/  FFMA R4, R4, R88, R3 ;  /* 0x0000005804047223 */ /* 0x002fe20000000003 */
[C---:B------:R-:W-:Y:S01]  /*31e0*/  FFMA R3, R5.reuse, R81, R20 ;  /* 0x0000005105037223 */ /* 0x040fe20000000014 */
[C---:B------:R-:W-:Y:S02]  /*31f0*/  FFMA R23, R5.reuse, R85, R16 ;  /* 0x0000005505177223 */ /* 0x040fe40000000010 */
[----:B------:R-:W-:Y:S01]  /*3200*/  FFMA R5, R5, R89, R4 ;  /* 0x0000005905057223 */ /* 0x000fe20000000004 */
[C---:B------:R-:W-:Y:S01]  /*3210*/  FFMA R22, R6.reuse, R82, R3 ;  /* 0x0000005206167223 */ /* 0x040fe20000000003 */
[C---:B------:R-:W-:Y:S01]  /*3220*/  FFMA R20, R6.reuse, R30, R21 ;  /* 0x0000001e06147223 */ /* 0x040fe20000000015 */
[C---:B------:R-:W-:Y:S01]  /*3230*/  FFMA R4, R6.reuse, R86, R23 ;  /* 0x0000005606047223 */ /* 0x040fe20000000017 */
[----:B------:R-:W-:Y:S01]  /*3240*/  FFMA R6, R6, R90, R5 ;  /* 0x0000005a06067223 */ /* 0x000fe20000000005 */
[C---:B------:R-:W-:Y:S01]  /*3250*/  FFMA R3, R7.reuse, R83, R22 ;  /* 0x0000005307037223 */ /* 0x040fe20000000016 */
[C---:B------:R-:W-:Y:S01]  /*3260*/  FFMA R24, R8.reuse, R88, R24 ;  /* 0x0000005808187223 */ /* 0x040fe20000000018 */
[C---:B------:R-:W-:Y:S01]  /*3270*/  FFMA R5, R7.reuse, R31, R20 ;  /* 0x0000001f07057223 */ /* 0x040fe20000000014 */
[C---:B------:R-:W-:Y:S01]  /*3280*/  FFMA R22, R8.reuse, R80, R27 ;  /* 0x0000005008167223 */ /* 0x040fe2000000001b */
[C---:B------:R-:W-:Y:S01]  /*3290*/  FFMA R4, R7.reuse, R87, R4 ;  /* 0x0000005707047223 */ /* 0x040fe20000000004 */
[----:B------:R-:W-:Y:S01]  /*32a0*/  FFMA R6, R7, R91, R6 ;  /* 0x0000005b07067223 */ /* 0x000fe20000000006 */
[----:B------:R-:W1:Y:S01]  /*32b0*/  LDS.128 R16, [R0.X4+UR5+0x300] ;  /* 0x0003000500107984 */ /* 0x000e620008004c00 */
[C---:B------:R-:W-:Y:S01]  /*32c0*/  FFMA R20, R8.reuse, R28, R26 ;  /* 0x0000001c08147223 */ /* 0x040fe2000000001a */
[C---:B------:R-:W-:Y:S01]  /*32d0*/  FFMA R7, R9.reuse, R89, R24 ;  /* 0x0000005909077223 */ /* 0x040fe20000000018 */
        /* <DEDUP_REMOVED lines=8> */
[----:B------:R-:W-:Y:S01]  /*3360*/  FFMA R10, R10, R86, R9 ;  /* 0x000000560a0a7223 */ /* 0x000fe20000000009 */
[----:B------:R-:W-:Y:S01]  /*3370*/  FFMA R9, R11, R83, R24 ;  /* 0x000000530b097223 */ /* 0x000fe20000000018 */
[C---:B------:R-:W-:Y:S01]  /*3380*/  FFMA R34, R12.reuse, R88, R34 ;  /* 0x000000580c227223 */ /* 0x040fe20000000022 */
[C---:B------:R-:W-:Y:S01]  /*3390*/  FFMA R26, R12.reuse, R80, R35 ;  /* 0x000000500c1a7223 */ /* 0x040fe20000000023 */
[C---:B------:R-:W-:Y:S01]  /*33a0*/  FFMA R24, R12.reuse, R28, R33 ;  /* 0x0000001c0c187223 */ /* 0x040fe20000000021 */
[----:B------:R-:W2:Y:S01]  /*33b0*/  LDS.128 R20, [R0.X4+UR5+0x1000] ;  /* 0x0010000500147984 */ /* 0x000ea20008004c00 */
[----:B------:R-:W-:-:S03]  /*33c0*/  FFMA R12, R12, R84, R2 ;  /* 0x000000540c0c7223 */ /* 0x000fc60000000002 */
[----:B------:R-:W3:Y:S01]  /*33d0*/  LDL.LU R2, [R1+0x70] ;  /* 0x0000700001027983 */ /* 0x000ee20000300800 */
[C---:B------:R-:W-:Y:S01]  /*33e0*/  FFMA R8, R11.reuse, R31, R8 ;  /* 0x0000001f0b087223 */ /* 0x040fe20000000008 */
[----:B------:R-:W-:Y:S01]  /*33f0*/  FFMA R10, R11, R87, R10 ;  /* 0x000000570b0a7223 */ /* 0x000fe2000000000a */
[C---:B------:R-:W-:Y:S01]  /*3400*/  FFMA R11, R13.reuse, R89, R34 ;  /* 0x000000590d0b7223 */ /* 0x040fe20000000022 */
[C---:B------:R-:W-:Y:S01]  /*3410*/  FFMA R33, R13.reuse, R81, R26 ;  /* 0x000000510d217223 */ /* 0x040fe2000000001a */
[C---:B------:R-:W-:Y:S01]  /*3420*/  FFMA R35, R13.reuse, R29, R24 ;  /* 0x0000001d0d237223 */ /* 0x040fe20000000018 */
[----:B------:R-:W4:Y:S01]  /*3430*/  LDL.LU R108, [R1+0x6c] ;  /* 0x00006c00016c7983 */ /* 0x000f220000300800 */
[----:B------:R-:W-:Y:S01]  /*3440*/  FFMA R13, R13, R85, R12 ;  /* 0x000000550d0d7223 */ /* 0x000fe2000000000c */
[C---:B------:R-:W-:Y:S01]  /*3450*/  FFMA R94, R14.reuse, R90, R11 ;  /* 0x0000005a0e5e7223 */ /* 0x040fe2000000000b */
[C---:B------:R-:W-:Y:S01]  /*3460*/  FFMA R92, R14.reuse, R82, R33 ;  /* 0x000000520e5c7223 */ /* 0x040fe20000000021 */
[----:B------:R-:W4:Y:S01]  /*3470*/  LDL.LU R107, [R1+0x68] ;  /* 0x00006800016b7983 */ /* 0x000f220000300800 */
[C---:B------:R-:W-:Y:S01]  /*3480*/  FFMA R34, R14.reuse, R30, R35 ;  /* 0x0000001e0e227223 */ /* 0x040fe20000000023 */
[----:B------:R-:W-:Y:S01]  /*3490*/  FFMA R12, R14, R86, R13 ;  /* 0x000000560e0c7223 */ /* 0x000fe2000000000d */
[C---:B------:R-:W-:Y:S01]  /*34a0*/  FFMA R13, R15.reuse, R91, R94 ;  /* 0x0000005b0f0d7223 */ /* 0x040fe2000000005e */
[----:B------:R-:W4:Y:S01]  /*34b0*/  LDL.LU R103, [R1+0x64] ;  /* 0x0000640001677983 */ /* 0x000f220000300800 */
[C---:B------:R-:W-:Y:S01]  /*34c0*/  FFMA R11, R15.reuse, R83, R92 ;  /* 0x000000530f0b7223 */ /* 0x040fe2000000005c */
[C---:B------:R-:W-:Y:S01]  /*34d0*/  FFMA R14, R15.reuse, R31, R34 ;  /* 0x0000001f0f0e7223 */ /* 0x040fe20000000022 */
[C---:B-1----:R-:W-:Y:S01]  /*34e0*/  FFMA R94, R16.reuse, R88, R98 ;  /* 0x00000058105e7223 */ /* 0x042fe20000000062 */
[----:B------:R-:W4:Y:S01]  /*34f0*/  LDL.LU R101, [R1+0x60] ;  /* 0x0000600001657983 */ /* 0x000f220000300800 */
[C---:B------:R-:W-:Y:S01]  /*3500*/  FFMA R92, R16.reuse, R80, R96 ;  /* 0x00000050105c7223 */ /* 0x040fe20000000060 */
[C---:B------:R-:W-:Y:S01]  /*3510*/  FFMA R34, R16.reuse, R28, R95 ;  /* 0x0000001c10227223 */ /* 0x040fe2000000005f */
[----:B------:R-:W-:Y:S01]  /*3520*/  FFMA R12, R15, R87, R12 ;  /* 0x000000570f0c7223 */ /* 0x000fe2000000000c */
[C---:B------:R-:W-:Y:S01]  /*3530*/  FFMA R15, R17.reuse, R89, R94 ;  /* 0x00000059110f7223 */ /* 0x040fe2000000005e */
[----:B------:R-:W4:Y:S01]  /*3540*/  LDL.LU R104, [R1+0x5c] ;  /* 0x00005c0001687983 */ /* 0x000f220000300800 */
[----:B------:R-:W-:Y:S01]  /*3550*/  FFMA R16, R16, R84, R93 ;  /* 0x0000005410107223 */ /* 0x000fe2000000005d */
        /* <DEDUP_REMOVED lines=10> */
[C---:B------:R-:W-:Y:S01]  /*3600*/  FFMA R18, R19.reuse, R31, R96 ;  /* 0x0000001f13127223 */ /* 0x040fe20000000060 */
[----:B------:R-:W-:Y:S01]  /*3610*/  FFMA R15, R19, R87, R34 ;  /* 0x00000057130f7223 */ /* 0x000fe20000000022 */
[C---:B--2---:R-:W-:Y:S01]  /*3620*/  FFMA R98, R20.reuse, R88, R100 ;  /* 0x0000005814627223 */ /* 0x044fe20000000064 */
[C---:B------:R-:W-:Y:S01]  /*3630*/  FFMA R96, R20.reuse, R80, R99 ;  /* 0x0000005014607223 */ /* 0x040fe20000000063 */
[----:B------:R-:W4:Y:S04]  /*3640*/  LDS.128 R24, [R0.X4+UR5+0x1100] ;  /* 0x0011000500187984 */ /* 0x000f280008004c00 */
[----:B------:R-:W1:Y:S01]  /*3650*/  LDS.128 R92, [R0.X4+UR5+0x1200] ;  /* 0x00120005005c7984 */ /* 0x000e620008004c00 */
[C---:B------:R-:W-:Y:S01]  /*3660*/  FFMA R34, R20.reuse, R28, R97 ;  /* 0x0000001c14227223 */ /* 0x040fe20000000061 */
[----:B---3--:R-:W-:-:S02]  /*3670*/  FFMA R20, R20, R84, R2 ;  /* 0x0000005414147223 */ /* 0x008fc40000000002 */
[----:B------:R-:W2:Y:S01]  /*3680*/  LDL.LU R2, [R1+0x50] ;  /* 0x0000500001027983 */ /* 0x000ea20000300800 */
[----:B------:R-:W-:Y:S01]  /*3690*/  FFMA R16, R19, R91, R16 ;  /* 0x0000005b13107223 */ /* 0x000fe20000000010 */
[C---:B------:R-:W-:Y:S01]  /*36a0*/  FFMA R19, R21.reuse, R89, R98 ;  /* 0x0000005915137223 */ /* 0x040fe20000000062 */
[C---:B------:R-:W-:Y:S01]  /*36b0*/  FFMA R33, R21.reuse, R81, R96 ;  /* 0x0000005115217223 */ /* 0x040fe20000000060 */
[C---:B------:R-:W-:Y:S01]  /*36c0*/  FFMA R35, R21.reuse, R29, R34 ;  /* 0x0000001d15237223 */ /* 0x040fe20000000022 */
[----:B------:R-:W3:Y:S01]  /*36d0*/  LDS.128 R96, [R0.X4+UR5+0x1300] ;  /* 0x0013000500607984 */ /* 0x000ee20008004c00 */
[----:B------:R-:W-:Y:S01]  /*36e0*/  FFMA R21, R21, R85, R20 ;  /* 0x0000005515157223 */ /* 0x000fe20000000014 */
[C---:B------:R-:W-:Y:S01]  /*36f0*/  FFMA R102, R22.reuse, R90, R19 ;  /* 0x0000005a16667223 */ /* 0x040fe20000000013 */
[C---:B------:R-:W-:Y:S01]  /*3700*/  FFMA R100, R22.reuse, R82, R33 ;  /* 0x0000005216647223 */ /* 0x040fe20000000021 */
[C---:B------:R-:W-:Y:S01]  /*3710*/  FFMA R34, R22.reuse, R30, R35 ;  /* 0x0000001e16227223 */ /* 0x040fe20000000023 */
[----:B------:R-:W-:Y:S01]  /*3720*/  FFMA R20, R22, R86, R21 ;  /* 0x0000005616147223 */ /* 0x000fe20000000015 */
[C---:B------:R-:W-:Y:S01]  /*3730*/  FFMA R19, R23.reuse, R91, R102 ;  /* 0x0000005b17137223 */ /* 0x040fe20000000066 */
[C---:B------:R-:W-:Y:S01]  /*3740*/  FFMA R21, R23.reuse, R83, R100 ;  /* 0x0000005317157223 */ /* 0x040fe20000000064 */
[C---:B----4-:R-:W-:Y:S01]  /*3750*/  FFMA R102, R24.reuse, R88, R108 ;  /* 0x0000005818667223 */ /* 0x050fe2000000006c */
[C---:B------:R-:W-:Y:S01]  /*3760*/  FFMA R100, R24.reuse, R80, R107 ;  /* 0x0000005018647223 */ /* 0x040fe2000000006b */
[C---:B------:R-:W-:Y:S01]  /*3770*/  FFMA R22, R23.reuse, R31, R34 ;  /* 0x0000001f17167223 */ /* 0x040fe20000000022 */
[----:B------:R-:W-:Y:S01]  /*3780*/  FFMA R20, R23, R87, R20 ;  /* 0x0000005717147223 */ /* 0x000fe20000000014 */
[C---:B------:R-:W-:Y:S01]  /*3790*/  FFMA R34, R24.reuse, R28, R103 ;  /* 0x0000001c18227223 */ /* 0x040fe20000000067 */
[----:B------:R-:W-:Y:S01]  /*37a0*/  FFMA R24, R24, R84, R101 ;  /* 0x0000005418187223 */ /* 0x000fe20000000065 */
[C---:B------:R-:W-:Y:S01]  /*37b0*/  FFMA R23, R25.reuse, R89, R102 ;  /* 0x0000005919177223 */ /* 0x040fe20000000066 */
[----:B------:R-:W-:-:S02]  /*37c0*/  FFMA R33, R25, R81, R100 ;  /* 0x0000005119217223 */ /* 0x000fc40000000064 */
[----:B------:R-:W4:Y:S01]  /*37d0*/  LDS.128 R100, [R0.X4+UR5+0x2000] ;  /* 0x0020000500647984 */ /* 0x000f220008004c00 */
[C---:B------:R-:W-:Y:S01]  /*37e0*/  FFMA R35, R25.reuse, R29, R34 ;  /* 0x0000001d19237223 */ /* 0x040fe20000000022 */
[----:B------:R-:W-:Y:S01]  /*37f0*/  FFMA R25, R25, R85, R24 ;  /* 0x0000005519197223 */ /* 0x000fe20000000018 */
[C---:B------:R-:W-:Y:S01]  /*3800*/  FFMA R226, R26.reuse, R90, R23 ;  /* 0x0000005a1ae27223 */ /* 0x040fe20000000017 */
[C---:B------:R-:W-:Y:S01]  /*3810*/  FFMA R34, R26.reuse, R82, R33 ;  /* 0x000000521a227223 */ /* 0x040fe20000000021 */
[C---:B------:R-:W-:Y:S01]  /*3820*/  FFMA R24, R26.reuse, R30, R35 ;  /* 0x0000001e1a187223 */ /* 0x040fe20000000023 */
[----:B------:R-:W-:Y:S01]  /*3830*/  FFMA R26, R26, R86, R25 ;  /* 0x000000561a1a7223 */ /* 0x000fe20000000019 */
[C---:B-1----:R-:W-:Y:S01]  /*3840*/  FFMA R104, R92.reuse, R88, R104 ;  /* 0x000000585c687223 */ /* 0x042fe20000000068 */
[C---:B------:R-:W-:Y:S01]  /*3850*/  FFMA R25, R27.reuse, R83, R34 ;  /* 0x000000531b197223 */ /* 0x040fe20000000022 */
[C---:B------:R-:W-:Y:S01]  /*3860*/  FFMA R226, R27.reuse, R91, R226 ;  /* 0x0000005b1be27223 */ /* 0x040fe200000000e2 */
[C---:B------:R-:W-:Y:S01]  /*3870*/  FFMA R23, R27.reuse, R87, R26 ;  /* 0x000000571b177223 */ /* 0x040fe2000000001a */
[----:B------:R-:W-:Y:S01]  /*3880*/  FFMA R24, R27, R31, R24 ;  /* 0x0000001f1b187223 */ /* 0x000fe20000000018 */
[C---:B------:R-:W-:Y:S01]  /*3890*/  FFMA R34, R92.reuse, R80, R106 ;  /* 0x000000505c227223 */ /* 0x040fe2000000006a */
[----:B------:R-:W-:Y:S01]  /*38a0*/  FFMA R26, R92, R28, R105 ;  /* 0x0000001c5c1a7223 */ /* 0x000fe20000000069 */
[----:B------:R-:W-:-:S02]  /*38b0*/  FFMA R27, R93, R89, R104 ;  /* 0x000000595d1b7223 */ /* 0x000fc40000000068 */
[----:B------:R-:W1:Y:S01]  /*38c0*/  LDS.128 R104, [R0.X4+UR5+0x2100] ;  /* 0x0021000500687984 */ /* 0x000e620008004c00 */
[C---:B------:R-:W-:Y:S01]  /*38d0*/  FFMA R33, R93.reuse, R81, R34 ;  /* 0x000000515d217223 */ /* 0x040fe20000000022 */
[----:B------:R-:W-:-:S03]  /*38e0*/  FFMA R35, R93, R29, R26 ;  /* 0x0000001d5d237223 */ /* 0x000fc6000000001a */
[C---:B------:R-:W-:Y:S01]  /*38f0*/  FFMA R224, R94.reuse, R82, R33 ;  /* 0x000000525ee07223 */ /* 0x040fe20000000021 */
[----:B------:R-:W-:Y:S01]  /*3900*/  FFMA R34, R94, R30, R35 ;  /* 0x0000001e5e227223 */ /* 0x000fe20000000023 */
[C---:B---3--:R-:W-:Y:S02]  /*3910*/  FFMA R170, R96.reuse, R80, R170 ;  /* 0x0000005060aa7223 */ /* 0x048fe400000000aa */
[C---:B------:R-:W-:Y:S01]  /*3920*/  FFMA R224, R95.reuse, R83, R224 ;  /* 0x000000535fe07223 */ /* 0x040fe200000000e0 */
[----:B------:R-:W-:Y:S01]  /*3930*/  FFMA R223, R95, R31, R34 ;  /* 0x0000001f5fdf7223 */ /* 0x000fe20000000022 */
[----:B------:R-:W-:Y:S01]  /*3940*/  FFMA R34, R96, R28, R169 ;  /* 0x0000001c60227223 */ /* 0x000fe200000000a9 */
[----:B------:R-:W-:-:S03]  /*3950*/  FFMA R33, R97, R81, R170 ;  /* 0x0000005161217223 */ /* 0x000fc600000000aa */
[----:B------:R-:W-:Y:S01]  /*3960*/  FFMA R35, R97, R29, R34 ;  /* 0x0000001d61237223 */ /* 0x000fe20000000022 */
[----:B------:R-:W-:-:S03]  /*3970*/  FFMA R34, R98, R82, R33 ;  /* 0x0000005262227223 */ /* 0x000fc60000000021 */
[----:B------:R-:W-:Y:S01]  /*3980*/  FFMA R220, R98, R30, R35 ;  /* 0x0000001e62dc7223 */ /* 0x000fe20000000023 */
[----:B------:R-:W-:-:S03]  /*3990*/  FFMA R221, R99, R83, R34 ;  /* 0x0000005363dd7223 */ /* 0x000fc60000000022 */
[----:B------:R-:W-:Y:S01]  /*39a0*/  FFMA R220, R99, R31, R220 ;  /* 0x0000001f63dc7223 */ /* 0x000fe200000000dc */
[C---:B----4-:R-:W-:Y:S01]  /*39b0*/  FFMA R174, R100.reuse, R80, R174 ;  /* 0x0000005064ae7223 */ /* 0x050fe200000000ae */
[----:B------:R-:W-:-:S03]  /*39c0*/  FFMA R34, R100, R28, R173 ;  /* 0x0000001c64227223 */ /* 0x000fc600000000ad */
[C---:B------:R-:W-:Y:S01]  /*39d0*/  FFMA R35, R101.reuse, R81, R174 ;  /* 0x0000005165237223 */ /* 0x040fe200000000ae */
[----:B------:R-:W-:-:S04]  /*39e0*/  FFMA R109, R101, R29, R34 ;  /* 0x0000001d656d7223 */ /* 0x000fc80000000022 */
[----:B------:R-:W-:Y:S01]  /*39f0*/  FFMA R34, R102, R30, R109 ;  /* 0x0000001e66227223 */ /* 0x000fe2000000006d */
[----:B-1----:R-:W-:Y:S01]  /*3a00*/  FFMA R178, R104, R80, R178 ;  /* 0x0000005068b27223 */ /* 0x002fe200000000b2 */
[----:B--2---:R-:W-:-:S04]  /*3a10*/  FFMA R92, R92, R84, R2 ;  /* 0x000000545c5c7223 */ /* 0x004fc80000000002 */
[----:B------:R-:W-:Y:S01]  /*3a20*/  FFMA R93, R93, R85, R92 ;  /* 0x000000555d5d7223 */ /* 0x000fe2000000005c */
[----:B------:R-:W-:-:S04]  /*3a30*/  FFMA R92, R94, R90, R27 ;  /* 0x0000005a5e5c7223 */ /* 0x000fc8000000001b */
[----:B------:R-:W-:Y:S01]  /*3a40*/  FFMA R225, R95, R91, R92 ;  /* 0x0000005b5fe17223 */ /* 0x000fe2000000005c */
[----:B------:R-:W-:Y:S01]  /*3a50*/  FFMA R92, R96, R88, R171 ;  /* 0x00000058605c7223 */ /* 0x000fe200000000ab */
[----:B------:R-:W-:Y:S01]  /*3a60*/  FFMA R26, R94, R86, R93 ;  /* 0x000000565e1a7223 */ /* 0x000fe2000000005d */
[----:B------:R-:W-:Y:S02]  /*3a70*/  FFMA R96, R96, R84, R168 ;  /* 0x0000005460607223 */ /* 0x000fe400000000a8 */
[----:B------:R-:W-:Y:S01]  /*3a80*/  FFMA R27, R97, R89, R92 ;  /* 0x00000059611b7223 */ /* 0x000fe2000000005c */
[----:B------:R-:W-:Y:S02]  /*3a90*/  FFMA R26, R95, R87, R26 ;  /* 0x000000575f1a7223 */ /* 0x000fe4000000001a */
[----:B------:R-:W1:Y:S01]  /*3aa0*/  LDS.128 R92, [R0.X4+UR5+0x2200] ;  /* 0x00220005005c7984 */ /* 0x000e620008004c00 */
[----:B------:R-:W-:Y:S01]  /*3ab0*/  FFMA R97, R97, R85, R96 ;  /* 0x0000005561617223 */ /* 0x000fe20000000060 */
[----:B------:R-:W-:Y:S01]  /*3ac0*/  FFMA R222, R98, R90, R27 ;  /* 0x0000005a62de7223 */ /* 0x000fe2000000001b */
[----:B------:R-:W-:-:S02]  /*3ad0*/  FFMA R96, R100, R88, R175 ;  /* 0x0000005864607223 */ /* 0x000fc400000000af */
[----:B------:R-:W-:Y:S01]  /*3ae0*/  FFMA R98, R98, R86, R97 ;  /* 0x0000005662627223 */ /* 0x000fe20000000061 */
[----:B------:R-:W-:Y:S01]  /*3af0*/  FFMA R222, R99, R91, R222 ;  /* 0x0000005b63de7223 */ /* 0x000fe200000000de */
[----:B------:R-:W-:Y:S02]  /*3b00*/  FFMA R33, R101, R89, R96 ;  /* 0x0000005965217223 */ /* 0x000fe40000000060 */
[----:B------:R-:W-:Y:S01]  /*3b10*/  FFMA R27, R99, R87, R98 ;  /* 0x00000057631b7223 */ /* 0x000fe20000000062 */
[----:B------:R-:W-:Y:S01]  /*3b20*/  FFMA R100, R100, R84, R172 ;  /* 0x0000005464647223 */ /* 0x000fe200000000ac */
[----:B------:R-:W2:Y:S03]  /*3b30*/  LDS.128 R96, [R0.X4+UR5+0x2300] ;  /* 0x0023000500607984 */ /* 0x000ea60008004c00 */
[----:B------:R-:W-:Y:S01]  /*3b40*/  FFMA R101, R101, R85, R100 ;  /* 0x0000005565657223 */ /* 0x000fe20000000064 */
[C---:B------:R-:W-:Y:S01]  /*3b50*/  FFMA R100, R102.reuse, R90, R33 ;  /* 0x0000005a66647223 */ /* 0x040fe20000000021 */
[----:B------:R-:W-:-:S03]  /*3b60*/  FFMA R172, R102, R82, R35 ;  /* 0x0000005266ac7223 */ /* 0x000fc60000000023 */
[C---:B------:R-:W-:Y:S01]  /*3b70*/  FFMA R173, R103.reuse, R91, R100 ;  /* 0x0000005b67ad7223 */ /* 0x040fe20000000064 */
[----:B------:R-:W-:Y:S01]  /*3b80*/  FFMA R100, R104, R88, R179 ;  /* 0x0000005868647223 */ /* 0x000fe200000000b3 */
[----:B------:R-:W-:Y:S01]  /*3b90*/  FFMA R170, R102, R86, R101 ;  /* 0x0000005666aa7223 */ /* 0x000fe20000000065 */
[C---:B------:R-:W-:Y:S01]  /*3ba0*/  FFMA R171, R103.reuse, R31, R34 ;  /* 0x0000001f67ab7223 */ /* 0x040fe20000000022 */
[C---:B------:R-:W-:Y:S01]  /*3bb0*/  FFMA R34, R104.reuse, R28, R177 ;  /* 0x0000001c68227223 */ /* 0x040fe200000000b1 */
[C---:B------:R-:W-:Y:S01]  /*3bc0*/  FFMA R172, R103.reuse, R83, R172 ;  /* 0x0000005367ac7223 */ /* 0x040fe200000000ac */
[----:B------:R-:W-:Y:S01]  /*3bd0*/  FFMA R170, R103, R87, R170 ;  /* 0x0000005767aa7223 */ /* 0x000fe200000000aa */
[----:B------:R-:W-:Y:S01]  /*3be0*/  FFMA R104, R104, R84, R176 ;  /* 0x0000005468687223 */ /* 0x000fe200000000b0 */
[C---:B------:R-:W-:Y:S02]  /*3bf0*/  FFMA R33, R105.reuse, R89, R100 ;  /* 0x0000005969217223 */ /* 0x040fe40000000064 */
[----:B------:R-:W3:Y:S01]  /*3c00*/  LDS.128 R100, [R0.X4+UR5+0x3000] ;  /* 0x0030000500647984 */ /* 0x000ee20008004c00 */
[C---:B------:R-:W-:Y:S01]  /*3c10*/  FFMA R35, R105.reuse, R81, R178 ;  /* 0x0000005169237223 */ /* 0x040fe200000000b2 */
[C---:B------:R-:W-:Y:S01]  /*3c20*/  FFMA R109, R105.reuse, R29, R34 ;  /* 0x0000001d696d7223 */ /* 0x040fe20000000022 */
[----:B------:R-:W-:Y:S01]  /*3c30*/  FFMA R105, R105, R85, R104 ;  /* 0x0000005569697223 */ /* 0x000fe20000000068 */
[----:B------:R-:W-:-:S02]  /*3c40*/  FFMA R104, R106, R90, R33 ;  /* 0x0000005a6a687223 */ /* 0x000fc40000000021 */
[C---:B------:R-:W-:Y:S02]  /*3c50*/  FFMA R34, R106.reuse, R30, R109 ;  /* 0x0000001e6a227223 */ /* 0x040fe4000000006d */
        /* <DEDUP_REMOVED lines=10> */
[C---:B------:R-:W-:Y:S01]  /*3d00*/  FFMA R33, R93.reuse, R89, R104 ;  /* 0x000000595d217223 */ /* 0x040fe20000000068 */
[C---:B------:R-:W-:Y:S01]  /*3d10*/  FFMA R35, R93.reuse, R81, R182 ;  /* 0x000000515d237223 */ /* 0x040fe200000000b6 */
[----:B------:R-:W1:Y:S01]  /*3d20*/  LDS.128 R104, [R0.X4+UR5+0x3100] ;  /* 0x0031000500687984 */ /* 0x000e620008004c00 */
[C---:B------:R-:W-:Y:S01]  /*3d30*/  FFMA R109, R93.reuse, R29, R34 ;  /* 0x0000001d5d6d7223 */ /* 0x040fe20000000022 */
[----:B------:R-:W-:Y:S01]  /*3d40*/  FFMA R93, R93, R85, R92 ;  /* 0x000000555d5d7223 */ /* 0x000fe2000000005c */
[C---:B------:R-:W-:Y:S01]  /*3d50*/  FFMA R92, R94.reuse, R90, R33 ;  /* 0x0000005a5e5c7223 */ /* 0x040fe20000000021 */
[C---:B------:R-:W-:Y:S01]  /*3d60*/  FFMA R164, R94.reuse, R82, R35 ;  /* 0x000000525ea47223 */ /* 0x040fe20000000023 */
[----:B------:R-:W-:-:S02]  /*3d70*/  FFMA R34, R94, R30, R109 ;  /* 0x0000001e5e227223 */ /* 0x000fc4000000006d */
[C---:B------:R-:W-:Y:S01]  /*3d80*/  FFMA R165, R95.reuse, R91, R92 ;  /* 0x0000005b5fa57223 */ /* 0x040fe2000000005c */
[----:B--2---:R-:W-:Y:S01]  /*3d90*/  FFMA R92, R96, R88, R187 ;  /* 0x00000058605c7223 */ /* 0x004fe200000000bb */
[----:B------:R-:W-:Y:S01]  /*3da0*/  FFMA R162, R94, R86, R93 ;  /* 0x000000565ea27223 */ /* 0x000fe2000000005d */
[C---:B------:R-:W-:Y:S01]  /*3db0*/  FFMA R164, R95.reuse, R83, R164 ;  /* 0x000000535fa47223 */ /* 0x040fe200000000a4 */
[----:B------:R-:W-:Y:S01]  /*3dc0*/  FFMA R163, R95, R31, R34 ;  /* 0x0000001f5fa37223 */ /* 0x000fe20000000022 */
[----:B------:R-:W-:Y:S01]  /*3dd0*/  FFMA R33, R97, R89, R92 ;  /* 0x0000005961217223 */ /* 0x000fe2000000005c */
[----:B------:R-:W-:Y:S01]  /*3de0*/  FFMA R162, R95, R87, R162 ;  /* 0x000000575fa27223 */ /* 0x000fe200000000a2 */
[C---:B------:R-:W-:Y:S01]  /*3df0*/  FFMA R186, R96.reuse, R80, R186 ;  /* 0x0000005060ba7223 */ /* 0x040fe200000000ba */
[C---:B------:R-:W-:Y:S01]  /*3e00*/  FFMA R34, R96.reuse, R28, R185 ;  /* 0x0000001c60227223 */ /* 0x040fe200000000b9 */
[----:B------:R-:W2:Y:S01]  /*3e10*/  LDS.128 R92, [R0.X4+UR5+0x3200] ;  /* 0x00320005005c7984 */ /* 0x000ea20008004c00 */
[----:B------:R-:W-:Y:S01]  /*3e20*/  FFMA R96, R96, R84, R184 ;  /* 0x0000005460607223 */ /* 0x000fe200000000b8 */
[C---:B------:R-:W-:Y:S01]  /*3e30*/  FFMA R35, R97.reuse, R81, R186 ;  /* 0x0000005161237223 */ /* 0x040fe200000000ba */
[----:B------:R-:W-:-:S02]  /*3e40*/  FFMA R109, R97, R29, R34 ;  /* 0x0000001d616d7223 */ /* 0x000fc40000000022 */
[----:B------:R-:W-:Y:S01]  /*3e50*/  FFMA R97, R97, R85, R96 ;  /* 0x0000005561617223 */ /* 0x000fe20000000060 */
[C---:B------:R-:W-:Y:S01]  /*3e60*/  FFMA R96, R98.reuse, R90, R33 ;  /* 0x0000005a62607223 */ /* 0x040fe20000000021 */
[C---:B------:R-:W-:Y:S01]  /*3e70*/  FFMA R160, R98.reuse, R82, R35 ;  /* 0x0000005262a07223 */ /* 0x040fe20000000023 */
[C---:B------:R-:W-:Y:S01]  /*3e80*/  FFMA R34, R98.reuse, R30, R109 ;  /* 0x0000001e62227223 */ /* 0x040fe2000000006d */
[----:B------:R-:W-:Y:S01]  /*3e90*/  FFMA R98, R98, R86, R97 ;  /* 0x0000005662627223 */ /* 0x000fe20000000061 */
[C---:B------:R-:W-:Y:S01]  /*3ea0*/  FFMA R161, R99.reuse, R91, R96 ;  /* 0x0000005b63a17223 */ /* 0x040fe20000000060 */
[C---:B---3--:R-:W-:Y:S01]  /*3eb0*/  FFMA R96, R100.reuse, R88, R191 ;  /* 0x0000005864607223 */ /* 0x048fe200000000bf */
[C---:B------:R-:W-:Y:S01]  /*3ec0*/  FFMA R190, R100.reuse, R80, R190 ;  /* 0x0000005064be7223 */ /* 0x040fe200000000be */
[C---:B------:R-:W-:Y:S01]  /*3ed0*/  FFMA R159, R99.reuse, R31, R34 ;  /* 0x0000001f639f7223 */ /* 0x040fe20000000022 */
[C---:B------:R-:W-:Y:S01]  /*3ee0*/  FFMA R34, R100.reuse, R28, R189 ;  /* 0x0000001c64227223 */ /* 0x040fe200000000bd */
[C---:B------:R-:W-:Y:S01]  /*3ef0*/  FFMA R160, R99.reuse, R83, R160 ;  /* 0x0000005363a07223 */ /* 0x040fe200000000a0 */
[----:B------:R-:W-:Y:S01]  /*3f00*/  FFMA R33, R99, R87, R98 ;  /* 0x0000005763217223 */ /* 0x000fe20000000062 */
[----:B------:R-:W-:Y:S01]  /*3f10*/  FFMA R100, R100, R84, R188 ;  /* 0x0000005464647223 */ /* 0x000fe200000000bc */
[C---:B------:R-:W-:Y:S01]  /*3f20*/  FFMA R35, R101.reuse, R89, R96 ;  /* 0x0000005965237223 */ /* 0x040fe20000000060 */
[C---:B------:R-:W-:Y:S01]  /*3f30*/  FFMA R109, R101.reuse, R81, R190 ;  /* 0x00000051656d7223 */ /* 0x040fe200000000be */
[----:B------:R-:W3:Y:S01]  /*3f40*/  LDS.128 R96, [R0.X4+UR5+0x3300] ;  /* 0x0033000500607984 */ /* 0x000ee20008004c00 */
[C---:B------:R-:W-:Y:S01]  /*3f50*/  FFMA R111, R101.reuse, R29, R34 ;  /* 0x0000001d656f7223 */ /* 0x040fe20000000022 */
[----:B------:R-:W-:Y:S01]  /*3f60*/  FFMA R101, R101, R85, R100 ;  /* 0x0000005565657223 */ /* 0x000fe20000000064 */
[C---:B------:R-:W-:Y:S01]  /*3f70*/  FFMA R100, R102.reuse, R82, R109 ;  /* 0x0000005266647223 */ /* 0x040fe2000000006d */
[C---:B------:R-:W-:Y:S01]  /*3f80*/  FFMA R158, R102.reuse, R90, R35 ;  /* 0x0000005a669e7223 */ /* 0x040fe20000000023 */
[C---:B------:R-:W-:Y:S01]  /*3f90*/  FFMA R156, R102.reuse, R30, R111 ;  /* 0x0000001e669c7223 */ /* 0x040fe2000000006f */
[----:B------:R-:W-:Y:S01]  /*3fa0*/  FFMA R34, R102, R86, R101 ;  /* 0x0000005666227223 */ /* 0x000fe20000000065 */
[----:B------:R-:W-:Y:S01]  /*3fb0*/  FFMA R157, R103, R83, R100 ;  /* 0x00000053679d7223 */ /* 0x000fe20000000064 */
[C---:B-1----:R-:W-:Y:S01]  /*3fc0*/  FFMA R102, R104.reuse, R88, R195 ;  /* 0x0000005868667223 */ /* 0x042fe200000000c3 */
[C---:B------:R-:W-:Y:S01]  /*3fd0*/  FFMA R194, R104.reuse, R80, R194 ;  /* 0x0000005068c27223 */ /* 0x040fe200000000c2 */
[C---:B------:R-:W-:Y:S01]  /*3fe0*/  FFMA R100, R104.reuse, R28, R193 ;  /* 0x0000001c68647223 */ /* 0x040fe200000000c1 */
[----:B------:R-:W-:Y:S01]  /*3ff0*/  FFMA R104, R104, R84, R192 ;  /* 0x0000005468687223 */ /* 0x000fe200000000c0 */
[C---:B------:R-:W-:Y:S01]  /*4000*/  FFMA R35, R105.reuse, R89, R102 ;  /* 0x0000005969237223 */ /* 0x040fe20000000066 */
[C---:B------:R-:W-:Y:S01]  /*4010*/  FFMA R109, R105.reuse, R81, R194 ;  /* 0x00000051696d7223 */ /* 0x040fe200000000c2 */
[----:B------:R-:W-:Y:S01]  /*4020*/  FFMA R111, R105, R29, R100 ;  /* 0x0000001d696f7223 */ /* 0x000fe20000000064 */
[C---:B------:R-:W-:Y:S01]  /*4030*/  FFMA R158, R103.reuse, R91, R158 ;  /* 0x0000005b679e7223 */ /* 0x040fe2000000009e */
[C---:B------:R-:W-:Y:S01]  /*4040*/  FFMA R156, R103.reuse, R31, R156 ;  /* 0x0000001f679c7223 */ /* 0x040fe2000000009c */
[----:B------:R-:W-:Y:S01]  /*4050*/  FFMA R34, R103, R87, R34 ;  /* 0x0000005767227223 */ /* 0x000fe20000000022 */
[----:B------:R-:W-:Y:S01]  /*4060*/  FFMA R105, R105, R85, R104 ;  /* 0x0000005569697223 */ /* 0x000fe20000000068 */
[----:B------:R-:W1:Y:S01]  /*4070*/  LDS.128 R100, [R0.X4+UR5+0x4000] ;  /* 0x0040000500647984 */ /* 0x000e620008004c00 */
[C---:B------:R-:W-:Y:S01]  /*4080*/  FFMA R108, R106.reuse, R90, R35 ;  /* 0x0000005a6a6c7223 */ /* 0x040fe20000000023 */
[C---:B------:R-:W-:Y:S01]  /*4090*/  FFMA R154, R106.reuse, R82, R109 ;  /* 0x000000526a9a7223 */ /* 0x040fe2000000006d */
[C---:B------:R-:W-:Y:S01]  /*40a0*/  FFMA R104, R106.reuse, R30, R111 ;  /* 0x0000001e6a687223 */ /* 0x040fe2000000006f */
[----:B------:R-:W-:-:S03]  /*40b0*/  FFMA R106, R106, R86, R105 ;  /* 0x000000566a6a7223 */ /* 0x000fc60000000069 */
[C---:B------:R-:W-:Y:S01]  /*40c0*/  FFMA R153, R107.reuse, R31, R104 ;  /* 0x0000001f6b997223 */ /* 0x040fe20000000068 */
[C---:B------:R-:W-:Y:S01]  /*40d0*/  FFMA R35, R107.reuse, R87, R106 ;  /* 0x000000576b237223 */ /* 0x040fe2000000006a */
[C---:B--2---:R-:W-:Y:S01]  /*40e0*/  FFMA R106, R92.reuse, R88, R199 ;  /* 0x000000585c6a7223 */ /* 0x044fe200000000c7 */
[C---:B------:R-:W-:Y:S01]  /*40f0*/  FFMA R104, R92.reuse, R28, R197 ;  /* 0x0000001c5c687223 */ /* 0x040fe200000000c5 */
[C---:B------:R-:W-:Y:S01]  /*4100*/  FFMA R198, R92.reuse, R80, R198 ;  /* 0x000000505cc67223 */ /* 0x040fe200000000c6 */
[C---:B------:R-:W-:Y:S01]  /*4110*/  FFMA R155, R107.reuse, R91, R108 ;  /* 0x0000005b6b9b7223 */ /* 0x040fe2000000006c */
[----:B------:R-:W-:Y:S01]  /*4120*/  FFMA R154, R107, R83, R154 ;  /* 0x000000536b9a7223 */ /* 0x000fe2000000009a */
[C---:B------:R-:W-:Y:S01]  /*4130*/  FFMA R109, R93.reuse, R89, R106 ;  /* 0x000000595d6d7223 */ /* 0x040fe2000000006a */
[C---:B------:R-:W-:Y:S02]  /*4140*/  FFMA R113, R93.reuse, R29, R104 ;  /* 0x0000001d5d717223 */ /* 0x040fe40000000068 */
[----:B------:R-:W2:Y:S01]  /*4150*/  LDS.128 R104, [R0.X4+UR5+0x4100] ;  /* 0x0041000500687984 */ /* 0x000ea20008004c00 */
[----:B------:R-:W-:Y:S01]  /*4160*/  FFMA R111, R93, R81, R198 ;  /* 0x000000515d6f7223 */ /* 0x000fe200000000c6 */
[----:B------:R-:W-:-:S03]  /*4170*/  FFMA R92, R92, R84, R196 ;  /* 0x000000545c5c7223 */ /* 0x000fc600000000c4 */
[----:B------:R-:W-:Y:S01]  /*4180*/  FFMA R108, R94, R82, R111 ;  /* 0x000000525e6c7223 */ /* 0x000fe2000000006f */
[----:B------:R-:W-:-:S03]  /*4190*/  FFMA R93, R93, R85, R92 ;  /* 0x000000555d5d7223 */ /* 0x000fc6000000005c */
[----:B------:R-:W-:Y:S01]  /*41a0*/  FFMA R151, R95, R83, R108 ;  /* 0x000000535f977223 */ /* 0x000fe2000000006c */
[----:B---3--:R-:W-:Y:S01]  /*41b0*/  FFMA R108, R96, R88, R203 ;  /* 0x00000058606c7223 */ /* 0x008fe200000000cb */
[C---:B------:R-:W-:Y:S01]  /*41c0*/  FFMA R152, R94.reuse, R90, R109 ;  /* 0x0000005a5e987223 */ /* 0x040fe2000000006d */
[C---:B------:R-:W-:Y:S01]  /*41d0*/  FFMA R150, R94.reuse, R30, R113 ;  /* 0x0000001e5e967223 */ /* 0x040fe20000000071 */
[----:B------:R-:W-:Y:S01]  /*41e0*/  FFMA R92, R94, R86, R93 ;  /* 0x000000565e5c7223 */ /* 0x000fe2000000005d */
[C---:B------:R-:W-:Y:S01]  /*41f0*/  FFMA R202, R96.reuse, R80, R202 ;  /* 0x0000005060ca7223 */ /* 0x040fe200000000ca */
[C---:B------:R-:W-:Y:S01]  /*4200*/  FFMA R94, R96.reuse, R28, R201 ;  /* 0x0000001c605e7223 */ /* 0x040fe200000000c9 */
[----:B------:R-:W-:Y:S01]  /*4210*/  FFMA R96, R96, R84, R200 ;  /* 0x0000005460607223 */ /* 0x000fe200000000c8 */
[----:B------:R-:W-:Y:S01]  /*4220*/  FFMA R93, R97, R89, R108 ;  /* 0x00000059615d7223 */ /* 0x000fe2000000006c */
[C---:B------:R-:W-:Y:S01]  /*4230*/  FFMA R152, R95.reuse, R91, R152 ;  /* 0x0000005b5f987223 */ /* 0x040fe20000000098 */
[----:B------:R-:W3:Y:S01]  /*4240*/  LDS.128 R108, [R0.X4+UR5+0x4200] ;  /* 0x00420005006c7984 */ /* 0x000ee20008004c00 */
[C---:B------:R-:W-:Y:S01]  /*4250*/  FFMA R150, R95.reuse, R31, R150 ;  /* 0x0000001f5f967223 */ /* 0x040fe20000000096 */
[----:B------:R-:W-:Y:S01]  /*4260*/  FFMA R92, R95, R87, R92 ;  /* 0x000000575f5c7223 */ /* 0x000fe2000000005c */
        /* <DEDUP_REMOVED lines=22> */
[C---:B------:R-:W-:Y:S01]  /*43d0*/  FFMA R144, R102.reuse, R30, R115 ;  /* 0x0000001e66907223 */ /* 0x040fe20000000073 */
[----:B------:R-:W-:Y:S01]  /*43e0*/  FFMA R94, R102, R86, R101 ;  /* 0x00000056665e7223 */ /* 0x000fe20000000065 */
[C---:B------:R-:W-:Y:S01]  /*43f0*/  FFMA R145, R103.reuse, R83, R100 ;  /* 0x0000005367917223 */ /* 0x040fe20000000064 */
[C---:B--2---:R-:W-:Y:S01]  /*4400*/  FFMA R102, R104.reuse, R88, R211 ;  /* 0x0000005868667223 */ /* 0x044fe200000000d3 */
        /* <DEDUP_REMOVED lines=9> */
[----:B------:R-:W2:Y:S01]  /*44a0*/  LDS.128 R100, [R0.X4+UR5+0x5000] ;  /* 0x0050000500647984 */ /* 0x000ea20008004c00 */
[----:B------:R-:W-:Y:S01]  /*44b0*/  FFMA R105, R105, R85, R104 ;  /* 0x0000005569697223 */ /* 0x000fe20000000068 */
[C---:B------:R-:W-:Y:S01]  /*44c0*/  FFMA R112, R106.reuse, R90, R95 ;  /* 0x0000005a6a707223 */ /* 0x040fe2000000005f */
[C---:B------:R-:W-:Y:S01]  /*44d0*/  FFMA R142, R106.reuse, R82, R113 ;  /* 0x000000526a8e7223 */ /* 0x040fe20000000071 */
[C---:B------:R-:W-:Y:S01]  /*44e0*/  FFMA R104, R106.reuse, R30, R115 ;  /* 0x0000001e6a687223 */ /* 0x040fe20000000073 */
[----:B------:R-:W-:Y:S01]  /*44f0*/  FFMA R106, R106, R86, R105 ;  /* 0x000000566a6a7223 */ /* 0x000fe20000000069 */
[----:B---3--:R-:W-:-:S02]  /*4500*/  FFMA R214, R108, R80, R214 ;  /* 0x000000506cd67223 */ /* 0x008fc400000000d6 */
[C---:B------:R-:W-:Y:S01]  /*4510*/  FFMA R141, R107.reuse, R31, R104 ;  /* 0x0000001f6b8d7223 */ /* 0x040fe20000000068 */
        /* <DEDUP_REMOVED lines=8> */
[C---:B------:R-:W-:Y:S01]  /*45a0*/  FFMA R117, R109.reuse, R29, R104 ;  /* 0x0000001d6d757223 */ /* 0x040fe20000000068 */
[----:B------:R-:W-:Y:S01]  /*45b0*/  FFMA R109, R109, R85, R108 ;  /* 0x000000556d6d7223 */ /* 0x000fe2000000006c */
[----:B------:R-:W3:Y:S01]  /*45c0*/  LDS.128 R104, [R0.X4+UR5+0x5100] ;  /* 0x0051000500687984 */ /* 0x000ee20008004c00 */
[C---:B------:R-:W-:Y:S01]  /*45d0*/  FFMA R140, R110.reuse, R90, R113 ;  /* 0x0000005a6e8c7223 */ /* 0x040fe20000000071 */
[C---:B------:R-:W-:Y:S01]  /*45e0*/  FFMA R108, R110.reuse, R82, R115 ;  /* 0x000000526e6c7223 */ /* 0x040fe20000000073 */
[C---:B------:R-:W-:Y:S01]  /*45f0*/  FFMA R138, R110.reuse, R30, R117 ;  /* 0x0000001e6e8a7223 */ /* 0x040fe20000000075 */
[----:B------:R-:W-:Y:S01]  /*4600*/  FFMA R110, R110, R86, R109 ;  /* 0x000000566e6e7223 */ /* 0x000fe2000000006d */
[C---:B-1----:R-:W-:Y:S01]  /*4610*/  FFMA R218, R96.reuse, R80, R218 ;  /* 0x0000005060da7223 */ /* 0x042fe200000000da */
[C---:B------:R-:W-:Y:S01]  /*4620*/  FFMA R139, R111.reuse, R83, R108 ;  /* 0x000000536f8b7223 */ /* 0x040fe2000000006c */
[C---:B------:R-:W-:Y:S01]  /*4630*/  FFMA R108, R96.reuse, R28, R217 ;  /* 0x0000001c606c7223 */ /* 0x040fe200000000d9 */
[----:B------:R-:W-:Y:S01]  /*4640*/  FFMA R137, R111, R87, R110 ;  /* 0x000000576f897223 */ /* 0x000fe2000000006e */
[C---:B------:R-:W-:Y:S01]  /*4650*/  FFMA R110, R96.reuse, R88, R219 ;  /* 0x00000058606e7223 */ /* 0x040fe200000000db */
[----:B------:R-:W-:Y:S01]  /*4660*/  FFMA R96, R96, R84, R216 ;  /* 0x0000005460607223 */ /* 0x000fe200000000d8 */
[C---:B------:R-:W-:Y:S01]  /*4670*/  FFMA R115, R97.reuse, R81, R218 ;  /* 0x0000005161737223 */ /* 0x040fe200000000da */
[C---:B------:R-:W-:Y:S01]  /*4680*/  FFMA R117, R97.reuse, R29, R108 ;  /* 0x0000001d61757223 */ /* 0x040fe2000000006c */
[----:B------:R-:W-:Y:S01]  /*4690*/  FFMA R113, R97, R89, R110 ;  /* 0x0000005961717223 */ /* 0x000fe2000000006e */
[C---:B------:R-:W-:Y:S01]  /*46a0*/  FFMA R140, R111.reuse, R91, R140 ;  /* 0x0000005b6f8c7223 */ /* 0x040fe2000000008c */
[----:B------:R-:W-:Y:S01]  /*46b0*/  FFMA R138, R111, R31, R138 ;  /* 0x0000001f6f8a7223 */ /* 0x000fe2000000008a */
[----:B------:R-:W-:Y:S01]  /*46c0*/  FFMA R97, R97, R85, R96 ;  /* 0x0000005561617223 */ /* 0x000fe20000000060 */
[----:B------:R-:W1:Y:S01]  /*46d0*/  LDS.128 R108, [R0.X4+UR5+0x5200] ;  /* 0x00520005006c7984 */ /* 0x000e620008004c00 */
[C---:B------:R-:W-:Y:S01]  /*46e0*/  FFMA R136, R98.reuse, R90, R113 ;  /* 0x0000005a62887223 */ /* 0x040fe20000000071 */
[C---:B------:R-:W-:Y:S01]  /*46f0*/  FFMA R96, R98.reuse, R82, R115 ;  /* 0x0000005262607223 */ /* 0x040fe20000000073 */
[C---:B------:R-:W-:Y:S01]  /*4700*/  FFMA R134, R98.reuse, R30, R117 ;  /* 0x0000001e62867223 */ /* 0x040fe20000000075 */
[----:B------:R-:W-:-:S02]  /*4710*/  FFMA R98, R98, R86, R97 ;  /* 0x0000005662627223 */ /* 0x000fc40000000061 */
[C---:B------:R-:W-:Y:S01]  /*4720*/  FFMA R135, R99.reuse, R83, R96 ;  /* 0x0000005363877223 */ /* 0x040fe20000000060 */
[C---:B--2---:R-:W-:Y:S01]  /*4730*/  FFMA R96, R100.reuse, R28, R129 ;  /* 0x0000001c64607223 */ /* 0x044fe20000000081 */
[C---:B------:R-:W-:Y:S01]  /*4740*/  FFMA R133, R99.reuse, R87, R98 ;  /* 0x0000005763857223 */ /* 0x040fe20000000062 */
[C---:B------:R-:W-:Y:S01]  /*4750*/  FFMA R98, R100.reuse, R88, R131 ;  /* 0x0000005864627223 */ /* 0x040fe20000000083 */
[C---:B------:R-:W-:Y:S01]  /*4760*/  FFMA R130, R100.reuse, R80, R130 ;  /* 0x0000005064827223 */ /* 0x040fe20000000082 */
[C---:B------:R-:W-:Y:S01]  /*4770*/  FFMA R136, R99.reuse, R91, R136 ;  /* 0x0000005b63887223 */ /* 0x040fe20000000088 */
[----:B------:R-:W-:Y:S01]  /*4780*/  FFMA R134, R99, R31, R134 ;  /* 0x0000001f63867223 */ /* 0x000fe20000000086 */
[----:B------:R-:W-:Y:S01]  /*4790*/  FFMA R100, R100, R84, R128 ;  /* 0x0000005464647223 */ /* 0x000fe20000000080 */
[C---:B------:R-:W-:Y:S01]  /*47a0*/  FFMA R113, R101.reuse, R89, R98 ;  /* 0x0000005965717223 */ /* 0x040fe20000000062 */
[C---:B------:R-:W-:Y:S02]  /*47b0*/  FFMA R117, R101.reuse, R29, R96 ;  /* 0x0000001d65757223 */ /* 0x040fe40000000060 */
[----:B------:R-:W2:Y:S01]  /*47c0*/  LDS.128 R96, [R0.X4+UR5+0x5300] ;  /* 0x0053000500607984 */ /* 0x000ea20008004c00 */
[C---:B------:R-:W-:Y:S01]  /*47d0*/  FFMA R115, R101.reuse, R81, R130 ;  /* 0x0000005165737223 */ /* 0x040fe20000000082 */
[----:B------:R-:W-:Y:S01]  /*47e0*/  FFMA R101, R101, R85, R100 ;  /* 0x0000005565657223 */ /* 0x000fe20000000064 */
[C---:B------:R-:W-:Y:S01]  /*47f0*/  FFMA R132, R102.reuse, R90, R113 ;  /* 0x0000005a66847223 */ /* 0x040fe20000000071 */
[C---:B------:R-:W-:Y:S01]  /*4800*/  FFMA R130, R102.reuse, R30, R117 ;  /* 0x0000001e66827223 */ /* 0x040fe20000000075 */
[C---:B------:R-:W-:Y:S01]  /*4810*/  FFMA R100, R102.reuse, R82, R115 ;  /* 0x0000005266647223 */ /* 0x040fe20000000073 */
[----:B------:R-:W-:-:S03]  /*4820*/  FFMA R102, R102, R86, R101 ;  /* 0x0000005666667223 */ /* 0x000fc60000000065 */
[C---:B------:R-:W-:Y:S01]  /*4830*/  FFMA R131, R103.reuse, R83, R100 ;  /* 0x0000005367837223 */ /* 0x040fe20000000064 */
[----:B------:R-:W-:Y:S01]  /*4840*/  FFMA R129, R103, R87, R102 ;  /* 0x0000005767817223 */ /* 0x000fe20000000066 */
[C---:B---3--:R-:W-:Y:S01]  /*4850*/  FFMA R100, R104.reuse, R80, R38 ;  /* 0x0000005068647223 */ /* 0x048fe20000000026 */
[C---:B------:R-:W-:Y:S01]  /*4860*/  FFMA R102, R104.reuse, R88, R39 ;  /* 0x0000005868667223 */ /* 0x040fe20000000027 */
        /* <DEDUP_REMOVED lines=8> */
[----:B------:R-:W3:Y:S01]  /*48f0*/  LDS.128 R100, [R0.X4+UR5+0x6000] ;  /* 0x0060000500647984 */ /* 0x000ee20008004c00 */
[C---:B------:R-:W-:Y:S01]  /*4900*/  FFMA R104, R106.reuse, R90, R37 ;  /* 0x0000005a6a687223 */ /* 0x040fe20000000025 */
[C---:B------:R-:W-:Y:S01]  /*4910*/  FFMA R36, R106.reuse, R82, R39 ;  /* 0x000000526a247223 */ /* 0x040fe20000000027 */
[C---:B------:R-:W-:Y:S01]  /*4920*/  FFMA R38, R106.reuse, R30, R113 ;  /* 0x0000001e6a267223 */ /* 0x040fe20000000071 */
[----:B------:R-:W-:Y:S01]  /*4930*/  FFMA R106, R106, R86, R105 ;  /* 0x000000566a6a7223 */ /* 0x000fe20000000069 */
[----:B------:R-:W-:Y:S01]  /*4940*/  FFMA R37, R107, R91, R104 ;  /* 0x0000005b6b257223 */ /* 0x000fe20000000068 */
[----:B-1----:R-:W-:-:S02]  /*4950*/  FFMA R104, R108, R80, R42 ;  /* 0x000000506c687223 */ /* 0x002fc4000000002a */
        /* <DEDUP_REMOVED lines=18> */
[----:B------:R-:W-:Y:S01]  /*4a80*/  FFMA R46, R96, R28, R45 ;  /* 0x0000001c602e7223 */ /* 0x000fe2000000002d */
[C---:B------:R-:W-:Y:S01]  /*4a90*/  FFMA R43, R111.reuse, R91, R112 ;  /* 0x0000005b6f2b7223 */ /* 0x040fe20000000070 */
[C---:B------:R-:W-:Y:S01]  /*4aa0*/  FFMA R40, R111.reuse, R31, R40 ;  /* 0x0000001f6f287223 */ /* 0x040fe20000000028 */
[----:B------:R-:W-:Y:S01]  /*4ab0*/  FFMA R42, R111, R87, R42 ;  /* 0x000000576f2a7223 */ /* 0x000fe2000000002a */
[C---:B------:R-:W-:Y:S01]  /*4ac0*/  FFMA R45, R97.reuse, R89, R110 ;  /* 0x00000059612d7223 */ /* 0x040fe2000000006e */
[----:B------:R-:W-:-:S02]  /*4ad0*/  FFMA R47, R97, R81, R108 ;  /* 0x00000051612f7223 */ /* 0x000fc4000000006c */
[----:B------:R-:W2:Y:S01]  /*4ae0*/  LDS.128 R108, [R0.X4+UR5+0x6200] ;  /* 0x00620005006c7984 */ /* 0x000ea20008004c00 */
[----:B------:R-:W-:Y:S01]  /*4af0*/  FFMA R44, R96, R84, R44 ;  /* 0x00000054602c7223 */ /* 0x000fe2000000002c */
[----:B------:R-:W-:Y:S01]  /*4b00*/  FFMA R96, R98, R90, R45 ;  /* 0x0000005a62607223 */ /* 0x000fe2000000002d */
[C---:B------:R-:W-:Y:S02]  /*4b10*/  FFMA R113, R97.reuse, R29, R46 ;  /* 0x0000001d61717223 */ /* 0x040fe4000000002e */
[----:B------:R-:W-:Y:S01]  /*4b20*/  FFMA R97, R97, R85, R44 ;  /* 0x0000005561617223 */ /* 0x000fe2000000002c */
[----:B------:R-:W-:Y:S01]  /*4b30*/  FFMA R45, R99, R91, R96 ;  /* 0x0000005b632d7223 */ /* 0x000fe20000000060 */
[C---:B---3--:R-:W-:Y:S01]  /*4b40*/  FFMA R96, R100.reuse, R80, R50 ;  /* 0x0000005064607223 */ /* 0x048fe20000000032 */
[----:B------:R-:W-:Y:S01]  /*4b50*/  FFMA R50, R100, R88, R51 ;  /* 0x0000005864327223 */ /* 0x000fe20000000033 */
[C---:B------:R-:W-:Y:S01]  /*4b60*/  FFMA R46, R98.reuse, R82, R47 ;  /* 0x00000052622e7223 */ /* 0x040fe2000000002f */
[----:B------:R-:W-:Y:S01]  /*4b70*/  FFMA R44, R98, R30, R113 ;  /* 0x0000001e622c7223 */ /* 0x000fe20000000071 */
[----:B------:R-:W-:Y:S01]  /*4b80*/  FFMA R48, R100, R84, R48 ;  /* 0x0000005464307223 */ /* 0x000fe20000000030 */
[----:B------:R-:W-:Y:S01]  /*4b90*/  FFMA R98, R98, R86, R97 ;  /* 0x0000005662627223 */ /* 0x000fe20000000061 */
        /* <DEDUP_REMOVED lines=27> */
[----:B------:R-:W-:-:S02]  /*4d50*/  FFMA R105, R105, R29, R104 ;  /* 0x0000001d69697223 */ /* 0x000fc40000000068 */
[----:B------:R-:W-:Y:S01]  /*4d60*/  FFMA R113, R107, R91, R100 ;  /* 0x0000005b6b717223 */ /* 0x000fe20000000064 */
[C---:B--2---:R-:W-:Y:S01]  /*4d70*/  FFMA R100, R108.reuse, R80, R58 ;  /* 0x000000506c647223 */ /* 0x044fe2000000003a */
[C---:B------:R-:W-:Y:S01]  /*4d80*/  FFMA R58, R108.reuse, R88, R59 ;  /* 0x000000586c3a7223 */ /* 0x040fe2000000003b */
[----:B------:R-:W-:Y:S01]  /*4d90*/  FFMA R56, R108, R84, R56 ;  /* 0x000000546c387223 */ /* 0x000fe20000000038 */
        /* <DEDUP_REMOVED lines=15> */
[C---:B---3--:R-:W-:Y:S01]  /*4e90*/  FFMA R60, R48.reuse, R84, R60 ;  /* 0x00000054303c7223 */ /* 0x048fe2000000003c */
        /* <DEDUP_REMOVED lines=13> */
[----:B------:R-:W3:Y:S01]  /*4f70*/  LDS.128 R60, [R0.X4+UR5+0x7200] ;  /* 0x00720005003c7984 */ /* 0x000ee20008004c00 */
[C---:B-1----:R-:W-:Y:S01]  /*4f80*/  FFMA R64, R52.reuse, R84, R64 ;  /* 0x0000005434407223 */ /* 0x042fe20000000040 */
        /* <DEDUP_REMOVED lines=13> */
[----:B------:R-:W-:Y:S01]  /*5060*/  LDS.128 R100, [R32+0x210] ;  /* 0x0002100020647984 */ /* 0x000fe20000000c00 */
[----:B------:R-:W-:Y:S01]  /*5070*/  FFMA R122, R54, R30, R53 ;  /* 0x0000001e367a7223 */ /* 0x000fe20000000035 */
[----:B------:R-:W-:-:S02]  /*5080*/  FFMA R123, R55, R87, R52 ;  /* 0x00000057377b7223 */ /* 0x000fc40000000034 */
[----:B------:R-:W1:Y:S01]  /*5090*/  LDS.128 R48, [R0.X4+UR5+0x7300] ;  /* 0x0073000500307984 */ /* 0x000e620008004c00 */
[C---:B--2---:R-:W-:Y:S01]  /*50a0*/  FFMA R52, R56.reuse, R28, R69 ;  /* 0x0000001c38347223 */ /* 0x044fe20000000045 */
        /* <DEDUP_REMOVED lines=10> */
[----:B------:R-:W-:Y:S01]  /*5150*/  FFMA R124, R58, R82, R53 ;  /* 0x000000523a7c7223 */ /* 0x000fe20000000035 */
[----:B------:R-:W-:Y:S01]  /*5160*/  LDS.128 R68, [R32+0x110] ;  /* 0x0001100020447984 */ /* 0x000fe20000000c00 */
[----:B------:R-:W-:-:S03]  /*5170*/  FFMA R112, R107, R83, R112 ;  /* 0x000000536b707223 */ /* 0x000fc60000000070 */
[----:B------:R-:W2:Y:S01]  /*5180*/  LDS.128 R52, [R0.X4+UR5+0x10] ;  /* 0x0000100500347984 */ /* 0x000ea20008004c00 */
[C---:B------:R-:W-:Y:S01]  /*5190*/  FFMA R114, R107.reuse, R87, R114 ;  /* 0x000000576b727223 */ /* 0x040fe20000000072 */
[----:B------:R-:W-:Y:S02]  /*51a0*/  FFMA R115, R107, R31, R106 ;  /* 0x0000001f6b737223 */ /* 0x000fe4000000006a */
[----:B------:R-:W4:Y:S01]  /*51b0*/  LDS.128 R64, [R32+0x10] ;  /* 0x0000100020407984 */ /* 0x000f220000000c00 */
[----:B------:R-:W-:-:S03]  /*51c0*/  FFMA R125, R57, R89, R56 ;  /* 0x00000059397d7223 */ /* 0x000fc60000000038 */
[----:B------:R-:W4:Y:S01]  /*51d0*/  LDS.128 R104, [R32+0x310] ;  /* 0x0003100020687984 */ /* 0x000f220000000c00 */
[C---:B------:R-:W-:Y:S01]  /*51e0*/  FFMA R127, R58.reuse, R86, R127 ;  /* 0x000000563a7f7223 */ /* 0x040fe2000000007f */
[----:B------:R-:W-:Y:S01]  /*51f0*/  FFMA R125, R58, R90, R125 ;  /* 0x0000005a3a7d7223 */ /* 0x000fe2000000007d */
[C---:B------:R-:W-:Y:S01]  /*5200*/  FFMA R124, R59.reuse, R83, R124 ;  /* 0x000000533b7c7223 */ /* 0x040fe2000000007c */
[C---:B------:R-:W-:Y:S01]  /*5210*/  FFMA R126, R59.reuse, R31, R126 ;  /* 0x0000001f3b7e7223 */ /* 0x040fe2000000007e */
[C---:B------:R-:W-:Y:S01]  /*5220*/  FFMA R127, R59.reuse, R87, R127 ;  /* 0x000000573b7f7223 */ /* 0x040fe2000000007f */
[----:B------:R-:W-:Y:S02]  /*5230*/  FFMA R125, R59, R91, R125 ;  /* 0x0000005b3b7d7223 */ /* 0x000fe4000000007d */
[----:B------:R-:W4:Y:S01]  /*5240*/  LDS.128 R56, [R0.X4+UR5+0x110] ;  /* 0x0001100500387984 */ /* 0x000f220008004c00 */
[C---:B---3--:R-:W-:Y:S01]  /*5250*/  FFMA R206, R60.reuse, R88, R75 ;  /* 0x000000583cce7223 */ /* 0x048fe2000000004b */
        /* <DEDUP_REMOVED lines=29> */
[C---:B--2---:R-:W-:Y:S01]  /*5430*/  FFMA R28, R52.reuse, R68, R5 ;  /* 0x00000044341c7223 */ /* 0x044fe20000000005 */
[C---:B------:R-:W-:Y:S01]  /*5440*/  FFMA R30, R52.reuse, R100, R3 ;  /* 0x00000064341e7223 */ /* 0x040fe20000000003 */
[C---:B----4-:R-:W-:Y:S01]  /*5450*/  FFMA R4, R52.reuse, R64, R4 ;  /* 0x0000004034047223 */ /* 0x050fe20000000004 */
        /* <DEDUP_REMOVED lines=9> */
[C---:B------:R-:W-:Y:S01]  /*54f0*/  FFMA R83, R51.reuse, R83, R78 ;  /* 0x0000005333537223 */ /* 0x040fe2000000004e */
[----:B------:R-:W-:Y:S01]  /*5500*/  FFMA R51, R51, R87, R50 ;  /* 0x0000005733337223 */ /* 0x000fe20000000032 */
[----:B------:R-:W-:Y:S01]  /*5510*/  FFMA R50, R54, R102, R3 ;  /* 0x0000006636327223 */ /* 0x000fe20000000003 */
[-C--:B------:R-:W-:Y:S01]  /*5520*/  FFMA R49, R67, R55.reuse, R4 ;  /* 0x0000003743317223 */ /* 0x080fe20000000004 */
[----:B------:R-:W-:Y:S01]  /*5530*/  FFMA R3, R71, R55, R6 ;  /* 0x0000003747037223 */ /* 0x000fe20000000006 */
[C---:B------:R-:W-:Y:S01]  /*5540*/  FFMA R6, R56.reuse, R104, R7 ;  /* 0x0000006838067223 */ /* 0x040fe20000000007 */
[----:B------:R-:W-:Y:S01]  /*5550*/  FFMA R4, R56, R100, R9 ;  /* 0x0000006438047223 */ /* 0x000fe20000000009 */
[----:B------:R-:W-:Y:S01]  /*5560*/  FFMA R54, R54, R106, R53 ;  /* 0x0000006a36367223 */ /* 0x000fe20000000035 */
[----:B------:R-:W-:Y:S01]  /*5570*/  FFMA R8, R56, R68, R8 ;  /* 0x0000004438087223 */ /* 0x000fe20000000008 */
[C---:B------:R-:W-:Y:S01]  /*5580*/  FFMA R9, R57.reuse, R105, R6 ;  /* 0x0000006939097223 */ /* 0x040fe20000000006 */
[----:B------:R-:W-:-:S02]  /*5590*/  FFMA R53, R57, R101, R4 ;  /* 0x0000006539357223 */ /* 0x000fc40000000004 */
[----:B------:R-:W3:Y:S01]  /*55a0*/  LDS.128 R4, [R0.X4+UR5+0x1010] ;  /* 0x0010100500047984 */ /* 0x000ee20008004c00 */
[----:B------:R-:W-:Y:S01]  /*55b0*/  FFMA R73, R57, R69, R8 ;  /* 0x0000004539497223 */ /* 0x000fe20000000008 */
[----:B------:R-:W-:Y:S01]  /*55c0*/  FFMA R10, R56, R64, R10 ;  /* 0x00000040380a7223 */ /* 0x000fe2000000000a */
[-C--:B------:R-:W-:Y:S02]  /*55d0*/  FFMA R50, R103, R55.reuse, R50 ;  /* 0x0000003767327223 */ /* 0x080fe40000000032 */
[C---:B------:R-:W-:Y:S01]  /*55e0*/  FFMA R8, R58.reuse, R70, R73 ;  /* 0x000000463a087223 */ /* 0x040fe20000000049 */
[----:B------:R-:W-:Y:S01]  /*55f0*/  FFMA R55, R107, R55, R54 ;  /* 0x000000376b377223 */ /* 0x000fe20000000036 */
[----:B------:R-:W-:Y:S01]  /*5600*/  FFMA R54, R58, R102, R53 ;  /* 0x000000663a367223 */ /* 0x000fe20000000035 */
[----:B------:R-:W-:Y:S01]  /*5610*/  FFMA R57, R57, R65, R10 ;  /* 0x0000004139397223 */ /* 0x000fe2000000000a */
[----:B------:R-:W-:Y:S01]  /*5620*/  FFMA R53, R71, R59, R8 ;  /* 0x0000003b47357223 */ /* 0x000fe20000000008 */
[C---:B-1----:R-:W-:Y:S01]  /*5630*/  FFMA R10, R60.reuse, R104, R13 ;  /* 0x000000683c0a7223 */ /* 0x042fe2000000000d */
[C---:B------:R-:W-:Y:S01]  /*5640*/  FFMA R8, R60.reuse, R100, R11 ;  /* 0x000000643c087223 */ /* 0x040fe2000000000b */
[----:B------:R-:W-:Y:S01]  /*5650*/  FFMA R14, R60, R68, R14 ;  /* 0x000000443c0e7223 */ /* 0x000fe2000000000e */
[C---:B------:R-:W-:Y:S01]  /*5660*/  FFMA R52, R58.reuse, R106, R9 ;  /* 0x0000006a3a347223 */ /* 0x040fe20000000009 */
[----:B------:R-:W-:Y:S01]  /*5670*/  FFMA R58, R58, R66, R57 ;  /* 0x000000423a3a7223 */ /* 0x000fe20000000039 */
[----:B------:R-:W-:Y:S01]  /*5680*/  FFMA R12, R60, R64, R12 ;  /* 0x000000403c0c7223 */ /* 0x000fe2000000000c */
[C---:B------:R-:W-:Y:S01]  /*5690*/  FFMA R13, R61.reuse, R105, R10 ;  /* 0x000000693d0d7223 */ /* 0x040fe2000000000a */
[C---:B------:R-:W-:Y:S01]  /*56a0*/  FFMA R57, R61.reuse, R101, R8 ;  /* 0x000000653d397223 */ /* 0x040fe20000000008 */
[C---:B------:R-:W-:Y:S01]  /*56b0*/  FFMA R73, R61.reuse, R69, R14 ;  /* 0x000000453d497223 */ /* 0x040fe2000000000e */
[----:B------:R-:W1:Y:S01]  /*56c0*/  LDS.128 R8, [R0.X4+UR5+0x1110] ;  /* 0x0011100500087984 */ /* 0x000e620008004c00 */
[----:B------:R-:W-:Y:S01]  /*56d0*/  FFMA R61, R61, R65, R12 ;  /* 0x000000413d3d7223 */ /* 0x000fe2000000000c */
[-C--:B------:R-:W-:Y:S01]  /*56e0*/  FFMA R52, R107, R59.reuse, R52 ;  /* 0x0000003b6b347223 */ /* 0x080fe20000000034 */
[C---:B------:R-:W-:Y:S01]  /*56f0*/  FFMA R12, R62.reuse, R70, R73 ;  /* 0x000000463e0c7223 */ /* 0x040fe20000000049 */
[-C--:B------:R-:W-:Y:S01]  /*5700*/  FFMA R54, R103, R59.reuse, R54 ;  /* 0x0000003b67367223 */ /* 0x080fe20000000036 */
[----:B------:R-:W-:Y:S01]  /*5710*/  FFMA R59, R67, R59, R58 ;  /* 0x0000003b433b7223 */ /* 0x000fe2000000003a */
[----:B------:R-:W-:Y:S01]  /*5720*/  FFMA R58, R62, R102, R57 ;  /* 0x000000663e3a7223 */ /* 0x000fe20000000039 */
[----:B------:R-:W-:Y:S01]  /*5730*/  FFMA R57, R71, R63, R12 ;  /* 0x0000003f47397223 */ /* 0x000fe2000000000c */
[C---:B--2---:R-:W-:Y:S01]  /*5740*/  FFMA R16, R28.reuse, R104, R16 ;  /* 0x000000681c107223 */ /* 0x044fe20000000010 */
        /* <DEDUP_REMOVED lines=9> */
[----:B------:R-:W2:Y:S01]  /*57e0*/  LDS.128 R12, [R0.X4+UR5+0x1210] ;  /* 0x00121005000c7984 */ /* 0x000ea20008004c00 */
[C---:B------:R-:W-:Y:S01]  /*57f0*/  FFMA R60, R30.reuse, R106, R17 ;  /* 0x0000006a1e3c7223 */ /* 0x040fe20000000011 */
[C---:B------:R-:W-:Y:S01]  /*5800*/  FFMA R18, R30.reuse, R102, R61 ;  /* 0x000000661e127223 */ /* 0x040fe2000000003d */
[C---:B------:R-:W-:Y:S01]  /*5810*/  FFMA R28, R30.reuse, R70, R73 ;  /* 0x000000461e1c7223 */ /* 0x040fe20000000049 */
[----:B------:R-:W-:Y:S01]  /*5820*/  FFMA R16, R30, R66, R29 ;  /* 0x000000421e107223 */ /* 0x000fe2000000001d */
[-C--:B------:R-:W-:Y:S01]  /*5830*/  FFMA R30, R107, R31.reuse, R60 ;  /* 0x0000001f6b1e7223 */ /* 0x080fe2000000003c */
[-C--:B------:R-:W-:Y:S01]  /*5840*/  FFMA R29, R103, R31.reuse, R18 ;  /* 0x0000001f671d7223 */ /* 0x080fe20000000012 */
[-C--:B------:R-:W-:Y:S01]  /*5850*/  FFMA R28, R71, R31.reuse, R28 ;  /* 0x0000001f471c7223 */ /* 0x080fe2000000001c */
[----:B------:R-:W-:Y:S01]  /*5860*/  FFMA R31, R67, R31, R16 ;  /* 0x0000001f431f7223 */ /* 0x000fe20000000010 */
[C---:B---3--:R-:W-:Y:S01]  /*5870*/  FFMA R18, R4.reuse, R104, R19 ;  /* 0x0000006804127223 */ /* 0x048fe20000000013 */
[----:B------:R-:W-:-:S03]  /*5880*/  FFMA R16, R4, R100, R21 ;  /* 0x0000006404107223 */ /* 0x000fc60000000015 */
[C---:B------:R-:W-:Y:S01]  /*5890*/  FFMA R21, R5.reuse, R105, R18 ;  /* 0x0000006905157223 */ /* 0x040fe20000000012 */
[C---:B------:R-:W-:Y:S02]  /*58a0*/  FFMA R61, R5.reuse, R101, R16 ;  /* 0x00000065053d7223 */ /* 0x040fe40000000010 */
[----:B------:R-:W3:Y:S01]  /*58b0*/  LDS.128 R16, [R0.X4+UR5+0x1310] ;  /* 0x0013100500107984 */ /* 0x000ee20008004c00 */
[C---:B------:R-:W-:Y:S01]  /*58c0*/  FFMA R22, R4.reuse, R68, R22 ;  /* 0x0000004404167223 */ /* 0x040fe20000000016 */
[----:B------:R-:W-:Y:S01]  /*58d0*/  FFMA R20, R4, R64, R20 ;  /* 0x0000004004147223 */ /* 0x000fe20000000014 */
[----:B------:R-:W-:Y:S02]  /*58e0*/  FFMA R4, R6, R106, R21 ;  /* 0x0000006a06047223 */ /* 0x000fe40000000015 */
[C---:B------:R-:W-:Y:S01]  /*58f0*/  FFMA R73, R5.reuse, R69, R22 ;  /* 0x0000004505497223 */ /* 0x040fe20000000016 */
[----:B------:R-:W-:Y:S01]  /*5900*/  FFMA R5, R5, R65, R20 ;  /* 0x0000004105057223 */ /* 0x000fe20000000014 */
[----:B------:R-:W-:Y:S01]  /*5910*/  FFMA R21, R107, R7, R4 ;  /* 0x000000076b157223 */ /* 0x000fe20000000004 */
[C---:B-1----:R-:W-:Y:S01]  /*5920*/  FFMA R226, R8.reuse, R104, R226 ;  /* 0x0000006808e27223 */ /* 0x042fe200000000e2 */
[C---:B------:R-:W-:Y:S01]  /*5930*/  FFMA R4, R8.reuse, R100, R25 ;  /* 0x0000006408047223 */ /* 0x040fe20000000019 */
[----:B------:R-:W-:Y:S01]  /*5940*/  FFMA R24, R8, R68, R24 ;  /* 0x0000004408187223 */ /* 0x000fe20000000018 */
[C---:B------:R-:W-:Y:S01]  /*5950*/  FFMA R22, R6.reuse, R102, R61 ;  /* 0x0000006606167223 */ /* 0x040fe2000000003d */
[C---:B------:R-:W-:Y:S01]  /*5960*/  FFMA R20, R6.reuse, R70, R73 ;  /* 0x0000004606147223 */ /* 0x040fe20000000049 */
[----:B------:R-:W-:Y:S01]  /*5970*/  FFMA R60, R6, R66, R5 ;  /* 0x00000042063c7223 */ /* 0x000fe20000000005 */
[----:B------:R-:W-:Y:S01]  /*5980*/  FFMA R8, R8, R64, R23 ;  /* 0x0000004008087223 */ /* 0x000fe20000000017 */
[C---:B------:R-:W-:Y:S01]  /*5990*/  FFMA R23, R9.reuse, R105, R226 ;  /* 0x0000006909177223 */ /* 0x040fe200000000e2 */
[C---:B------:R-:W-:Y:S01]  /*59a0*/  FFMA R25, R9.reuse, R101, R4 ;  /* 0x0000006509197223 */ /* 0x040fe20000000004 */
[----:B------:R-:W-:Y:S01]  /*59b0*/  FFMA R61, R9, R69, R24 ;  /* 0x00000045093d7223 */ /* 0x000fe20000000018 */
[-C--:B------:R-:W-:Y:S01]  /*59c0*/  FFMA R22, R103, R7.reuse, R22 ;  /* 0x0000000767167223 */ /* 0x080fe20000000016 */
[-C--:B------:R-:W-:Y:S01]  /*59d0*/  FFMA R20, R71, R7.reuse, R20 ;  /* 0x0000000747147223 */ /* 0x080fe20000000014 */
[----:B------:R-:W-:Y:S01]  /*59e0*/  FFMA R60, R67, R7, R60 ;  /* 0x00000007433c7223 */ /* 0x000fe2000000003c */
[----:B------:R-:W-:Y:S01]  /*59f0*/  FFMA R9, R9, R65, R8 ;  /* 0x0000004109097223 */ /* 0x000fe20000000008 */
[-C--:B------:R-:W-:Y:S01]  /*5a00*/  FFMA R56, R107, R63.reuse, R56 ;  /* 0x0000003f6b387223 */ /* 0x080fe20000000038 */
[-C--:B------:R-:W-:Y:S01]  /*5a10*/  FFMA R58, R103, R63.reuse, R58 ;  /* 0x0000003f673a7223 */ /* 0x080fe2000000003a */
[----:B------:R-:W1:Y:S01]  /*5a20*/  LDS.128 R4, [R0.X4+UR5+0x2010] ;  /* 0x0020100500047984 */ /* 0x000e620008004c00 */
[----:B------:R-:W-:Y:S01]  /*5a30*/  FFMA R63, R67, R63, R62 ;  /* 0x0000003f433f7223 */ /* 0x000fe2000000003e */
[C---:B------:R-:W-:Y:S01]  /*5a40*/  FFMA R62, R10.reuse, R106, R23 ;  /* 0x0000006a0a3e7223 */ /* 0x040fe20000000017 */
[C---:B------:R-:W-:Y:S01]  /*5a50*/  FFMA R24, R10.reuse, R102, R25 ;  /* 0x000000660a187223 */ /* 0x040fe20000000019 */
[C---:B------:R-:W-:Y:S01]  /*5a60*/  FFMA R8, R10.reuse, R70, R61 ;  /* 0x000000460a087223 */ /* 0x040fe2000000003d */
[----:B------:R-:W-:-:S03]  /*5a70*/  FFMA R10, R10, R66, R9 ;  /* 0x000000420a0a7223 */ /* 0x000fc60000000009 */
[-C--:B------:R-:W-:Y:S01]  /*5a80*/  FFMA R23, R71, R11.reuse, R8 ;  /* 0x0000000b47177223 */ /* 0x080fe20000000008 */
[-C--:B------:R-:W-:Y:S01]  /*5a90*/  FFMA R61, R67, R11.reuse, R10 ;  /* 0x0000000b433d7223 */ /* 0x080fe2000000000a */
[C---:B--2---:R-:W-:Y:S01]  /*5aa0*/  FFMA R10, R12.reuse, R104, R225 ;  /* 0x000000680c0a7223 */ /* 0x044fe200000000e1 */
[C---:B------:R-:W-:Y:S01]  /*5ab0*/  FFMA R8, R12.reuse, R68, R223 ;  /* 0x000000440c087223 */ /* 0x040fe200000000df */
[-C--:B------:R-:W-:Y:S01]  /*5ac0*/  FFMA R25, R107, R11.reuse, R62 ;  /* 0x0000000b6b197223 */ /* 0x080fe2000000003e */
[----:B------:R-:W-:Y:S01]  /*5ad0*/  FFMA R24, R103, R11, R24 ;  /* 0x0000000b67187223 */ /* 0x000fe20000000018 */
[C---:B------:R-:W-:Y:S01]  /*5ae0*/  FFMA R224, R12.reuse, R100, R224 ;  /* 0x000000640ce07223 */ /* 0x040fe200000000e0 */
[C---:B------:R-:W-:Y:S01]  /*5af0*/  FFMA R73, R13.reuse, R105, R10 ;  /* 0x000000690d497223 */ /* 0x040fe2000000000a */
[C---:B------:R-:W-:Y:S01]  /*5b00*/  FFMA R77, R13.reuse, R69, R8 ;  /* 0x000000450d4d7223 */ /* 0x040fe20000000008 */
[----:B------:R-:W-:Y:S01]  /*5b10*/  FFMA R26, R12, R64, R26 ;  /* 0x000000400c1a7223 */ /* 0x000fe2000000001a */
[----:B------:R-:W2:Y:S01]  /*5b20*/  LDS.128 R8, [R0.X4+UR5+0x2110] ;  /* 0x0021100500087984 */ /* 0x000ea20008004c00 */
[----:B------:R-:W-:-:S02]  /*5b30*/  FFMA R75, R13, R101, R224 ;  /* 0x000000650d4b7223 */ /* 0x000fc400000000e0 */
[----:B------:R-:W-:Y:S01]  /*5b40*/  FFMA R13, R13, R65, R26 ;  /* 0x000000410d0d7223 */ /* 0x000fe2000000001a */
[C---:B------:R-:W-:Y:S01]  /*5b50*/  FFMA R72, R14.reuse, R106, R73 ;  /* 0x0000006a0e487223 */ /* 0x040fe20000000049 */
[C---:B------:R-:W-:Y:S01]  /*5b60*/  FFMA R62, R14.reuse, R102, R75 ;  /* 0x000000660e3e7223 */ /* 0x040fe2000000004b */
[C---:B------:R-:W-:Y:S01]  /*5b70*/  FFMA R26, R14.reuse, R70, R77 ;  /* 0x000000460e1a7223 */ /* 0x040fe2000000004d */
[----:B------:R-:W-:Y:S01]  /*5b80*/  FFMA R14, R14, R66, R13 ;  /* 0x000000420e0e7223 */ /* 0x000fe2000000000d */
[C---:B---3--:R-:W-:Y:S01]  /*5b90*/  FFMA R12, R16.reuse, R100, R221 ;  /* 0x00000064100c7223 */ /* 0x048fe200000000dd */
[-C--:B------:R-:W-:Y:S01]  /*5ba0*/  FFMA R72, R107, R15.reuse, R72 ;  /* 0x0000000f6b487223 */ /* 0x080fe20000000048 */
[-C--:B------:R-:W-:Y:S01]  /*5bb0*/  FFMA R62, R103, R15.reuse, R62 ;  /* 0x0000000f673e7223 */ /* 0x080fe2000000003e */
[-C--:B------:R-:W-:Y:S01]  /*5bc0*/  FFMA R26, R71, R15.reuse, R26 ;  /* 0x0000000f471a7223 */ /* 0x080fe2000000001a */
[----:B------:R-:W-:Y:S01]  /*5bd0*/  FFMA R73, R67, R15, R14 ;  /* 0x0000000f43497223 */ /* 0x000fe2000000000e */
[C---:B------:R-:W-:Y:S01]  /*5be0*/  FFMA R220, R16.reuse, R68, R220 ;  /* 0x0000004410dc7223 */ /* 0x040fe200000000dc */
[C---:B------:R-:W-:Y:S01]  /*5bf0*/  FFMA R75, R17.reuse, R101, R12 ;  /* 0x00000065114b7223 */ /* 0x040fe2000000000c */
[C---:B------:R-:W-:Y:S01]  /*5c00*/  FFMA R222, R16.reuse, R104, R222 ;  /* 0x0000006810de7223 */ /* 0x040fe200000000de */
[----:B------:R-:W3:Y:S01]  /*5c10*/  LDS.128 R12, [R0.X4+UR5+0x2210] ;  /* 0x00221005000c7984 */ /* 0x000ee20008004c00 */
        /* <DEDUP_REMOVED lines=20> */
[----:B------:R-:W1:Y:S01]  /*5d60*/  LDS.128 R16, [R0.X4+UR5+0x2310] ;  /* 0x0023100500107984 */ /* 0x000e620008004c00 */
[C---:B------:R-:W-:Y:S01]  /*5d70*/  FFMA R202, R6.reuse, R106, R77 ;  /* 0x0000006a06ca7223 */ /* 0x040fe2000000004d */
[C---:B------:R-:W-:Y:S01]  /*5d80*/  FFMA R4, R6.reuse, R102, R79 ;  /* 0x0000006606047223 */ /* 0x040fe2000000004f */
[C---:B------:R-:W-:Y:S01]  /*5d90*/  FFMA R200, R6.reuse, R70, R81 ;  /* 0x0000004606c87223 */ /* 0x040fe20000000051 */
[----:B------:R-:W-:-:S02]  /*5da0*/  FFMA R6, R6, R66, R5 ;  /* 0x0000004206067223 */ /* 0x000fc40000000005 */
[-C--:B------:R-:W-:Y:S01]  /*5db0*/  FFMA R201, R103, R7.reuse, R4 ;  /* 0x0000000767c97223 */ /* 0x080fe20000000004 */
[C---:B--2---:R-:W-:Y:S01]  /*5dc0*/  FFMA R4, R8.reuse, R68, R167 ;  /* 0x0000004408047223 */ /* 0x044fe200000000a7 */
[-C--:B------:R-:W-:Y:S01]  /*5dd0*/  FFMA R77, R67, R7.reuse, R6 ;  /* 0x00000007434d7223 */ /* 0x080fe20000000006 */
[C---:B------:R-:W-:Y:S01]  /*5de0*/  FFMA R6, R8.reuse, R104, R169 ;  /* 0x0000006808067223 */ /* 0x040fe200000000a9 */
[C---:B------:R-:W-:Y:S01]  /*5df0*/  FFMA R168, R8.reuse, R100, R168 ;  /* 0x0000006408a87223 */ /* 0x040fe200000000a8 */
[-C--:B------:R-:W-:Y:S01]  /*5e00*/  FFMA R202, R107, R7.reuse, R202 ;  /* 0x000000076bca7223 */ /* 0x080fe200000000ca */
        /* <DEDUP_REMOVED lines=11> */
[-C--:B------:R-:W-:Y:S01]  /*5ec0*/  FFMA R197, R71, R11.reuse, R8 ;  /* 0x0000000b47c57223 */ /* 0x080fe20000000008 */
[C---:B---3--:R-:W-:Y:S01]  /*5ed0*/  FFMA R10, R12.reuse, R104, R165 ;  /* 0x000000680c0a7223 */ /* 0x048fe200000000a5 */
[C---:B------:R-:W-:Y:S01]  /*5ee0*/  FFMA R8, R12.reuse, R68, R163 ;  /* 0x000000440c087223 */ /* 0x040fe200000000a3 */
[C---:B------:R-:W-:Y:S01]  /*5ef0*/  FFMA R164, R12.reuse, R100, R164 ;  /* 0x000000640ca47223 */ /* 0x040fe200000000a4 */
[-C--:B------:R-:W-:Y:S01]  /*5f00*/  FFMA R199, R107, R11.reuse, R80 ;  /* 0x0000000b6bc77223 */ /* 0x080fe20000000050 */
[-C--:B------:R-:W-:Y:S01]  /*5f10*/  FFMA R198, R103, R11.reuse, R198 ;  /* 0x0000000b67c67223 */ /* 0x080fe200000000c6 */
[----:B------:R-:W-:Y:S01]  /*5f20*/  FFMA R78, R67, R11, R78 ;  /* 0x0000000b434e7223 */ /* 0x000fe2000000004e */
[----:B------:R-:W-:Y:S01]  /*5f30*/  FFMA R162, R12, R64, R162 ;  /* 0x000000400ca27223 */ /* 0x000fe200000000a2 */
[C---:B------:R-:W-:Y:S01]  /*5f40*/  FFMA R79, R13.reuse, R105, R10 ;  /* 0x000000690d4f7223 */ /* 0x040fe2000000000a */
[----:B------:R-:W-:-:S02]  /*5f50*/  FFMA R85, R13, R69, R8 ;  /* 0x000000450d557223 */ /* 0x000fc40000000008 */
[----:B------:R-:W3:Y:S01]  /*5f60*/  LDS.128 R8, [R0.X4+UR5+0x3110] ;  /* 0x0031100500087984 */ /* 0x000ee20008004c00 */
[C---:B------:R-:W-:Y:S01]  /*5f70*/  FFMA R81, R13.reuse, R101, R164 ;  /* 0x000000650d517223 */ /* 0x040fe200000000a4 */
[----:B------:R-:W-:Y:S01]  /*5f80*/  FFMA R13, R13, R65, R162 ;  /* 0x000000410d0d7223 */ /* 0x000fe200000000a2 */
[C---:B------:R-:W-:Y:S01]  /*5f90*/  FFMA R196, R14.reuse, R106, R79 ;  /* 0x0000006a0ec47223 */ /* 0x040fe2000000004f */
[C---:B------:R-:W-:Y:S01]  /*5fa0*/  FFMA R194, R14.reuse, R70, R85 ;  /* 0x000000460ec27223 */ /* 0x040fe20000000055 */
[C---:B------:R-:W-:Y:S01]  /*5fb0*/  FFMA R12, R14.reuse, R102, R81 ;  /* 0x000000660e0c7223 */ /* 0x040fe20000000051 */
[----:B------:R-:W-:-:S03]  /*5fc0*/  FFMA R14, R14, R66, R13 ;  /* 0x000000420e0e7223 */ /* 0x000fc6000000000d */
[-C--:B------:R-:W-:Y:S01]  /*5fd0*/  FFMA R195, R103, R15.reuse, R12 ;  /* 0x0000000f67c37223 */ /* 0x080fe2000000000c */
[-C--:B------:R-:W-:Y:S01]  /*5fe0*/  FFMA R79, R67, R15.reuse, R14 ;  /* 0x0000000f434f7223 */ /* 0x080fe2000000000e */
[C---:B-1----:R-:W-:Y:S01]  /*5ff0*/  FFMA R14, R16.reuse, R104, R161 ;  /* 0x00000068100e7223 */ /* 0x042fe200000000a1 */
[C---:B------:R-:W-:Y:S01]  /*6000*/  FFMA R12, R16.reuse, R68, R159 ;  /* 0x00000044100c7223 */ /* 0x040fe2000000009f */
[C---:B------:R-:W-:Y:S01]  /*6010*/  FFMA R160, R16.reuse, R100, R160 ;  /* 0x0000006410a07223 */ /* 0x040fe200000000a0 */
[----:B------:R-:W-:Y:S01]  /*6020*/  FFMA R16, R16, R64, R33 ;  /* 0x0000004010107223 */ /* 0x000fe20000000021 */
[-C--:B------:R-:W-:Y:S01]  /*6030*/  FFMA R196, R107, R15.reuse, R196 ;  /* 0x0000000f6bc47223 */ /* 0x080fe200000000c4 */
[----:B------:R-:W-:Y:S01]  /*6040*/  FFMA R194, R71, R15, R194 ;  /* 0x0000000f47c27223 */ /* 0x000fe200000000c2 */
[C---:B------:R-:W-:Y:S01]  /*6050*/  FFMA R33, R17.reuse, R105, R14 ;  /* 0x0000006911217223 */ /* 0x040fe2000000000e */
[C---:B------:R-:W-:Y:S01]  /*6060*/  FFMA R85, R17.reuse, R69, R12 ;  /* 0x0000004511557223 */ /* 0x040fe2000000000c */
[C---:B------:R-:W-:Y:S01]  /*6070*/  FFMA R81, R17.reuse, R101, R160 ;  /* 0x0000006511517223 */ /* 0x040fe200000000a0 */
[----:B------:R-:W1:Y:S01]  /*6080*/  LDS.128 R12, [R0.X4+UR5+0x3210] ;  /* 0x00321005000c7984 */ /* 0x000e620008004c00 */
[----:B------:R-:W-:Y:S01]  /*6090*/  FFMA R17, R17, R65, R16 ;  /* 0x0000004111117223 */ /* 0x000fe20000000010 */
[C---:B------:R-:W-:Y:S01]  /*60a0*/  FFMA R16, R18.reuse, R70, R85 ;  /* 0x0000004612107223 */ /* 0x040fe20000000055 */
[C---:B------:R-:W-:Y:S01]  /*60b0*/  FFMA R80, R18.reuse, R106, R33 ;  /* 0x0000006a12507223 */ /* 0x040fe20000000021 */
[C---:B------:R-:W-:Y:S01]  /*60c0*/  FFMA R192, R18.reuse, R102, R81 ;  /* 0x0000006612c07223 */ /* 0x040fe20000000051 */
[----:B------:R-:W-:Y:S01]  /*60d0*/  FFMA R18, R18, R66, R17 ;  /* 0x0000004212127223 */ /* 0x000fe20000000011 */
[-C--:B------:R-:W-:Y:S01]  /*60e0*/  FFMA R191, R71, R19.reuse, R16 ;  /* 0x0000001347bf7223 */ /* 0x080fe20000000010 */
[C---:B--2---:R-:W-:Y:S01]  /*60f0*/  FFMA R16, R4.reuse, R100, R157 ;  /* 0x0000006404107223 */ /* 0x044fe2000000009d */
[C---:B------:R-:W-:Y:S01]  /*6100*/  FFMA R158, R4.reuse, R104, R158 ;  /* 0x00000068049e7223 */ /* 0x040fe2000000009e */
[C---:B------:R-:W-:Y:S01]  /*6110*/  FFMA R156, R4.reuse, R68, R156 ;  /* 0x00000044049c7223 */ /* 0x040fe2000000009c */
[-C--:B------:R-:W-:Y:S01]  /*6120*/  FFMA R193, R107, R19.reuse, R80 ;  /* 0x000000136bc17223 */ /* 0x080fe20000000050 */
[-C--:B------:R-:W-:Y:S01]  /*6130*/  FFMA R192, R103, R19.reuse, R192 ;  /* 0x0000001367c07223 */ /* 0x080fe200000000c0 */
[----:B------:R-:W-:Y:S01]  /*6140*/  FFMA R33, R67, R19, R18 ;  /* 0x0000001343217223 */ /* 0x000fe20000000012 */
[----:B------:R-:W-:Y:S01]  /*6150*/  FFMA R34, R4, R64, R34 ;  /* 0x0000004004227223 */ /* 0x000fe20000000022 */
[----:B------:R-:W-:-:S02]  /*6160*/  FFMA R85, R5, R101, R16 ;  /* 0x0000006505557223 */ /* 0x000fc40000000010 */
[----:B------:R-:W2:Y:S01]  /*6170*/  LDS.128 R16, [R0.X4+UR5+0x3310] ;  /* 0x0033100500107984 */ /* 0x000ea20008004c00 */
[C---:B------:R-:W-:Y:S01]  /*6180*/  FFMA R81, R5.reuse, R105, R158 ;  /* 0x0000006905517223 */ /* 0x040fe2000000009e */
        /* <DEDUP_REMOVED lines=10> */
[----:B------:R-:W-:Y:S01]  /*6230*/  FFMA R8, R8, R64, R35 ;  /* 0x0000004008087223 */ /* 0x000fe20000000023 */
[-C--:B------:R-:W-:Y:S01]  /*6240*/  FFMA R190, R107, R7.reuse, R190 ;  /* 0x000000076bbe7223 */ /* 0x080fe200000000be */
[-C--:B------:R-:W-:Y:S01]  /*6250*/  FFMA R188, R71, R7.reuse, R188 ;  /* 0x0000000747bc7223 */ /* 0x080fe200000000bc */
        /* <DEDUP_REMOVED lines=9> */
[----:B------:R-:W-:Y:S01]  /*62f0*/  FFMA R10, R10, R66, R9 ;  /* 0x000000420a0a7223 */ /* 0x000fe20000000009 */
[-C--:B------:R-:W-:Y:S01]  /*6300*/  FFMA R185, R71, R11.reuse, R8 ;  /* 0x0000000b47b97223 */ /* 0x080fe20000000008 */
[C---:B-1----:R-:W-:Y:S01]  /*6310*/  FFMA R8, R12.reuse, R100, R151 ;  /* 0x000000640c087223 */ /* 0x042fe20000000097 */
[C---:B------:R-:W-:Y:S01]  /*6320*/  FFMA R152, R12.reuse, R104, R152 ;  /* 0x000000680c987223 */ /* 0x040fe20000000098 */
[C---:B------:R-:W-:Y:S01]  /*6330*/  FFMA R150, R12.reuse, R68, R150 ;  /* 0x000000440c967223 */ /* 0x040fe20000000096 */
[-C--:B------:R-:W-:Y:S01]  /*6340*/  FFMA R187, R107, R11.reuse, R80 ;  /* 0x0000000b6bbb7223 */ /* 0x080fe20000000050 */
[-C--:B------:R-:W-:Y:S01]  /*6350*/  FFMA R186, R103, R11.reuse, R186 ;  /* 0x0000000b67ba7223 */ /* 0x080fe200000000ba */
[----:B------:R-:W-:Y:S01]  /*6360*/  FFMA R35, R67, R11, R10 ;  /* 0x0000000b43237223 */ /* 0x000fe2000000000a */
[----:B------:R-:W-:Y:S01]  /*6370*/  FFMA R92, R12, R64, R92 ;  /* 0x000000400c5c7223 */ /* 0x000fe2000000005c */
[----:B------:R-:W-:-:S02]  /*6380*/  FFMA R85, R13, R101, R8 ;  /* 0x000000650d557223 */ /* 0x000fc40000000008 */
        /* <DEDUP_REMOVED lines=12> */
[----:B------:R-:W-:Y:S01]  /*6450*/  FFMA R16, R16, R64, R93 ;  /* 0x0000004010107223 */ /* 0x000fe2000000005d */
[-C--:B------:R-:W-:Y:S01]  /*6460*/  FFMA R184, R107, R15.reuse, R184 ;  /* 0x0000000f6bb87223 */ /* 0x080fe200000000b8 */
[-C--:B------:R-:W-:Y:S01]  /*6470*/  FFMA R182, R71, R15.reuse, R182 ;  /* 0x0000000f47b67223 */ /* 0x080fe200000000b6 */
        /* <DEDUP_REMOVED lines=10> */
[-C--:B------:R-:W-:Y:S01]  /*6520*/  FFMA R179, R71, R19.reuse, R16 ;  /* 0x0000001347b37223 */ /* 0x080fe20000000010 */
[----:B---3--:R-:W-:Y:S01]  /*6530*/  FFMA R16, R4, R100, R145 ;  /* 0x0000006404107223 */ /* 0x008fe20000000091 */
[-C--:B------:R-:W-:Y:S01]  /*6540*/  FFMA R181, R107, R19.reuse, R82 ;  /* 0x000000136bb57223 */ /* 0x080fe20000000052 */
[-C--:B------:R-:W-:Y:S01]  /*6550*/  FFMA R180, R103, R19.reuse, R180 ;  /* 0x0000001367b47223 */ /* 0x080fe200000000b4 */
[----:B------:R-:W-:Y:S01]  /*6560*/  FFMA R81, R67, R19, R18 ;  /* 0x0000001343517223 */ /* 0x000fe20000000012 */
[----:B------:R-:W-:-:S02]  /*6570*/  FFMA R87, R5, R101, R16 ;  /* 0x0000006505577223 */ /* 0x000fc40000000010 */
[----:B------:R-:W3:Y:S01]  /*6580*/  LDS.128 R16, [R0.X4+UR5+0x4310] ;  /* 0x0043100500107984 */ /* 0x000ee20008004c00 */
        /* <DEDUP_REMOVED lines=8> */
[C---:B------:R-:W-:Y:S01]  /*6610*/  FFMA R178, R6.reuse, R106, R85 ;  /* 0x0000006a06b27223 */ /* 0x040fe20000000055 */
[C---:B------:R-:W-:Y:S01]  /*6620*/  FFMA R176, R6.reuse, R70, R89 ;  /* 0x0000004606b07223 */ /* 0x040fe20000000059 */
[----:B------:R-:W-:Y:S01]  /*6630*/  FFMA R82, R6, R66, R5 ;  /* 0x0000004206527223 */ /* 0x000fe20000000005 */
[C---:B-1----:R-:W-:Y:S01]  /*6640*/  FFMA R6, R8.reuse, R104, R143 ;  /* 0x0000006808067223 */ /* 0x042fe2000000008f */
        /* <DEDUP_REMOVED lines=13> */
[----:B------:R-:W-:Y:S01]  /*6720*/  FFMA R174, R10, R102, R87 ;  /* 0x000000660aae7223 */ /* 0x000fe20000000057 */
[C---:B--2---:R-:W-:Y:S01]  /*6730*/  FFMA R138, R12.reuse, R68, R138 ;  /* 0x000000440c8a7223 */ /* 0x044fe2000000008a */
[-C--:B------:R-:W-:Y:S01]  /*6740*/  FFMA R173, R71, R11.reuse, R8 ;  /* 0x0000000b47ad7223 */ /* 0x080fe20000000008 */
[----:B------:R-:W-:Y:S01]  /*6750*/  FFMA R8, R12, R100, R139 ;  /* 0x000000640c087223 */ /* 0x000fe2000000008b */
[----:B------:R-:W-:Y:S01]  /*6760*/  FFMA R128, R10, R66, R9 ;  /* 0x000000420a807223 */ /* 0x000fe20000000009 */
[C---:B------:R-:W-:Y:S01]  /*6770*/  FFMA R140, R12.reuse, R104, R140 ;  /* 0x000000680c8c7223 */ /* 0x040fe2000000008c */
[----:B------:R-:W-:Y:S01]  /*6780*/  FFMA R12, R12, R64, R137 ;  /* 0x000000400c0c7223 */ /* 0x000fe20000000089 */
[-C--:B------:R-:W-:Y:S01]  /*6790*/  FFMA R175, R107, R11.reuse, R84 ;  /* 0x0000000b6baf7223 */ /* 0x080fe20000000054 */
[-C--:B------:R-:W-:Y:S01]  /*67a0*/  FFMA R174, R103, R11.reuse, R174 ;  /* 0x0000000b67ae7223 */ /* 0x080fe200000000ae */
[----:B------:R-:W-:Y:S01]  /*67b0*/  FFMA R128, R67, R11, R128 ;  /* 0x0000000b43807223 */ /* 0x000fe20000000080 */
[C---:B------:R-:W-:Y:S01]  /*67c0*/  FFMA R87, R13.reuse, R101, R8 ;  /* 0x000000650d577223 */ /* 0x040fe20000000008 */
[C---:B------:R-:W-:Y:S01]  /*67d0*/  FFMA R89, R13.reuse, R69, R138 ;  /* 0x000000450d597223 */ /* 0x040fe2000000008a */
[----:B------:R-:W2:Y:S01]  /*67e0*/  LDS.128 R8, [R0.X4+UR5+0x5110] ;  /* 0x0051100500087984 */ /* 0x000ea20008004c00 */
[C---:B------:R-:W-:Y:S01]  /*67f0*/  FFMA R85, R13.reuse, R105, R140 ;  /* 0x000000690d557223 */ /* 0x040fe2000000008c */
[----:B------:R-:W-:Y:S01]  /*6800*/  FFMA R13, R13, R65, R12 ;  /* 0x000000410d0d7223 */ /* 0x000fe2000000000c */
[C---:B------:R-:W-:Y:S01]  /*6810*/  FFMA R12, R14.reuse, R70, R89 ;  /* 0x000000460e0c7223 */ /* 0x040fe20000000059 */
[C---:B------:R-:W-:Y:S01]  /*6820*/  FFMA R168, R14.reuse, R102, R87 ;  /* 0x000000660ea87223 */ /* 0x040fe20000000057 */
[----:B------:R-:W-:Y:S01]  /*6830*/  FFMA R172, R14, R106, R85 ;  /* 0x0000006a0eac7223 */ /* 0x000fe20000000055 */
[C---:B---3--:R-:W-:Y:S01]  /*6840*/  FFMA R136, R16.reuse, R104, R136 ;  /* 0x0000006810887223 */ /* 0x048fe20000000088 */
[-C--:B------:R-:W-:Y:S01]  /*6850*/  FFMA R167, R71, R15.reuse, R12 ;  /* 0x0000000f47a77223 */ /* 0x080fe2000000000c */
[----:B------:R-:W-:Y:S01]  /*6860*/  FFMA R12, R16, R100, R135 ;  /* 0x00000064100c7223 */ /* 0x000fe20000000087 */
[----:B------:R-:W-:Y:S01]  /*6870*/  FFMA R138, R14, R66, R13 ;  /* 0x000000420e8a7223 */ /* 0x000fe2000000000d */
[-C--:B------:R-:W-:Y:S01]  /*6880*/  FFMA R172, R107, R15.reuse, R172 ;  /* 0x0000000f6bac7223 */ /* 0x080fe200000000ac */
[----:B------:R-:W-:Y:S01]  /*6890*/  FFMA R168, R103, R15, R168 ;  /* 0x0000000f67a87223 */ /* 0x000fe200000000a8 */
[----:B------:R-:W-:Y:S01]  /*68a0*/  FFMA R87, R17, R101, R12 ;  /* 0x0000006511577223 */ /* 0x000fe2000000000c */
[----:B------:R-:W-:Y:S01]  /*68b0*/  FFMA R138, R67, R15, R138 ;  /* 0x0000000f438a7223 */ /* 0x000fe2000000008a */
[C---:B------:R-:W-:Y:S01]  /*68c0*/  FFMA R134, R16.reuse, R68, R134 ;  /* 0x0000004410867223 */ /* 0x040fe20000000086 */
[----:B------:R-:W3:Y:S01]  /*68d0*/  LDS.128 R12, [R0.X4+UR5+0x5210] ;  /* 0x00521005000c7984 */ /* 0x000ee20008004c00 */
[----:B------:R-:W-:Y:S01]  /*68e0*/  FFMA R16, R16, R64, R133 ;  /* 0x0000004010107223 */ /* 0x000fe20000000085 */
[C---:B------:R-:W-:Y:S01]  /*68f0*/  FFMA R85, R17.reuse, R105, R136 ;  /* 0x0000006911557223 */ /* 0x040fe20000000088 */
[C---:B------:R-:W-:Y:S01]  /*6900*/  FFMA R89, R17.reuse, R69, R134 ;  /* 0x0000004511597223 */ /* 0x040fe20000000086 */
[----:B------:R-:W-:Y:S01]  /*6910*/  LDS.128 R92, [R0.X4+UR5+0x2020] ;  /* 0x00202005005c7984 */ /* 0x000fe20008004c00 */
[----:B------:R-:W-:Y:S01]  /*6920*/  FFMA R17, R17, R65, R16 ;  /* 0x0000004111117223 */ /* 0x000fe20000000010 */
[C---:B------:R-:W-:Y:S01]  /*6930*/  FFMA R16, R18.reuse, R102, R87 ;  /* 0x0000006612107223 */ /* 0x040fe20000000057 */
[C---:B------:R-:W-:Y:S01]  /*6940*/  FFMA R166, R18.reuse, R106, R85 ;  /* 0x0000006a12a67223 */ /* 0x040fe20000000055 */
[----:B------:R-:W-:-:S02]  /*6950*/  FFMA R164, R18, R70, R89 ;  /* 0x0000004612a47223 */ /* 0x000fc40000000059 */
[-C--:B------:R-:W-:Y:S01]  /*6960*/  FFMA R165, R103, R19.reuse, R16 ;  /* 0x0000001367a57223 */ /* 0x080fe20000000010 */
[----:B-1----:R-:W-:Y:S01]  /*6970*/  FFMA R16, R4, R100, R131 ;  /* 0x0000006404107223 */ /* 0x002fe20000000083 */
[----:B------:R-:W-:Y:S01]  /*6980*/  FFMA R134, R18, R66, R17 ;  /* 0x0000004212867223 */ /* 0x000fe20000000011 */
        /* <DEDUP_REMOVED lines=37> */
[C---:B------:R-:W-:Y:S01]  /*6be0*/  FFMA R8, R12.reuse, R100, R41 ;  /* 0x000000640c087223 */ /* 0x040fe20000000029 */
[C---:B------:R-:W-:Y:S01]  /*6bf0*/  FFMA R40, R12.reuse, R68, R40 ;  /* 0x000000440c287223 */ /* 0x040fe20000000028 */
[----:B------:R-:W-:Y:S01]  /*6c00*/  FFMA R42, R12, R64, R42 ;  /* 0x000000400c2a7223 */ /* 0x000fe2000000002a */
[C---:B------:R-:W-:Y:S01]  /*6c10*/  FFMA R37, R13.reuse, R105, R10 ;  /* 0x000000690d257223 */ /* 0x040fe2000000000a */
[C---:B------:R-:W-:Y:S01]  /*6c20*/  FFMA R39, R13.reuse, R101, R8 ;  /* 0x000000650d277223 */ /* 0x040fe20000000008 */
[----:B------:R-:W-:Y:S04]  /*6c30*/  LDS.128 R84, [R0.X4+UR5+0x20] ;  /* 0x0000200500547984 */ /* 0x000fe80008004c00 */
[----:B------:R-:W3:Y:S01]  /*6c40*/  LDS.128 R8, [R0.X4+UR5+0x6110] ;  /* 0x0061100500087984 */ /* 0x000ee20008004c00 */
[C---:B------:R-:W-:Y:S01]  /*6c50*/  FFMA R12, R14.reuse, R102, R39 ;  /* 0x000000660e0c7223 */ /* 0x040fe20000000027 */
[C---:B------:R-:W-:Y:S01]  /*6c60*/  FFMA R41, R13.reuse, R69, R40 ;  /* 0x000000450d297223 */ /* 0x040fe20000000028 */
[----:B------:R-:W-:Y:S01]  /*6c70*/  FFMA R13, R13, R65, R42 ;  /* 0x000000410d0d7223 */ /* 0x000fe2000000002a */
[C---:B------:R-:W-:Y:S01]  /*6c80*/  FFMA R144, R14.reuse, R106, R37 ;  /* 0x0000006a0e907223 */ /* 0x040fe20000000025 */
[----:B------:R-:W-:Y:S01]  /*6c90*/  FFMA R143, R103, R15, R12 ;  /* 0x0000000f678f7223 */ /* 0x000fe2000000000c */
[----:B------:R-:W-:Y:S01]  /*6ca0*/  FFMA R142, R14, R70, R41 ;  /* 0x000000460e8e7223 */ /* 0x000fe20000000029 */
[C---:B-1----:R-:W-:Y:S01]  /*6cb0*/  FFMA R12, R16.reuse, R104, R45 ;  /* 0x00000068100c7223 */ /* 0x042fe2000000002d */
[C---:B------:R-:W-:Y:S01]  /*6cc0*/  FFMA R46, R16.reuse, R100, R46 ;  /* 0x00000064102e7223 */ /* 0x040fe2000000002e */
[----:B------:R-:W-:Y:S01]  /*6cd0*/  FFMA R44, R16, R68, R44 ;  /* 0x00000044102c7223 */ /* 0x000fe2000000002c */
[----:B------:R-:W-:Y:S01]  /*6ce0*/  FFMA R14, R14, R66, R13 ;  /* 0x000000420e0e7223 */ /* 0x000fe2000000000d */
[----:B------:R-:W-:Y:S01]  /*6cf0*/  FFMA R16, R16, R64, R99 ;  /* 0x0000004010107223 */ /* 0x000fe20000000063 */
[C---:B------:R-:W-:Y:S01]  /*6d00*/  FFMA R37, R17.reuse, R105, R12 ;  /* 0x0000006911257223 */ /* 0x040fe2000000000c */
[C---:B------:R-:W-:Y:S01]  /*6d10*/  FFMA R39, R17.reuse, R101, R46 ;  /* 0x0000006511277223 */ /* 0x040fe2000000002e */
[C---:B------:R-:W-:Y:S01]  /*6d20*/  FFMA R41, R17.reuse, R69, R44 ;  /* 0x0000004511297223 */ /* 0x040fe2000000002c */
[----:B------:R-:W-:Y:S01]  /*6d30*/  FFMA R17, R17, R65, R16 ;  /* 0x0000004111117223 */ /* 0x000fe20000000010 */
[-C--:B------:R-:W-:Y:S01]  /*6d40*/  FFMA R144, R107, R15.reuse, R144 ;  /* 0x0000000f6b907223 */ /* 0x080fe20000000090 */
[-C--:B------:R-:W-:Y:S01]  /*6d50*/  FFMA R142, R71, R15.reuse, R142 ;  /* 0x0000000f478e7223 */ /* 0x080fe2000000008e */
[----:B------:R-:W-:Y:S01]  /*6d60*/  FFMA R141, R67, R15, R14 ;  /* 0x0000000f438d7223 */ /* 0x000fe2000000000e */
[C---:B------:R-:W-:Y:S01]  /*6d70*/  FFMA R148, R18.reuse, R106, R37 ;  /* 0x0000006a12947223 */ /* 0x040fe20000000025 */
[----:B------:R-:W1:Y:S01]  /*6d80*/  LDS.128 R12, [R0.X4+UR5+0x6210] ;  /* 0x00621005000c7984 */ /* 0x000e620008004c00 */
[C---:B------:R-:W-:Y:S01]  /*6d90*/  FFMA R16, R18.reuse, R102, R39 ;  /* 0x0000006612107223 */ /* 0x040fe20000000027 */
[C---:B------:R-:W-:Y:S01]  /*6da0*/  FFMA R146, R18.reuse, R70, R41 ;  /* 0x0000004612927223 */ /* 0x040fe20000000029 */
[----:B------:R-:W-:-:S02]  /*6db0*/  FFMA R18, R18, R66, R17 ;  /* 0x0000004212127223 */ /* 0x000fc40000000011 */
[-C--:B------:R-:W-:Y:S01]  /*6dc0*/  FFMA R147, R103, R19.reuse, R16 ;  /* 0x0000001367937223 */ /* 0x080fe20000000010 */
[C---:B--2---:R-:W-:Y:S01]  /*6dd0*/  FFMA R16, R4.reuse, R104, R97 ;  /* 0x0000006804107223 */ /* 0x044fe20000000061 */
[-C--:B------:R-:W-:Y:S01]  /*6de0*/  FFMA R145, R67, R19.reuse, R18 ;  /* 0x0000001343917223 */ /* 0x080fe20000000012 */
        /* <DEDUP_REMOVED lines=10> */
[----:B------:R-:W-:Y:S01]  /*6e90*/  FFMA R5, R5, R69, R98 ;  /* 0x0000004505057223 */ /* 0x000fe20000000062 */
[C---:B------:R-:W-:Y:S01]  /*6ea0*/  FFMA R152, R6.reuse, R102, R37 ;  /* 0x0000006606987223 */ /* 0x040fe20000000025 */
[C---:B------:R-:W-:Y:S01]  /*6eb0*/  FFMA R150, R6.reuse, R66, R41 ;  /* 0x0000004206967223 */ /* 0x040fe20000000029 */
[-C--:B------:R-:W-:Y:S01]  /*6ec0*/  FFMA R151, R107, R7.reuse, R4 ;  /* 0x000000076b977223 */ /* 0x080fe20000000004 */
[----:B------:R-:W-:Y:S01]  /*6ed0*/  FFMA R6, R6, R70, R5 ;  /* 0x0000004606067223 */ /* 0x000fe20000000005 */
[C---:B---3--:R-:W-:Y:S01]  /*6ee0*/  FFMA R4, R8.reuse, R104, R113 ;  /* 0x0000006808047223 */ /* 0x048fe20000000071 */
[-C--:B------:R-:W-:Y:S01]  /*6ef0*/  FFMA R152, R103, R7.reuse, R152 ;  /* 0x0000000767987223 */ /* 0x080fe20000000098 */
[-C--:B------:R-:W-:Y:S01]  /*6f00*/  FFMA R150, R67, R7.reuse, R150 ;  /* 0x0000000743967223 */ /* 0x080fe20000000096 */
[----:B------:R-:W-:Y:S01]  /*6f10*/  FFMA R149, R71, R7, R6 ;  /* 0x0000000747957223 */ /* 0x000fe20000000006 */
[C---:B------:R-:W-:Y:S01]  /*6f20*/  FFMA R39, R9.reuse, R105, R4 ;  /* 0x0000006909277223 */ /* 0x040fe20000000004 */
[C---:B------:R-:W-:Y:S01]  /*6f30*/  FFMA R114, R8.reuse, R64, R114 ;  /* 0x0000004008727223 */ /* 0x040fe20000000072 */
[----:B------:R-:W3:Y:S01]  /*6f40*/  LDS.128 R4, [R0.X4+UR5+0x7010] ;  /* 0x0070100500047984 */ /* 0x000ee20008004c00 */
[C---:B------:R-:W-:Y:S01]  /*6f50*/  FFMA R112, R8.reuse, R100, R112 ;  /* 0x0000006408707223 */ /* 0x040fe20000000070 */
[----:B------:R-:W-:Y:S01]  /*6f60*/  FFMA R8, R8, R68, R115 ;  /* 0x0000004408087223 */ /* 0x000fe20000000073 */
[C---:B------:R-:W-:Y:S01]  /*6f70*/  FFMA R41, R9.reuse, R65, R114 ;  /* 0x0000004109297223 */ /* 0x040fe20000000072 */
[----:B------:R-:W-:Y:S01]  /*6f80*/  LDS.128 R44, [R32+0x120] ;  /* 0x00012000202c7984 */ /* 0x000fe20000000c00 */
[C---:B------:R-:W-:Y:S01]  /*6f90*/  FFMA R37, R9.reuse, R101, R112 ;  /* 0x0000006509257223 */ /* 0x040fe20000000070 */
[----:B------:R-:W-:Y:S01]  /*6fa0*/  FFMA R9, R9, R69, R8 ;  /* 0x0000004509097223 */ /* 0x000fe20000000008 */
[----:B------:R-:W-:Y:S01]  /*6fb0*/  FFMA R8, R10, R66, R41 ;  /* 0x000000420a087223 */ /* 0x000fe20000000029 */
[----:B------:R-:W-:Y:S01]  /*6fc0*/  LDS.128 R96, [R0.X4+UR5+0x2320] ;  /* 0x0023200500607984 */ /* 0x000fe20008004c00 */
[----:B-1----:R-:W-:-:S02]  /*6fd0*/  FFMA R110, R12, R64, R110 ;  /* 0x000000400c6e7223 */ /* 0x002fc4000000006e */
[----:B------:R-:W-:Y:S01]  /*6fe0*/  FFMA R153, R67, R11, R8 ;  /* 0x0000000b43997223 */ /* 0x000fe20000000008 */
        /* <DEDUP_REMOVED lines=14> */
[-C--:B------:R-:W-:Y:S01]  /*70d0*/  FFMA R157, R67, R15.reuse, R12 ;  /* 0x0000000f439d7223 */ /* 0x080fe2000000000c */
[C---:B--2---:R-:W-:Y:S01]  /*70e0*/  FFMA R12, R16.reuse, R64, R119 ;  /* 0x00000040100c7223 */ /* 0x044fe20000000077 */
[C---:B------:R-:W-:Y:S01]  /*70f0*/  FFMA R116, R16.reuse, R104, R116 ;  /* 0x0000006810747223 */ /* 0x040fe20000000074 */
[----:B------:R-:W-:Y:S01]  /*7100*/  FFMA R118, R16, R100, R118 ;  /* 0x0000006410767223 */ /* 0x000fe20000000076 */
[----:B------:R-:W-:Y:S01]  /*7110*/  FFMA R112, R10, R70, R9 ;  /* 0x000000460a707223 */ /* 0x000fe20000000009 */
[----:B------:R-:W-:Y:S01]  /*7120*/  FFMA R16, R16, R68, R117 ;  /* 0x0000004410107223 */ /* 0x000fe20000000075 */
[-C--:B------:R-:W-:Y:S01]  /*7130*/  FFMA R159, R103, R15.reuse, R36 ;  /* 0x0000000f679f7223 */ /* 0x080fe20000000024 */
[-C--:B------:R-:W-:Y:S01]  /*7140*/  FFMA R158, R107, R15.reuse, R158 ;  /* 0x0000000f6b9e7223 */ /* 0x080fe2000000009e */
[----:B------:R-:W-:Y:S01]  /*7150*/  FFMA R111, R71, R15, R14 ;  /* 0x0000000f476f7223 */ /* 0x000fe2000000000e */
[C---:B------:R-:W-:Y:S01]  /*7160*/  FFMA R37, R17.reuse, R65, R12 ;  /* 0x0000004111257223 */ /* 0x040fe2000000000c */
[C---:B------:R-:W-:Y:S01]  /*7170*/  FFMA R13, R17.reuse, R105, R116 ;  /* 0x00000069110d7223 */ /* 0x040fe20000000074 */
[----:B------:R-:W-:Y:S01]  /*7180*/  FFMA R15, R17, R101, R118 ;  /* 0x00000065110f7223 */ /* 0x000fe20000000076 */
[-C--:B------:R-:W-:Y:S01]  /*7190*/  FFMA R154, R107, R11.reuse, R154 ;  /* 0x0000000b6b9a7223 */ /* 0x080fe2000000009a */
[----:B------:R-:W-:Y:S01]  /*71a0*/  FFMA R112, R71, R11, R112 ;  /* 0x0000000b47707223 */ /* 0x000fe20000000070 */
[----:B------:R-:W-:Y:S01]  /*71b0*/  FFMA R17, R17, R69, R16 ;  /* 0x0000004511117223 */ /* 0x000fe20000000010 */
[----:B------:R-:W1:Y:S01]  /*71c0*/  LDS.128 R8, [R0.X4+UR5+0x7110] ;  /* 0x0071100500087984 */ /* 0x000e620008004c00 */
        /* <DEDUP_REMOVED lines=8> */
[C---:B------:R-:W-:Y:S01]  /*7250*/  FFMA R18, R4.reuse, R104, R121 ;  /* 0x0000006804127223 */ /* 0x040fe20000000079 */
[----:B------:R-:W-:Y:S01]  /*7260*/  FFMA R162, R103, R19, R162 ;  /* 0x0000001367a27223 */ /* 0x000fe200000000a2 */
[----:B------:R-:W-:Y:S01]  /*7270*/  FFMA R16, R4, R64, R123 ;  /* 0x0000004004107223 */ /* 0x000fe2000000007b */
[C---:B------:R-:W-:Y:S01]  /*7280*/  FFMA R19, R5.reuse, R101, R120 ;  /* 0x0000006505137223 */ /* 0x040fe20000000078 */
[C---:B------:R-:W-:Y:S01]  /*7290*/  FFMA R17, R5.reuse, R105, R18 ;  /* 0x0000006905117223 */ /* 0x040fe20000000012 */
[----:B------:R-:W2:Y:S01]  /*72a0*/  LDS.128 R12, [R0.X4+UR5+0x7210] ;  /* 0x00721005000c7984 */ /* 0x000ea20008004c00 */
[----:B------:R-:W-:Y:S01]  /*72b0*/  FFMA R37, R5, R65, R16 ;  /* 0x0000004105257223 */ /* 0x000fe20000000010 */
[C---:B------:R-:W-:Y:S01]  /*72c0*/  FFMA R114, R6.reuse, R102, R19 ;  /* 0x0000006606727223 */ /* 0x040fe20000000013 */
[----:B------:R-:W-:Y:S01]  /*72d0*/  FFMA R36, R6, R106, R17 ;  /* 0x0000006a06247223 */ /* 0x000fe20000000011 */
[----:B------:R-:W-:Y:S01]  /*72e0*/  FFMA R122, R4, R68, R122 ;  /* 0x00000044047a7223 */ /* 0x000fe2000000007a */
[----:B------:R-:W3:Y:S01]  /*72f0*/  LDS.128 R16, [R0.X4+UR5+0x7310] ;  /* 0x0073100500107984 */ /* 0x000ee20008004c00 */
[----:B------:R-:W-:-:S02]  /*7300*/  FFMA R4, R6, R66, R37 ;  /* 0x0000004206047223 */ /* 0x000fc40000000025 */
[----:B------:R-:W-:Y:S01]  /*7310*/  FFMA R5, R5, R69, R122 ;  /* 0x0000004505057223 */ /* 0x000fe2000000007a */
[----:B------:R-:W4:Y:S01]  /*7320*/  LDS.128 R40, [R32+0x220] ;  /* 0x0002200020287984 */ /* 0x000f220000000c00 */
[-C--:B------:R-:W-:Y:S02]  /*7330*/  FFMA R109, R67, R7.reuse, R4 ;  /* 0x00000007436d7223 */ /* 0x080fe40000000004 */
[----:B------:R-:W-:Y:S01]  /*7340*/  FFMA R6, R6, R70, R5 ;  /* 0x0000004606067223 */ /* 0x000fe20000000005 */
[-C--:B------:R-:W-:Y:S01]  /*7350*/  FFMA R115, R107, R7.reuse, R36 ;  /* 0x000000076b737223 */ /* 0x080fe20000000024 */
[-C--:B------:R-:W-:Y:S01]  /*7360*/  FFMA R114, R103, R7.reuse, R114 ;  /* 0x0000000767727223 */ /* 0x080fe20000000072 */
[----:B------:R-:W-:Y:S01]  /*7370*/  LDS.128 R36, [R32+0x320] ;  /* 0x0003200020247984 */ /* 0x000fe20000000c00 */
        /* <DEDUP_REMOVED lines=13> */
[----:B------:R-:W1:Y:S01]  /*7450*/  LDS.128 R4, [R32+0x20] ;  /* 0x0000200020047984 */ /* 0x000e620000000c00 */
[-C--:B------:R-:W-:Y:S01]  /*7460*/  FFMA R170, R103, R11.reuse, R170 ;  /* 0x0000000b67aa7223 */ /* 0x080fe200000000aa */
[-C--:B------:R-:W-:Y:S01]  /*7470*/  FFMA R169, R71, R11.reuse, R169 ;  /* 0x0000000b47a97223 */ /* 0x080fe200000000a9 */
[-C--:B------:R-:W-:Y:S01]  /*7480*/  FFMA R171, R107, R11.reuse, R171 ;  /* 0x0000000b6bab7223 */ /* 0x080fe200000000ab */
[----:B------:R-:W-:-:S02]  /*7490*/  FFMA R108, R67, R11, R108 ;  /* 0x0000000b436c7223 */ /* 0x000fc4000000006c */
[----:B------:R-:W1:Y:S01]  /*74a0*/  LDS.128 R8, [R0.X4+UR5+0x120] ;  /* 0x0001200500087984 */ /* 0x000e620008004c00 */
[-C--:B--2---:R-:W-:Y:S01]  /*74b0*/  FFMA R206, R12, R104.reuse, R206 ;  /* 0x000000680cce7223 */ /* 0x084fe200000000ce */
[----:B---3--:R-:W-:-:S03]  /*74c0*/  FFMA R91, R16, R104, R91 ;  /* 0x00000068105b7223 */ /* 0x008fc6000000005b */
[-C--:B------:R-:W-:Y:S01]  /*74d0*/  FFMA R209, R13, R105.reuse, R206 ;  /* 0x000000690dd17223 */ /* 0x080fe200000000ce */
[----:B------:R-:W-:-:S03]  /*74e0*/  FFMA R91, R17, R105, R91 ;  /* 0x00000069115b7223 */ /* 0x000fc6000000005b */
[-C--:B------:R-:W-:Y:S01]  /*74f0*/  FFMA R209, R14, R106.reuse, R209 ;  /* 0x0000006a0ed17223 */ /* 0x080fe200000000d1 */
[----:B------:R-:W-:Y:S02]  /*7500*/  FFMA R106, R18, R106, R91 ;  /* 0x0000006a126a7223 */ /* 0x000fe4000000005b */
        /* <DEDUP_REMOVED lines=16> */
[----:B------:R-:W-:Y:S01]  /*7610*/  FFMA R48, R18, R70, R48 ;  /* 0x0000004612307223 */ /* 0x000fe20000000030 */
[C---:B----4-:R-:W-:Y:S01]  /*7620*/  FFMA R50, R84.reuse, R40, R50 ;  /* 0x0000002854327223 */ /* 0x050fe20000000032 */
[----:B------:R-:W-:Y:S01]  /*7630*/  FFMA R14, R84, R44, R3 ;  /* 0x0000002c540e7223 */ /* 0x000fe20000000003 */
[C---:B------:R-:W-:Y:S01]  /*7640*/  FFMA R204, R18.reuse, R102, R83 ;  /* 0x0000006612cc7223 */ /* 0x040fe20000000053 */
[----:B------:R-:W-:Y:S01]  /*7650*/  FFMA R18, R18, R66, R51 ;  /* 0x0000004212127223 */ /* 0x000fe20000000033 */
[----:B------:R-:W-:Y:S01]  /*7660*/  FFMA R203, R71, R19, R48 ;  /* 0x0000001347cb7223 */ /* 0x000fe20000000030 */
[----:B-1----:R-:W-:Y:S01]  /*7670*/  FFMA R12, R84, R4, R49 ;  /* 0x00000004540c7223 */ /* 0x002fe20000000031 */
[C---:B------:R-:W-:Y:S01]  /*7680*/  FFMA R13, R85.reuse, R45, R14 ;  /* 0x0000002d550d7223 */ /* 0x040fe2000000000e */
[----:B------:R-:W-:-:S02]  /*7690*/  FFMA R3, R85, R41, R50 ;  /* 0x0000002955037223 */ /* 0x000fc40000000032 */
[----:B------:R-:W1:Y:S01]  /*76a0*/  LDS.128 R48, [R0.X4+UR5+0x320] ;  /* 0x0003200500307984 */ /* 0x000e620008004c00 */
[-C--:B------:R-:W-:Y:S01]  /*76b0*/  FFMA R209, R107, R15.reuse, R209 ;  /* 0x0000000f6bd17223 */ /* 0x080fe200000000d1 */
[-C--:B------:R-:W-:Y:S01]  /*76c0*/  FFMA R208, R103, R15.reuse, R208 ;  /* 0x0000000f67d07223 */ /* 0x080fe200000000d0 */
[-C--:B------:R-:W-:Y:S01]  /*76d0*/  FFMA R207, R71, R15.reuse, R207 ;  /* 0x0000000f47cf7223 */ /* 0x080fe200000000cf */
[----:B------:R-:W-:Y:S01]  /*76e0*/  FFMA R206, R67, R15, R206 ;  /* 0x0000000f43ce7223 */ /* 0x000fe200000000ce */
[----:B------:R-:W-:Y:S01]  /*76f0*/  FFMA R14, R86, R46, R13 ;  /* 0x0000002e560e7223 */ /* 0x000fe2000000000d */
[----:B------:R-:W-:Y:S01]  /*7700*/  FFMA R15, R85, R5, R12 ;  /* 0x00000005550f7223 */ /* 0x000fe2000000000c */
[C---:B------:R-:W-:Y:S01]  /*7710*/  FFMA R52, R8.reuse, R36, R52 ;  /* 0x0000002408347223 */ /* 0x040fe20000000034 */
[----:B------:R-:W-:Y:S01]  /*7720*/  FFMA R54, R8, R40, R54 ;  /* 0x0000002808367223 */ /* 0x000fe20000000036 */
[----:B------:R-:W-:Y:S01]  /*7730*/  FFMA R13, R47, R87, R14 ;  /* 0x000000572f0d7223 */ /* 0x000fe2000000000e */
[----:B------:R-:W-:Y:S01]  /*7740*/  FFMA R12, R86, R6, R15 ;  /* 0x00000006560c7223 */ /* 0x000fe2000000000f */
[----:B------:R-:W-:Y:S01]  /*7750*/  FFMA R14, R8, R44, R53 ;  /* 0x0000002c080e7223 */ /* 0x000fe20000000035 */
[----:B------:R-:W-:Y:S01]  /*7760*/  FFMA R84, R84, R36, R55 ;  /* 0x0000002454547223 */ /* 0x000fe20000000037 */
[----:B------:R-:W-:Y:S01]  /*7770*/  FFMA R8, R8, R4, R59 ;  /* 0x0000000408087223 */ /* 0x000fe2000000003b */
[C---:B------:R-:W-:Y:S01]  /*7780*/  FFMA R15, R9.reuse, R37, R52 ;  /* 0x00000025090f7223 */ /* 0x040fe20000000034 */
[C---:B------:R-:W-:Y:S01]  /*7790*/  FFMA R17, R9.reuse, R41, R54 ;  /* 0x0000002909117223 */ /* 0x040fe20000000036 */
[----:B------:R-:W-:Y:S01]  /*77a0*/  FFMA R16, R86, R42, R3 ;  /* 0x0000002a56107223 */ /* 0x000fe20000000003 */
[----:B------:R-:W3:Y:S01]  /*77b0*/  LDS.128 R52, [R0.X4+UR5+0x1020] ;  /* 0x0010200500347984 */ /* 0x000ee20008004c00 */
[C---:B------:R-:W-:Y:S01]  /*77c0*/  FFMA R59, R9.reuse, R45, R14 ;  /* 0x0000002d093b7223 */ /* 0x040fe2000000000e */
[----:B------:R-:W-:Y:S01]  /*77d0*/  FFMA R9, R9, R5, R8 ;  /* 0x0000000509097223 */ /* 0x000fe20000000008 */
[-C--:B------:R-:W-:Y:S01]  /*77e0*/  FFMA R205, R107, R19.reuse, R106 ;  /* 0x000000136bcd7223 */ /* 0x080fe2000000006a */
[-C--:B------:R-:W-:Y:S01]  /*77f0*/  FFMA R204, R103, R19.reuse, R204 ;  /* 0x0000001367cc7223 */ /* 0x080fe200000000cc */
[----:B------:R-:W-:Y:S01]  /*7800*/  FFMA R19, R67, R19, R18 ;  /* 0x0000001343137223 */ /* 0x000fe20000000012 */
[----:B------:R-:W-:Y:S01]  /*7810*/  FFMA R3, R43, R87, R16 ;  /* 0x000000572b037223 */ /* 0x000fe20000000010 */
[C---:B------:R-:W-:Y:S01]  /*7820*/  FFMA R18, R10.reuse, R38, R15 ;  /* 0x000000260a127223 */ /* 0x040fe2000000000f */
[C---:B------:R-:W-:Y:S01]  /*7830*/  FFMA R8, R10.reuse, R42, R17 ;  /* 0x0000002a0a087223 */ /* 0x040fe20000000011 */
[C---:B------:R-:W-:Y:S01]  /*7840*/  FFMA R16, R10.reuse, R46, R59 ;  /* 0x0000002e0a107223 */ /* 0x040fe2000000003b */
[----:B------:R-:W-:Y:S01]  /*7850*/  FFMA R14, R10, R6, R9 ;  /* 0x000000060a0e7223 */ /* 0x000fe20000000009 */
[C---:B--2---:R-:W-:Y:S01]  /*7860*/  FFMA R56, R88.reuse, R36, R56 ;  /* 0x0000002458387223 */ /* 0x044fe20000000038 */
[C---:B------:R-:W-:Y:S01]  /*7870*/  FFMA R58, R88.reuse, R40, R58 ;  /* 0x00000028583a7223 */ /* 0x040fe2000000003a */
[-C--:B------:R-:W-:Y:S01]  /*7880*/  FFMA R10, R39, R11.reuse, R18 ;  /* 0x0000000b270a7223 */ /* 0x080fe20000000012 */
[-C--:B------:R-:W-:Y:S01]  /*7890*/  FFMA R8, R43, R11.reuse, R8 ;  /* 0x0000000b2b087223 */ /* 0x080fe20000000008 */
[-C--:B------:R-:W-:Y:S01]  /*78a0*/  FFMA R9, R47, R11.reuse, R16 ;  /* 0x0000000b2f097223 */ /* 0x080fe20000000010 */
[----:B------:R-:W-:Y:S01]  /*78b0*/  FFMA R11, R7, R11, R14 ;  /* 0x0000000b070b7223 */ /* 0x000fe2000000000e */
[C---:B------:R-:W-:Y:S01]  /*78c0*/  FFMA R14, R88.reuse, R44, R57 ;  /* 0x0000002c580e7223 */ /* 0x040fe20000000039 */
[C---:B------:R-:W-:Y:S01]  /*78d0*/  FFMA R15, R89.reuse, R37, R56 ;  /* 0x00000025590f7223 */ /* 0x040fe20000000038 */
[C---:B------:R-:W-:Y:S01]  /*78e0*/  FFMA R17, R89.reuse, R41, R58 ;  /* 0x0000002959117223 */ /* 0x040fe2000000003a */
[----:B------:R-:W2:Y:S04]  /*78f0*/  LDS.128 R64, [R0.X4+UR5+0x1220] ;  /* 0x0012200500407984 */ /* 0x000ea80008004c00 */
[----:B------:R-:W4:Y:S01]  /*7900*/  LDS.128 R56, [R0.X4+UR5+0x1120] ;  /* 0x0011200500387984 */ /* 0x000f220008004c00 */
[----:B------:R-:W-:Y:S01]  /*7910*/  FFMA R88, R88, R4, R63 ;  /* 0x0000000458587223 */ /* 0x000fe2000000003f */
[----:B------:R-:W-:-:S02]  /*7920*/  FFMA R63, R89, R45, R14 ;  /* 0x0000002d593f7223 */ /* 0x000fc4000000000e */
[----:B------:R-:W4:Y:S02]  /*7930*/  LDS.128 R68, [R0.X4+UR5+0x1320] ;  /* 0x0013200500447984 */ /* 0x000f240008004c00 */
[C---:B------:R-:W-:Y:S01]  /*7940*/  FFMA R18, R90.reuse, R46, R63 ;  /* 0x0000002e5a127223 */ /* 0x040fe2000000003f */
[----:B------:R-:W-:Y:S01]  /*7950*/  FFMA R16, R90, R38, R15 ;  /* 0x000000265a107223 */ /* 0x000fe2000000000f */
[C---:B-1----:R-:W-:Y:S01]  /*7960*/  FFMA R28, R48.reuse, R44, R28 ;  /* 0x0000002c301c7223 */ /* 0x042fe2000000001c */
[C---:B------:R-:W-:Y:S01]  /*7970*/  FFMA R30, R48.reuse, R36, R30 ;  /* 0x00000024301e7223 */ /* 0x040fe2000000001e */
[----:B------:R-:W-:Y:S01]  /*7980*/  FFMA R15, R47, R91, R18 ;  /* 0x0000005b2f0f7223 */ /* 0x000fe20000000012 */
[C---:B------:R-:W-:Y:S01]  /*7990*/  FFMA R18, R48.reuse, R40, R29 ;  /* 0x0000002830127223 */ /* 0x040fe2000000001d */
[----:B------:R-:W-:Y:S01]  /*79a0*/  FFMA R48, R48, R4, R31 ;  /* 0x0000000430307223 */ /* 0x000fe2000000001f */
[C---:B------:R-:W-:Y:S01]  /*79b0*/  FFMA R31, R49.reuse, R45, R28 ;  /* 0x0000002d311f7223 */ /* 0x040fe2000000001c */
[----:B------:R-:W-:Y:S01]  /*79c0*/  FFMA R14, R90, R42, R17 ;  /* 0x0000002a5a0e7223 */ /* 0x000fe20000000011 */
[C---:B------:R-:W-:Y:S01]  /*79d0*/  FFMA R17, R49.reuse, R37, R30 ;  /* 0x0000002531117223 */ /* 0x040fe2000000001e */
[----:B------:R-:W-:Y:S01]  /*79e0*/  FFMA R29, R49, R41, R18 ;  /* 0x00000029311d7223 */ /* 0x000fe20000000012 */
[----:B------:R-:W-:Y:S01]  /*79f0*/  FFMA R30, R50, R46, R31 ;  /* 0x0000002e321e7223 */ /* 0x000fe2000000001f */
[----:B---3--:R-:W-:Y:S01]  /*7a00*/  FFMA R22, R52, R40, R22 ;  /* 0x0000002834167223 */ /* 0x008fe20000000016 */
        /* <DEDUP_REMOVED lines=10> */
[----:B------:R-:W-:Y:S01]  /*7ab0*/  FFMA R202, R92, R36, R202 ;  /* 0x000000245cca7223 */ /* 0x000fe200000000ca */
[----:B------:R-:W-:Y:S01]  /*7ac0*/  FFMA R20, R54, R38, R21 ;  /* 0x0000002636147223 */ /* 0x000fe20000000015 */
[----:B------:R-:W-:Y:S01]  /*7ad0*/  FFMA R21, R43, R55, R30 ;  /* 0x000000372b157223 */ /* 0x000fe2000000001e */
[-C--:B------:R-:W-:Y:S01]  /*7ae0*/  FFMA R49, R49, R5.reuse, R48 ;  /* 0x0000000531317223 */ /* 0x080fe20000000030 */
[----:B------:R-:W-:Y:S01]  /*7af0*/  LDS.128 R100, [R0.X4+UR5+0x3020] ;  /* 0x0030200500647984 */ /* 0x000fe20008004c00 */
[----:B--2---:R-:W-:Y:S01]  /*7b00*/  FFMA R62, R64, R40, R62 ;  /* 0x00000028403e7223 */ /* 0x004fe2000000003e */
[----:B------:R-:W-:Y:S01]  /*7b10*/  FFMA R200, R92, R44, R200 ;  /* 0x0000002c5cc87223 */ /* 0x000fe200000000c8 */
[-C--:B------:R-:W-:Y:S01]  /*7b20*/  FFMA R192, R96, R40.reuse, R192 ;  /* 0x0000002860c07223 */ /* 0x080fe200000000c0 */
[----:B------:R-:W-:Y:S01]  /*7b30*/  LDS.128 R104, [R0.X4+UR5+0x3220] ;  /* 0x0032200500687984 */ /* 0x000fe20008004c00 */
[C---:B----4-:R-:W-:Y:S01]  /*7b40*/  FFMA R30, R56.reuse, R40, R24 ;  /* 0x00000028381e7223 */ /* 0x050fe20000000018 */
[C---:B------:R-:W-:Y:S01]  /*7b50*/  FFMA R48, R56.reuse, R36, R25 ;  /* 0x0000002438307223 */ /* 0x040fe20000000019 */
[----:B------:R-:W-:Y:S01]  /*7b60*/  FFMA R24, R56, R44, R23 ;  /* 0x0000002c38187223 */ /* 0x000fe20000000017 */
[----:B------:R-:W-:Y:S01]  /*7b70*/  FFMA R22, R54, R46, R31 ;  /* 0x0000002e36167223 */ /* 0x000fe2000000001f */
[----:B------:R-:W-:Y:S01]  /*7b80*/  FFMA R53, R53, R5, R60 ;  /* 0x0000000535357223 */ /* 0x000fe2000000003c */
[C---:B------:R-:W-:Y:S01]  /*7b90*/  FFMA R23, R57.reuse, R37, R48 ;  /* 0x0000002539177223 */ /* 0x040fe20000000030 */
[----:B------:R-:W-:Y:S01]  /*7ba0*/  FFMA R29, R57, R45, R24 ;  /* 0x0000002d391d7223 */ /* 0x000fe20000000018 */
[----:B------:R-:W-:Y:S01]  /*7bb0*/  FFMA R56, R56, R4, R61 ;  /* 0x0000000438387223 */ /* 0x000fe2000000003d */
[----:B------:R-:W-:Y:S01]  /*7bc0*/  FFMA R72, R64, R36, R72 ;  /* 0x0000002440487223 */ /* 0x000fe20000000048 */
[-C--:B------:R-:W-:Y:S01]  /*7bd0*/  FFMA R31, R65, R41.reuse, R62 ;  /* 0x00000029411f7223 */ /* 0x080fe2000000003e */
[----:B------:R-:W-:Y:S01]  /*7be0*/  FFMA R25, R57, R41, R30 ;  /* 0x0000002939197223 */ /* 0x000fe2000000001e */
[----:B------:R-:W1:Y:S01]  /*7bf0*/  LDS.128 R60, [R0.X4+UR5+0x2120] ;  /* 0x00212005003c7984 */ /* 0x000e620008004c00 */
[C---:B------:R-:W-:Y:S01]  /*7c00*/  FFMA R48, R58.reuse, R38, R23 ;  /* 0x000000263a307223 */ /* 0x040fe20000000017 */
[C---:B------:R-:W-:Y:S01]  /*7c10*/  FFMA R30, R58.reuse, R46, R29 ;  /* 0x0000002e3a1e7223 */ /* 0x040fe2000000001d */
[----:B------:R-:W-:Y:S01]  /*7c20*/  FFMA R29, R65, R37, R72 ;  /* 0x00000025411d7223 */ /* 0x000fe20000000048 */
[----:B------:R-:W-:Y:S01]  /*7c30*/  FFMA R24, R58, R42, R25 ;  /* 0x0000002a3a187223 */ /* 0x000fe20000000019 */
[-C--:B------:R-:W-:Y:S01]  /*7c40*/  FFMA R25, R39, R59.reuse, R48 ;  /* 0x0000003b27197223 */ /* 0x080fe20000000030 */
[----:B------:R-:W-:Y:S01]  /*7c50*/  FFMA R74, R68, R40, R74 ;  /* 0x00000028444a7223 */ /* 0x000fe2000000004a */
[----:B------:R-:W-:Y:S01]  /*7c60*/  FFMA R48, R66, R38, R29 ;  /* 0x0000002642307223 */ /* 0x000fe2000000001d */
[----:B------:R-:W-:Y:S01]  /*7c70*/  FFMA R23, R47, R59, R30 ;  /* 0x0000003b2f177223 */ /* 0x000fe2000000001e */
[----:B------:R-:W-:Y:S01]  /*7c80*/  FFMA R26, R64, R44, R26 ;  /* 0x0000002c401a7223 */ /* 0x000fe2000000001a */
[----:B------:R-:W-:Y:S01]  /*7c90*/  FFMA R30, R66, R42, R31 ;  /* 0x0000002a421e7223 */ /* 0x000fe2000000001f */
[----:B------:R-:W-:Y:S01]  /*7ca0*/  FFMA R29, R39, R67, R48 ;  /* 0x00000043271d7223 */ /* 0x000fe20000000030 */
[----:B------:R-:W-:Y:S01]  /*7cb0*/  FFMA R64, R64, R4, R73 ;  /* 0x0000000440407223 */ /* 0x000fe20000000049 */
[----:B------:R-:W-:Y:S01]  /*7cc0*/  FFMA R48, R68, R44, R75 ;  /* 0x0000002c44307223 */ /* 0x000fe2000000004b */
[----:B------:R-:W-:-:S02]  /*7cd0*/  FFMA R31, R69, R41, R74 ;  /* 0x00000029451f7223 */ /* 0x000fc4000000004a */
[----:B------:R-:W2:Y:S01]  /*7ce0*/  LDS.128 R72, [R0.X4+UR5+0x2220] ;  /* 0x0022200500487984 */ /* 0x000ea20008004c00 */
[----:B------:R-:W-:Y:S01]  /*7cf0*/  FFMA R50, R50, R6, R49 ;  /* 0x0000000632327223 */ /* 0x000fe20000000031 */
[-C--:B------:R-:W-:Y:S01]  /*7d00*/  FFMA R18, R39, R51.reuse, R18 ;  /* 0x0000003327127223 */ /* 0x080fe20000000012 */
[-C--:B------:R-:W-:Y:S02]  /*7d10*/  FFMA R28, R43, R51.reuse, R28 ;  /* 0x000000332b1c7223 */ /* 0x080fe4000000001c */
[----:B------:R-:W-:Y:S01]  /*7d20*/  FFMA R51, R7, R51, R50 ;  /* 0x0000003307337223 */ /* 0x000fe20000000032 */
[----:B------:R-:W-:-:S04]  /*7d30*/  FFMA R50, R68, R36, R27 ;  /* 0x0000002444327223 */ /* 0x000fc8000000001b */
[----:B------:R-:W-:Y:S01]  /*7d40*/  FFMA R27, R69, R37, R50 ;  /* 0x00000025451b7223 */ /* 0x000fe20000000032 */
[C---:B------:R-:W-:Y:S01]  /*7d50*/  FFMA R50, R70.reuse, R42, R31 ;  /* 0x0000002a46327223 */ /* 0x040fe2000000001f */
[----:B------:R-:W-:Y:S02]  /*7d60*/  FFMA R49, R65, R45, R26 ;  /* 0x0000002d41317223 */ /* 0x000fe4000000001a */
        /* <DEDUP_REMOVED lines=8> */
[-C--:B------:R-:W-:Y:S01]  /*7df0*/  FFMA R20, R39, R55.reuse, R20 ;  /* 0x0000003727147223 */ /* 0x080fe20000000014 */
[-C--:B------:R-:W-:Y:S01]  /*7e00*/  FFMA R22, R47, R55.reuse, R22 ;  /* 0x000000372f167223 */ /* 0x080fe20000000016 */
[----:B-1----:R-:W-:Y:S01]  /*7e10*/  FFMA R56, R60, R36, R199 ;  /* 0x000000243c387223 */ /* 0x002fe200000000c7 */
[----:B------:R-:W-:Y:S01]  /*7e20*/  FFMA R55, R7, R55, R54 ;  /* 0x0000003707377223 */ /* 0x000fe20000000036 */
[----:B------:R-:W-:Y:S01]  /*7e30*/  FFMA R48, R70, R46, R49 ;  /* 0x0000002e46307223 */ /* 0x000fe20000000031 */
[----:B------:R-:W-:Y:S01]  /*7e40*/  FFMA R58, R58, R6, R57 ;  /* 0x000000063a3a7223 */ /* 0x000fe20000000039 */
[-C--:B------:R-:W-:Y:S01]  /*7e50*/  FFMA R49, R93, R37.reuse, R202 ;  /* 0x000000255d317223 */ /* 0x080fe200000000ca */
[C---:B------:R-:W-:Y:S01]  /*7e60*/  FFMA R54, R94.reuse, R42, R53 ;  /* 0x0000002a5e367223 */ /* 0x040fe20000000035 */
[----:B------:R-:W-:Y:S01]  /*7e70*/  FFMA R53, R61, R37, R56 ;  /* 0x000000253d357223 */ /* 0x000fe20000000038 */
[----:B------:R-:W-:Y:S01]  /*7e80*/  FFMA R24, R43, R59, R24 ;  /* 0x0000003b2b187223 */ /* 0x000fe20000000018 */
        /* <DEDUP_REMOVED lines=11> */
[----:B------:R-:W-:Y:S01]  /*7f40*/  FFMA R66, R66, R6, R65 ;  /* 0x0000000642427223 */ /* 0x000fe20000000041 */
[----:B------:R-:W-:Y:S01]  /*7f50*/  FFMA R50, R94, R46, R57 ;  /* 0x0000002e5e327223 */ /* 0x000fe20000000039 */
[----:B------:R-:W-:Y:S01]  /*7f60*/  FFMA R53, R39, R63, R58 ;  /* 0x0000003f27357223 */ /* 0x000fe2000000003a */
[C---:B------:R-:W-:Y:S01]  /*7f70*/  FFMA R57, R61.reuse, R41, R198 ;  /* 0x000000293d397223 */ /* 0x040fe200000000c6 */
[----:B------:R-:W-:Y:S01]  /*7f80*/  FFMA R65, R61, R45, R54 ;  /* 0x0000002d3d417223 */ /* 0x000fe20000000036 */
[C---:B--2---:R-:W-:Y:S01]  /*7f90*/  FFMA R196, R72.reuse, R36, R196 ;  /* 0x0000002448c47223 */ /* 0x044fe200000000c4 */
[C---:B------:R-:W-:Y:S01]  /*7fa0*/  FFMA R58, R72.reuse, R40, R195 ;  /* 0x00000028483a7223 */ /* 0x040fe200000000c3 */
[----:B------:R-:W-:Y:S01]  /*7fb0*/  FFMA R194, R72, R44, R194 ;  /* 0x0000002c48c27223 */ /* 0x000fe200000000c2 */
[-C--:B------:R-:W-:Y:S01]  /*7fc0*/  FFMA R69, R69, R5.reuse, R76 ;  /* 0x0000000545457223 */ /* 0x080fe2000000004c */
[-C--:B------:R-:W-:Y:S01]  /*7fd0*/  FFMA R92, R92, R4.reuse, R77 ;  /* 0x000000045c5c7223 */ /* 0x080fe2000000004d */
[----:B------:R-:W-:Y:S01]  /*7fe0*/  FFMA R61, R61, R5, R78 ;  /* 0x000000053d3d7223 */ /* 0x000fe2000000004e */
[----:B------:R-:W-:-:S02]  /*7ff0*/  FFMA R72, R72, R4, R79 ;  /* 0x0000000448487223 */ /* 0x000fc4000000004f */
[----:B------:R-:W1:Y:S01]  /*8000*/  LDS.128 R76, [R0.X4+UR5+0x3120] ;  /* 0x00312005004c7984 */ /* 0x000e620008004c00 */
[C---:B------:R-:W-:Y:S01]  /*8010*/  FFMA R54, R62.reuse, R42, R57 ;  /* 0x0000002a3e367223 */ /* 0x040fe20000000039 */
[C---:B------:R-:W-:Y:S01]  /*8020*/  FFMA R56, R62.reuse, R46, R65 ;  /* 0x0000002e3e387223 */ /* 0x040fe20000000041 */
[----:B------:R-:W-:Y:S01]  /*8030*/  FFMA R62, R62, R6, R61 ;  /* 0x000000063e3e7223 */ /* 0x000fe2000000003d */
[----:B------:R-:W-:Y:S01]  /*8040*/  FFMA R65, R73, R45, R194 ;  /* 0x0000002d49417223 */ /* 0x000fe200000000c2 */
[-C--:B------:R-:W-:Y:S01]  /*8050*/  FFMA R54, R43, R63.reuse, R54 ;  /* 0x0000003f2b367223 */ /* 0x080fe20000000036 */
[-C--:B------:R-:W-:Y:S01]  /*8060*/  FFMA R56, R47, R63.reuse, R56 ;  /* 0x0000003f2f387223 */ /* 0x080fe20000000038 */
[----:B------:R-:W-:Y:S01]  /*8070*/  FFMA R63, R7, R63, R62 ;  /* 0x0000003f073f7223 */ /* 0x000fe2000000003e */
[C---:B------:R-:W-:Y:S01]  /*8080*/  FFMA R57, R73.reuse, R37, R196 ;  /* 0x0000002549397223 */ /* 0x040fe200000000c4 */
[----:B------:R-:W-:Y:S01]  /*8090*/  FFMA R62, R74, R46, R65 ;  /* 0x0000002e4a3e7223 */ /* 0x000fe20000000041 */
[----:B------:R-:W-:-:S02]  /*80a0*/  FFMA R61, R73, R41, R58 ;  /* 0x00000029493d7223 */ /* 0x000fc4000000003a */
[----:B------:R-:W-:Y:S01]  /*80b0*/  FFMA R58, R74, R38, R57 ;  /* 0x000000264a3a7223 */ /* 0x000fe20000000039 */
[----:B------:R-:W-:Y:S01]  /*80c0*/  FFMA R57, R47, R75, R62 ;  /* 0x0000004b2f397223 */ /* 0x000fe2000000003e */
        /* <DEDUP_REMOVED lines=14> */
[----:B------:R-:W-:Y:S01]  /*81b0*/  FFMA R64, R98, R6, R97 ;  /* 0x0000000662407223 */ /* 0x000fe20000000061 */
[----:B------:R-:W-:Y:S01]  /*81c0*/  FFMA R73, R73, R5, R72 ;  /* 0x0000000549497223 */ /* 0x000fe20000000048 */
[-C--:B------:R-:W-:Y:S01]  /*81d0*/  FFMA R61, R47, R99.reuse, R66 ;  /* 0x000000632f3d7223 */ /* 0x080fe20000000042 */
[-C--:B------:R-:W-:Y:S01]  /*81e0*/  FFMA R33, R39, R99.reuse, R68 ;  /* 0x0000006327217223 */ /* 0x080fe20000000044 */
[-C--:B------:R-:W-:Y:S01]  /*81f0*/  FFMA R62, R43, R99.reuse, R62 ;  /* 0x000000632b3e7223 */ /* 0x080fe2000000003e */
[----:B------:R-:W-:Y:S01]  /*8200*/  FFMA R64, R7, R99, R64 ;  /* 0x0000006307407223 */ /* 0x000fe20000000040 */
[C---:B------:R-:W-:Y:S01]  /*8210*/  FFMA R190, R100.reuse, R36, R190 ;  /* 0x0000002464be7223 */ /* 0x040fe200000000be */
[C---:B------:R-:W-:Y:S01]  /*8220*/  FFMA R66, R100.reuse, R40, R189 ;  /* 0x0000002864427223 */ /* 0x040fe200000000bd */
[C---:B------:R-:W-:Y:S01]  /*8230*/  FFMA R188, R100.reuse, R44, R188 ;  /* 0x0000002c64bc7223 */ /* 0x040fe200000000bc */
[----:B------:R-:W-:Y:S01]  /*8240*/  FFMA R34, R100, R4, R34 ;  /* 0x0000000464227223 */ /* 0x000fe20000000022 */
[----:B------:R-:W2:Y:S01]  /*8250*/  LDS.128 R96, [R0.X4+UR5+0x3320] ;  /* 0x0033200500607984 */ /* 0x000ea20008004c00 */
[-C--:B------:R-:W-:Y:S01]  /*8260*/  FFMA R70, R70, R6.reuse, R69 ;  /* 0x0000000646467223 */ /* 0x080fe20000000045 */
[----:B------:R-:W-:Y:S01]  /*8270*/  FFMA R74, R74, R6, R73 ;  /* 0x000000064a4a7223 */ /* 0x000fe20000000049 */
[C---:B------:R-:W-:Y:S01]  /*8280*/  FFMA R65, R101.reuse, R37, R190 ;  /* 0x0000002565417223 */ /* 0x040fe200000000be */
        /* <DEDUP_REMOVED lines=13> */
[C---:B-1----:R-:W-:Y:S01]  /*8360*/  FFMA R70, R76.reuse, R44, R185 ;  /* 0x0000002c4c467223 */ /* 0x042fe200000000b9 */
[----:B------:R-:W1:Y:S01]  /*8370*/  LDS.128 R100, [R0.X4+UR5+0x4020] ;  /* 0x0040200500647984 */ /* 0x000e620008004c00 */
[C---:B------:R-:W-:Y:S01]  /*8380*/  FFMA R72, R76.reuse, R36, R187 ;  /* 0x000000244c487223 */ /* 0x040fe200000000bb */
[C---:B------:R-:W-:Y:S01]  /*8390*/  FFMA R186, R76.reuse, R40, R186 ;  /* 0x000000284cba7223 */ /* 0x040fe200000000ba */
[----:B------:R-:W-:Y:S01]  /*83a0*/  FFMA R76, R76, R4, R35 ;  /* 0x000000044c4c7223 */ /* 0x000fe20000000023 */
[C---:B------:R-:W-:Y:S01]  /*83b0*/  FFMA R73, R77.reuse, R45, R70 ;  /* 0x0000002d4d497223 */ /* 0x040fe20000000046 */
[C---:B------:R-:W-:Y:S01]  /*83c0*/  FFMA R35, R77.reuse, R37, R72 ;  /* 0x000000254d237223 */ /* 0x040fe20000000048 */
[----:B------:R-:W-:Y:S01]  /*83d0*/  FFMA R69, R77, R41, R186 ;  /* 0x000000294d457223 */ /* 0x000fe200000000ba */
[-C--:B------:R-:W-:Y:S01]  /*83e0*/  FFMA R58, R39, R75.reuse, R58 ;  /* 0x0000004b273a7223 */ /* 0x080fe2000000003a */
[----:B------:R-:W-:Y:S01]  /*83f0*/  FFMA R60, R43, R75, R60 ;  /* 0x0000004b2b3c7223 */ /* 0x000fe2000000003c */
[----:B------:R-:W-:Y:S01]  /*8400*/  FFMA R77, R77, R5, R76 ;  /* 0x000000054d4d7223 */ /* 0x000fe2000000004c */
[----:B------:R-:W-:Y:S01]  /*8410*/  FFMA R75, R7, R75, R74 ;  /* 0x0000004b074b7223 */ /* 0x000fe2000000004a */
[C---:B------:R-:W-:Y:S01]  /*8420*/  FFMA R74, R78.reuse, R46, R73 ;  /* 0x0000002e4e4a7223 */ /* 0x040fe20000000049 */
[C---:B------:R-:W-:Y:S01]  /*8430*/  FFMA R76, R78.reuse, R42, R69 ;  /* 0x0000002a4e4c7223 */ /* 0x040fe20000000045 */
[C---:B------:R-:W-:Y:S01]  /*8440*/  FFMA R70, R78.reuse, R38, R35 ;  /* 0x000000264e467223 */ /* 0x040fe20000000023 */
[----:B------:R-:W-:Y:S01]  /*8450*/  FFMA R72, R78, R6, R77 ;  /* 0x000000064e487223 */ /* 0x000fe2000000004d */
[----:B------:R-:W-:Y:S01]  /*8460*/  FFMA R85, R85, R37, R84 ;  /* 0x0000002555557223 */ /* 0x000fe20000000054 */
[-C--:B------:R-:W-:Y:S01]  /*8470*/  FFMA R69, R47, R79.reuse, R74 ;  /* 0x0000004f2f457223 */ /* 0x080fe2000000004a */
[C---:B------:R-:W-:Y:S01]  /*8480*/  FFMA R184, R104.reuse, R36, R184 ;  /* 0x0000002468b87223 */ /* 0x040fe200000000b8 */
[C---:B------:R-:W-:Y:S01]  /*8490*/  FFMA R74, R104.reuse, R40, R183 ;  /* 0x00000028684a7223 */ /* 0x040fe200000000b7 */
[C---:B------:R-:W-:Y:S01]  /*84a0*/  FFMA R182, R104.reuse, R44, R182 ;  /* 0x0000002c68b67223 */ /* 0x040fe200000000b6 */
[-C--:B------:R-:W-:Y:S01]  /*84b0*/  FFMA R70, R39, R79.reuse, R70 ;  /* 0x0000004f27467223 */ /* 0x080fe20000000046 */
[-C--:B------:R-:W-:Y:S01]  /*84c0*/  FFMA R35, R43, R79.reuse, R76 ;  /* 0x0000004f2b237223 */ /* 0x080fe2000000004c */
[----:B------:R-:W-:Y:S01]  /*84d0*/  FFMA R72, R7, R79, R72 ;  /* 0x0000004f07487223 */ /* 0x000fe20000000048 */
[----:B------:R-:W-:Y:S01]  /*84e0*/  FFMA R80, R104, R4, R80 ;  /* 0x0000000468507223 */ /* 0x000fe20000000050 */
[----:B------:R-:W3:Y:S01]  /*84f0*/  LDS.128 R76, [R0.X4+UR5+0x4120] ;  /* 0x00412005004c7984 */ /* 0x000ee20008004c00 */
[-C--:B------:R-:W-:Y:S01]  /*8500*/  FFMA R86, R86, R38.reuse, R85 ;  /* 0x0000002656567223 */ /* 0x080fe20000000055 */
        /* <DEDUP_REMOVED lines=10> */
[-C--:B------:R-:W-:Y:S01]  /*85b0*/  FFMA R74, R39, R107.reuse, R74 ;  /* 0x0000006b274a7223 */ /* 0x080fe2000000004a */
[-C--:B------:R-:W-:Y:S01]  /*85c0*/  FFMA R73, R43, R107.reuse, R80 ;  /* 0x0000006b2b497223 */ /* 0x080fe20000000050 */
[-C--:B------:R-:W-:Y:S01]  /*85d0*/  FFMA R84, R47, R107.reuse, R84 ;  /* 0x0000006b2f547223 */ /* 0x080fe20000000054 */
[----:B------:R-:W-:Y:S01]  /*85e0*/  FFMA R85, R7, R107, R106 ;  /* 0x0000006b07557223 */ /* 0x000fe2000000006a */
[C---:B--2---:R-:W-:Y:S01]  /*85f0*/  FFMA R86, R96.reuse, R36, R181 ;  /* 0x0000002460567223 */ /* 0x044fe200000000b5 */
[----:B------:R-:W2:Y:S01]  /*8600*/  LDS.128 R104, [R0.X4+UR5+0x4220] ;  /* 0x0042200500687984 */ /* 0x000ea20008004c00 */
        /* <DEDUP_REMOVED lines=10> */
[-C--:B------:R-:W-:Y:S01]  /*86b0*/  FFMA R16, R39, R91.reuse, R16 ;  /* 0x0000005b27107223 */ /* 0x080fe20000000010 */
[-C--:B------:R-:W-:Y:S01]  /*86c0*/  FFMA R14, R43, R91.reuse, R14 ;  /* 0x0000005b2b0e7223 */ /* 0x080fe2000000000e */
[----:B------:R-:W-:Y:S01]  /*86d0*/  FFMA R91, R7, R91, R90 ;  /* 0x0000005b075b7223 */ /* 0x000fe2000000005a */
[C---:B------:R-:W-:Y:S01]  /*86e0*/  FFMA R86, R98.reuse, R46, R89 ;  /* 0x0000002e62567223 */ /* 0x040fe20000000059 */
[----:B------:R-:W-:Y:S01]  /*86f0*/  FFMA R93, R93, R5, R92 ;  /* 0x000000055d5d7223 */ /* 0x000fe2000000005c */
[C---:B------:R-:W-:Y:S01]  /*8700*/  FFMA R88, R98.reuse, R42, R83 ;  /* 0x0000002a62587223 */ /* 0x040fe20000000053 */
[----:B------:R-:W-:Y:S01]  /*8710*/  FFMA R90, R98, R6, R97 ;  /* 0x00000006625a7223 */ /* 0x000fe20000000061 */
[-C--:B------:R-:W-:Y:S01]  /*8720*/  FFMA R89, R39, R99.reuse, R80 ;  /* 0x0000006327597223 */ /* 0x080fe20000000050 */
[C---:B-1----:R-:W-:Y:S01]  /*8730*/  FFMA R178, R100.reuse, R36, R178 ;  /* 0x0000002464b27223 */ /* 0x042fe200000000b2 */
        /* <DEDUP_REMOVED lines=8> */
[C---:B------:R-:W-:Y:S01]  /*87c0*/  FFMA R97, R101.reuse, R41, R80 ;  /* 0x0000002965617223 */ /* 0x040fe20000000050 */
[C---:B------:R-:W-:Y:S01]  /*87d0*/  FFMA R99, R101.reuse, R45, R176 ;  /* 0x0000002d65637223 */ /* 0x040fe200000000b0 */
[----:B------:R-:W-:-:S02]  /*87e0*/  FFMA R101, R101, R5, R82 ;  /* 0x0000000565657223 */ /* 0x000fc40000000052 */
[----:B------:R-:W1:Y:S01]  /*87f0*/  LDS.128 R80, [R0.X4+UR5+0x4320] ;  /* 0x0043200500507984 */ /* 0x000e620008004c00 */
[----:B------:R-:W-:Y:S01]  /*8800*/  FFMA R96, R102, R38, R93 ;  /* 0x0000002666607223 */ /* 0x000fe2000000005d */
[----:B---3--:R-:W-:-:S03]  /*8810*/  FFMA R98, R76, R36, R175 ;  /* 0x000000244c627223 */ /* 0x008fc600000000af */
[C---:B------:R-:W-:Y:S01]  /*8820*/  FFMA R93, R39.reuse, R103, R96 ;  /* 0x00000067275d7223 */ /* 0x040fe20000000060 */
[----:B------:R-:W-:Y:S01]  /*8830*/  FFMA R96, R76, R44, R173 ;  /* 0x0000002c4c607223 */ /* 0x000fe200000000ad */
[-C--:B------:R-:W-:Y:S01]  /*8840*/  FFMA R52, R39, R95.reuse, R52 ;  /* 0x0000005f27347223 */ /* 0x080fe20000000034 */
[-C--:B------:R-:W-:Y:S01]  /*8850*/  FFMA R50, R47, R95.reuse, R50 ;  /* 0x0000005f2f327223 */ /* 0x080fe20000000032 */
        /* <DEDUP_REMOVED lines=8> */
[----:B------:R-:W3:Y:S01]  /*88e0*/  LDS.128 R96, [R0.X4+UR5+0x5020] ;  /* 0x0050200500607984 */ /* 0x000ee20008004c00 */
[-C--:B------:R-:W-:Y:S01]  /*88f0*/  FFMA R94, R43, R103.reuse, R94 ;  /* 0x000000672b5e7223 */ /* 0x080fe2000000005e */
[-C--:B------:R-:W-:Y:S01]  /*8900*/  FFMA R92, R47, R103.reuse, R92 ;  /* 0x000000672f5c7223 */ /* 0x080fe2000000005c */
[----:B------:R-:W-:Y:S01]  /*8910*/  FFMA R120, R7, R103, R120 ;  /* 0x0000006707787223 */ /* 0x000fe20000000078 */
[----:B------:R-:W-:Y:S01]  /*8920*/  FFMA R76, R78, R46, R117 ;  /* 0x0000002e4e4c7223 */ /* 0x000fe20000000075 */
[C---:B------:R-:W-:Y:S01]  /*8930*/  FFMA R103, R77.reuse, R41, R174 ;  /* 0x000000294d677223 */ /* 0x040fe200000000ae */
[----:B------:R-:W-:-:S02]  /*8940*/  FFMA R77, R77, R5, R128 ;  /* 0x000000054d4d7223 */ /* 0x000fc40000000080 */
[----:B------:R-:W-:Y:S01]  /*8950*/  FFMA R121, R47, R79, R76 ;  /* 0x0000004f2f797223 */ /* 0x000fe2000000004c */
[----:B--2---:R-:W-:Y:S01]  /*8960*/  FFMA R76, R104, R44, R167 ;  /* 0x0000002c684c7223 */ /* 0x004fe200000000a7 */
[C---:B------:R-:W-:Y:S01]  /*8970*/  FFMA R100, R78.reuse, R38, R101 ;  /* 0x000000264e647223 */ /* 0x040fe20000000065 */
[C---:B------:R-:W-:Y:S01]  /*8980*/  FFMA R122, R78.reuse, R42, R103 ;  /* 0x0000002a4e7a7223 */ /* 0x040fe20000000067 */
[----:B------:R-:W-:Y:S01]  /*8990*/  FFMA R124, R78, R6, R77 ;  /* 0x000000064e7c7223 */ /* 0x000fe2000000004d */
[----:B------:R-:W-:Y:S01]  /*89a0*/  FFMA R117, R105, R45, R76 ;  /* 0x0000002d69757223 */ /* 0x000fe2000000004c */
[-C--:B------:R-:W-:Y:S01]  /*89b0*/  FFMA R123, R39, R79.reuse, R100 ;  /* 0x0000004f277b7223 */ /* 0x080fe20000000064 */
        /* <DEDUP_REMOVED lines=16> */
[-C--:B------:R-:W-:Y:S01]  /*8ac0*/  FFMA R125, R39, R107.reuse, R102 ;  /* 0x0000006b277d7223 */ /* 0x080fe20000000066 */
[-C--:B------:R-:W-:Y:S01]  /*8ad0*/  FFMA R126, R43, R107.reuse, R126 ;  /* 0x0000006b2b7e7223 */ /* 0x080fe2000000007e */
[----:B------:R-:W-:Y:S01]  /*8ae0*/  FFMA R128, R7, R107, R128 ;  /* 0x0000006b07807223 */ /* 0x000fe20000000080 */
[C---:B------:R-:W-:Y:S01]  /*8af0*/  FFMA R107, R81.reuse, R41, R100 ;  /* 0x00000029516b7223 */ /* 0x040fe20000000064 */
[----:B------:R-:W-:Y:S01]  /*8b00*/  FFMA R117, R81, R45, R164 ;  /* 0x0000002d51757223 */ /* 0x000fe200000000a4 */
[----:B------:R-:W1:Y:S01]  /*8b10*/  LDS.128 R100, [R0.X4+UR5+0x5220] ;  /* 0x0052200500647984 */ /* 0x000e620008004c00 */
[C---:B------:R-:W-:Y:S01]  /*8b20*/  FFMA R166, R80.reuse, R36, R166 ;  /* 0x0000002450a67223 */ /* 0x040fe200000000a6 */
[----:B------:R-:W-:Y:S01]  /*8b30*/  FFMA R134, R80, R4, R134 ;  /* 0x0000000450867223 */ /* 0x000fe20000000086 */
[----:B------:R-:W-:-:S02]  /*8b40*/  FFMA R80, R82, R46, R117 ;  /* 0x0000002e52507223 */ /* 0x000fc40000000075 */
[C---:B------:R-:W-:Y:S01]  /*8b50*/  FFMA R105, R81.reuse, R37, R166 ;  /* 0x0000002551697223 */ /* 0x040fe200000000a6 */
[----:B------:R-:W-:Y:S01]  /*8b60*/  FFMA R81, R81, R5, R134 ;  /* 0x0000000551517223 */ /* 0x000fe20000000086 */
[----:B------:R-:W-:Y:S01]  /*8b70*/  FFMA R131, R47, R83, R80 ;  /* 0x000000532f837223 */ /* 0x000fe20000000050 */
[C---:B---3--:R-:W-:Y:S01]  /*8b80*/  FFMA R136, R96.reuse, R40, R136 ;  /* 0x0000002860887223 */ /* 0x048fe20000000088 */
[----:B------:R-:W-:Y:S01]  /*8b90*/  FFMA R80, R96, R44, R135 ;  /* 0x0000002c60507223 */ /* 0x000fe20000000087 */
[C---:B------:R-:W-:Y:S01]  /*8ba0*/  FFMA R130, R82.reuse, R38, R105 ;  /* 0x0000002652827223 */ /* 0x040fe20000000069 */
[C---:B------:R-:W-:Y:S01]  /*8bb0*/  FFMA R104, R82.reuse, R42, R107 ;  /* 0x0000002a52687223 */ /* 0x040fe2000000006b */
[----:B------:R-:W-:Y:S01]  /*8bc0*/  FFMA R132, R82, R6, R81 ;  /* 0x0000000652847223 */ /* 0x000fe20000000051 */
        /* <DEDUP_REMOVED lines=8> */
[----:B------:R-:W3:Y:S01]  /*8c50*/  LDS.128 R80, [R0.X4+UR5+0x5320] ;  /* 0x0053200500507984 */ /* 0x000ee20008004c00 */
[----:B------:R-:W-:Y:S01]  /*8c60*/  FFMA R97, R97, R5, R96 ;  /* 0x0000000561617223 */ /* 0x000fe20000000060 */
[C---:B------:R-:W-:Y:S01]  /*8c70*/  FFMA R96, R98.reuse, R42, R107 ;  /* 0x0000002a62607223 */ /* 0x040fe2000000006b */
[C---:B------:R-:W-:Y:S01]  /*8c80*/  FFMA R104, R98.reuse, R38, R105 ;  /* 0x0000002662687223 */ /* 0x040fe20000000069 */
[----:B------:R-:W-:-:S02]  /*8c90*/  FFMA R134, R98, R46, R117 ;  /* 0x0000002e62867223 */ /* 0x000fc40000000075 */
[-C--:B------:R-:W-:Y:S01]  /*8ca0*/  FFMA R133, R43, R99.reuse, R96 ;  /* 0x000000632b857223 */ /* 0x080fe20000000060 */
[----:B--2---:R-:W-:Y:S01]  /*8cb0*/  FFMA R96, R76, R44, R139 ;  /* 0x0000002c4c607223 */ /* 0x004fe2000000008b */
[----:B------:R-:W-:Y:S01]  /*8cc0*/  FFMA R136, R98, R6, R97 ;  /* 0x0000000662887223 */ /* 0x000fe20000000061 */
[-C--:B------:R-:W-:Y:S01]  /*8cd0*/  FFMA R135, R39, R99.reuse, R104 ;  /* 0x0000006327877223 */ /* 0x080fe20000000068 */
[----:B------:R-:W-:Y:S01]  /*8ce0*/  FFMA R134, R47, R99, R134 ;  /* 0x000000632f867223 */ /* 0x000fe20000000086 */
[----:B------:R-:W-:Y:S01]  /*8cf0*/  FFMA R117, R77, R45, R96 ;  /* 0x0000002d4d757223 */ /* 0x000fe20000000060 */
[----:B------:R-:W-:Y:S01]  /*8d00*/  FFMA R136, R7, R99, R136 ;  /* 0x0000006307887223 */ /* 0x000fe20000000088 */
[C---:B------:R-:W-:Y:S01]  /*8d10*/  FFMA R156, R76.reuse, R36, R156 ;  /* 0x000000244c9c7223 */ /* 0x040fe2000000009c */
[----:B------:R-:W2:Y:S01]  /*8d20*/  LDS.128 R96, [R0.X4+UR5+0x6020] ;  /* 0x0060200500607984 */ /* 0x000ea20008004c00 */
[C---:B------:R-:W-:Y:S01]  /*8d30*/  FFMA R140, R76.reuse, R40, R140 ;  /* 0x000000284c8c7223 */ /* 0x040fe2000000008c */
[----:B------:R-:W-:Y:S01]  /*8d40*/  FFMA R76, R76, R4, R137 ;  /* 0x000000044c4c7223 */ /* 0x000fe20000000089 */
[----:B------:R-:W-:-:S02]  /*8d50*/  FFMA R105, R77, R37, R156 ;  /* 0x000000254d697223 */ /* 0x000fc4000000009c */
[C---:B------:R-:W-:Y:S01]  /*8d60*/  FFMA R107, R77.reuse, R41, R140 ;  /* 0x000000294d6b7223 */ /* 0x040fe2000000008c */
[----:B------:R-:W-:Y:S01]  /*8d70*/  FFMA R77, R77, R5, R76 ;  /* 0x000000054d4d7223 */ /* 0x000fe2000000004c */
[C---:B------:R-:W-:Y:S01]  /*8d80*/  FFMA R76, R78.reuse, R46, R117 ;  /* 0x0000002e4e4c7223 */ /* 0x040fe20000000075 */
[C---:B------:R-:W-:Y:S01]  /*8d90*/  FFMA R104, R78.reuse, R38, R105 ;  /* 0x000000264e687223 */ /* 0x040fe20000000069 */
[----:B------:R-:W-:Y:S02]  /*8da0*/  FFMA R138, R78, R42, R107 ;  /* 0x0000002a4e8a7223 */ /* 0x000fe4000000006b */
[-C--:B------:R-:W-:Y:S01]  /*8db0*/  FFMA R139, R47, R79.reuse, R76 ;  /* 0x0000004f2f8b7223 */ /* 0x080fe2000000004c */
[----:B-1----:R-:W-:Y:S01]  /*8dc0*/  FFMA R76, R100, R40, R143 ;  /* 0x00000028644c7223 */ /* 0x002fe2000000008f */
[----:B------:R-:W-:Y:S01]  /*8dd0*/  FFMA R140, R78, R6, R77 ;  /* 0x000000064e8c7223 */ /* 0x000fe2000000004d */
[C---:B------:R-:W-:Y:S01]  /*8de0*/  FFMA R142, R100.reuse, R44, R142 ;  /* 0x0000002c648e7223 */ /* 0x040fe2000000008e */
[C---:B------:R-:W-:Y:S01]  /*8df0*/  FFMA R144, R100.reuse, R36, R144 ;  /* 0x0000002464907223 */ /* 0x040fe20000000090 */
[-C--:B------:R-:W-:Y:S01]  /*8e00*/  FFMA R137, R39, R79.reuse, R104 ;  /* 0x0000004f27897223 */ /* 0x080fe20000000068 */
[-C--:B------:R-:W-:Y:S01]  /*8e10*/  FFMA R138, R43, R79.reuse, R138 ;  /* 0x0000004f2b8a7223 */ /* 0x080fe2000000008a */
[----:B------:R-:W-:Y:S01]  /*8e20*/  FFMA R140, R7, R79, R140 ;  /* 0x0000004f078c7223 */ /* 0x000fe2000000008c */
[----:B------:R-:W-:Y:S01]  /*8e30*/  FFMA R100, R100, R4, R141 ;  /* 0x0000000464647223 */ /* 0x000fe2000000008d */
[C---:B------:R-:W-:Y:S01]  /*8e40*/  FFMA R107, R101.reuse, R41, R76 ;  /* 0x00000029656b7223 */ /* 0x040fe2000000004c */
[C---:B------:R-:W-:Y:S01]  /*8e50*/  FFMA R117, R101.reuse, R45, R142 ;  /* 0x0000002d65757223 */ /* 0x040fe2000000008e */
[----:B------:R-:W1:Y:S01]  /*8e60*/  LDS.128 R76, [R0.X4+UR5+0x6120] ;  /* 0x00612005004c7984 */ /* 0x000e620008004c00 */
[C---:B------:R-:W-:Y:S01]  /*8e70*/  FFMA R105, R101.reuse, R37, R144 ;  /* 0x0000002565697223 */ /* 0x040fe20000000090 */
[----:B------:R-:W-:Y:S01]  /*8e80*/  FFMA R101, R101, R5, R100 ;  /* 0x0000000565657223 */ /* 0x000fe20000000064 */
[----:B------:R-:W-:Y:S01]  /*8e90*/  FFMA R100, R102, R46, R117 ;  /* 0x0000002e66647223 */ /* 0x000fe20000000075 */
[----:B---3--:R-:W-:Y:S01]  /*8ea0*/  FFMA R146, R80, R44, R146 ;  /* 0x0000002c50927223 */ /* 0x008fe20000000092 */
[----:B------:R-:W-:-:S02]  /*8eb0*/  FFMA R104, R102, R38, R105 ;  /* 0x0000002666687223 */ /* 0x000fc40000000069 */
[----:B------:R-:W-:Y:S01]  /*8ec0*/  FFMA R141, R47, R103, R100 ;  /* 0x000000672f8d7223 */ /* 0x000fe20000000064 */
[----:B------:R-:W-:Y:S01]  /*8ed0*/  FFMA R100, R80, R40, R147 ;  /* 0x0000002850647223 */ /* 0x000fe20000000093 */
        /* <DEDUP_REMOVED lines=36> */
[-C--:B------:R-:W-:Y:S01]  /*9120*/  FFMA R149, R43, R99.reuse, R104 ;  /* 0x000000632b957223 */ /* 0x080fe20000000068 */
[-C--:B------:R-:W-:Y:S01]  /*9130*/  FFMA R150, R7, R99.reuse, R150 ;  /* 0x0000006307967223 */ /* 0x080fe20000000096 */
[----:B------:R-:W-:Y:S01]  /*9140*/  FFMA R152, R47, R99, R152 ;  /* 0x000000632f987223 */ /* 0x000fe20000000098 */
[C---:B------:R-:W-:Y:S01]  /*9150*/  FFMA R154, R76.reuse, R36, R154 ;  /* 0x000000244c9a7223 */ /* 0x040fe2000000009a */
[C---:B------:R-:W-:Y:S01]  /*9160*/  FFMA R105, R77.reuse, R41, R98 ;  /* 0x000000294d697223 */ /* 0x040fe20000000062 */
[C---:B------:R-:W-:Y:S01]  /*9170*/  FFMA R117, R77.reuse, R5, R96 ;  /* 0x000000054d757223 */ /* 0x040fe20000000060 */
[----:B------:R-:W-:Y:S01]  /*9180*/  FFMA R112, R76, R44, R112 ;  /* 0x0000002c4c707223 */ /* 0x000fe20000000070 */
[----:B------:R-:W1:Y:S01]  /*9190*/  LDS.128 R96, [R0.X4+UR5+0x7020] ;  /* 0x0070200500607984 */ /* 0x000e620008004c00 */
[----:B------:R-:W-:-:S02]  /*91a0*/  FFMA R107, R77, R37, R154 ;  /* 0x000000254d6b7223 */ /* 0x000fc4000000009a */
[----:B------:R-:W-:Y:S01]  /*91b0*/  FFMA R77, R77, R45, R112 ;  /* 0x0000002d4d4d7223 */ /* 0x000fe20000000070 */
[C---:B------:R-:W-:Y:S01]  /*91c0*/  FFMA R154, R78.reuse, R42, R105 ;  /* 0x0000002a4e9a7223 */ /* 0x040fe20000000069 */
[C---:B------:R-:W-:Y:S01]  /*91d0*/  FFMA R104, R78.reuse, R38, R107 ;  /* 0x000000264e687223 */ /* 0x040fe2000000006b */
[C---:B------:R-:W-:Y:S01]  /*91e0*/  FFMA R76, R78.reuse, R6, R117 ;  /* 0x000000064e4c7223 */ /* 0x040fe20000000075 */
[----:B------:R-:W-:Y:S01]  /*91f0*/  FFMA R156, R78, R46, R77 ;  /* 0x0000002e4e9c7223 */ /* 0x000fe2000000004d */
[C---:B---3--:R-:W-:Y:S01]  /*9200*/  FFMA R158, R100.reuse, R36, R158 ;  /* 0x00000024649e7223 */ /* 0x048fe2000000009e */
[----:B------:R-:W3:Y:S01]  /*9210*/  LDS.128 R116, [R0.X4+UR5+0x7120] ;  /* 0x0071200500747984 */ /* 0x000ee20008004c00 */
[-C--:B------:R-:W-:Y:S01]  /*9220*/  FFMA R154, R43, R79.reuse, R154 ;  /* 0x0000004f2b9a7223 */ /* 0x080fe2000000009a */
[-C--:B------:R-:W-:Y:S01]  /*9230*/  FFMA R155, R39, R79.reuse, R104 ;  /* 0x0000004f279b7223 */ /* 0x080fe20000000068 */
[-C--:B------:R-:W-:Y:S01]  /*9240*/  FFMA R153, R7, R79.reuse, R76 ;  /* 0x0000004f07997223 */ /* 0x080fe2000000004c */
[----:B------:R-:W-:Y:S01]  /*9250*/  FFMA R156, R47, R79, R156 ;  /* 0x0000004f2f9c7223 */ /* 0x000fe2000000009c */
[C---:B------:R-:W-:Y:S01]  /*9260*/  FFMA R78, R100.reuse, R40, R159 ;  /* 0x00000028644e7223 */ /* 0x040fe2000000009f */
[----:B------:R-:W-:Y:S01]  /*9270*/  FFMA R76, R100, R4, R157 ;  /* 0x00000004644c7223 */ /* 0x000fe2000000009d */
[----:B------:R-:W-:-:S02]  /*9280*/  FFMA R79, R101, R37, R158 ;  /* 0x00000025654f7223 */ /* 0x000fc4000000009e */
[C---:B------:R-:W-:Y:S01]  /*9290*/  FFMA R77, R101.reuse, R41, R78 ;  /* 0x00000029654d7223 */ /* 0x040fe2000000004e */
[----:B------:R-:W-:Y:S01]  /*92a0*/  FFMA R105, R101, R5, R76 ;  /* 0x0000000565697223 */ /* 0x000fe2000000004c */
[----:B------:R-:W-:Y:S01]  /*92b0*/  FFMA R78, R102, R38, R79 ;  /* 0x00000026664e7223 */ /* 0x000fe2000000004f */
[----:B------:R-:W-:Y:S01]  /*92c0*/  FFMA R100, R100, R44, R111 ;  /* 0x0000002c64647223 */ /* 0x000fe2000000006f */
[----:B--2---:R-:W-:Y:S01]  /*92d0*/  FFMA R162, R80, R40, R162 ;  /* 0x0000002850a27223 */ /* 0x004fe200000000a2 */
        /* <DEDUP_REMOVED lines=11> */
[C---:B------:R-:W-:Y:S01]  /*9390*/  FFMA R164, R82.reuse, R42, R79 ;  /* 0x0000002a52a47223 */ /* 0x040fe2000000004f */
[----:B------:R-:W-:Y:S01]  /*93a0*/  FFMA R100, R82, R38, R77 ;  /* 0x0000002652647223 */ /* 0x000fe2000000004d */
[----:B------:R-:W-:Y:S01]  /*93b0*/  FFMA R110, R80, R4, R110 ;  /* 0x00000004506e7223 */ /* 0x000fe2000000006e */
[----:B------:R-:W2:Y:S01]  /*93c0*/  LDS.128 R76, [R0.X4+UR5+0x7220] ;  /* 0x00722005004c7984 */ /* 0x000ea20008004c00 */
[----:B------:R-:W-:-:S02]  /*93d0*/  FFMA R80, R82, R46, R101 ;  /* 0x0000002e52507223 */ /* 0x000fc40000000065 */
[----:B------:R-:W-:Y:S01]  /*93e0*/  FFMA R81, R81, R5, R110 ;  /* 0x0000000551517223 */ /* 0x000fe2000000006e */
[C---:B-1----:R-:W-:Y:S01]  /*93f0*/  FFMA R114, R96.reuse, R40, R114 ;  /* 0x0000002860727223 */ /* 0x042fe20000000072 */
[----:B------:R-:W-:Y:S01]  /*9400*/  FFMA R161, R47, R83, R80 ;  /* 0x000000532fa17223 */ /* 0x000fe20000000050 */
[----:B------:R-:W-:Y:S01]  /*9410*/  FFMA R80, R96, R44, R113 ;  /* 0x0000002c60507223 */ /* 0x000fe20000000071 */
        /* <DEDUP_REMOVED lines=10> */
[----:B------:R-:W-:Y:S01]  /*94c0*/  FFMA R80, R98, R46, R101 ;  /* 0x0000002e62507223 */ /* 0x000fe20000000065 */
[----:B------:R-:W1:Y:S01]  /*94d0*/  LDS.128 R112, [R0.X4+UR5+0x7320] ;  /* 0x0073200500707984 */ /* 0x000e620008004c00 */
[----:B---3--:R-:W-:Y:S01]  /*94e0*/  FFMA R108, R116, R4, R108 ;  /* 0x00000004746c7223 */ /* 0x008fe2000000006c */
[C---:B------:R-:W-:Y:S01]  /*94f0*/  FFMA R168, R98.reuse, R42, R83 ;  /* 0x0000002a62a87223 */ /* 0x040fe20000000053 */
[C---:B------:R-:W-:Y:S01]  /*9500*/  FFMA R82, R98.reuse, R38, R81 ;  /* 0x0000002662527223 */ /* 0x040fe20000000051 */
[----:B------:R-:W-:Y:S01]  /*9510*/  FFMA R166, R98, R6, R97 ;  /* 0x0000000662a67223 */ /* 0x000fe20000000061 */
[-C--:B------:R-:W-:Y:S01]  /*9520*/  FFMA R165, R47, R99.reuse, R80 ;  /* 0x000000632fa57223 */ /* 0x080fe20000000050 */
[C---:B------:R-:W-:Y:S01]  /*9530*/  FFMA R80, R116.reuse, R44, R169 ;  /* 0x0000002c74507223 */ /* 0x040fe200000000a9 */
[C---:B------:R-:W-:Y:S01]  /*9540*/  FFMA R170, R116.reuse, R40, R170 ;  /* 0x0000002874aa7223 */ /* 0x040fe200000000aa */
[----:B------:R-:W-:Y:S01]  /*9550*/  FFMA R116, R116, R36, R171 ;  /* 0x0000002474747223 */ /* 0x000fe200000000ab */
[-C--:B------:R-:W-:Y:S01]  /*9560*/  FFMA R168, R43, R99.reuse, R168 ;  /* 0x000000632ba87223 */ /* 0x080fe200000000a8 */
[-C--:B------:R-:W-:Y:S01]  /*9570*/  FFMA R167, R39, R99.reuse, R82 ;  /* 0x0000006327a77223 */ /* 0x080fe20000000052 */
[----:B------:R-:W-:Y:S01]  /*9580*/  FFMA R166, R7, R99, R166 ;  /* 0x0000006307a67223 */ /* 0x000fe200000000a6 */
[----:B------:R-:W-:Y:S01]  /*9590*/  FFMA R171, R117, R5, R108 ;  /* 0x0000000575ab7223 */ /* 0x000fe2000000006c */
[----:B------:R-:W-:Y:S01]  /*95a0*/  LDS.128 R96, [R32+0x30] ;  /* 0x0000300020607984 */ /* 0x000fe20000000c00 */
[-C--:B------:R-:W-:Y:S01]  /*95b0*/  FFMA R158, R43, R103.reuse, R158 ;  /* 0x000000672b9e7223 */ /* 0x080fe2000000009e */
[----:B------:R-:W-:Y:S01]  /*95c0*/  FFMA R160, R47, R103, R160 ;  /* 0x000000672fa07223 */ /* 0x000fe200000000a0 */
[C---:B------:R-:W-:Y:S01]  /*95d0*/  FFMA R169, R117.reuse, R45, R80 ;  /* 0x0000002d75a97223 */ /* 0x040fe20000000050 */
[----:B------:R-:W3:Y:S01]  /*95e0*/  LDS.128 R108, [R0.X4+UR5+0x30] ;  /* 0x00003005006c7984 */ /* 0x000ee20008004c00 */
[C---:B------:R-:W-:Y:S01]  /*95f0*/  FFMA R173, R117.reuse, R41, R170 ;  /* 0x0000002975ad7223 */ /* 0x040fe200000000aa */
[----:B------:R-:W-:-:S02]  /*9600*/  FFMA R117, R117, R37, R116 ;  /* 0x0000002575757223 */ /* 0x000fc40000000074 */
[----:B------:R-:W4:Y:S04]  /*9610*/  LDS.128 R80, [R32+0x130] ;  /* 0x0001300020507984 */ /* 0x000f280000000c00 */
[----:B------:R-:W4:Y:S01]  /*9620*/  LDS.128 R100, [R32+0x230] ;  /* 0x0002300020647984 */ /* 0x000f220000000c00 */
        /* <DEDUP_REMOVED lines=8> */
[----:B------:R-:W-:Y:S01]  /*96b0*/  LDS.128 R104, [R32+0x330] ;  /* 0x0003300020687984 */ /* 0x000fe20000000c00 */
[C---:B--2---:R-:W-:Y:S01]  /*96c0*/  FFMA R209, R76.reuse, R36, R209 ;  /* 0x000000244cd17223 */ /* 0x044fe200000000d1 */
[----:B------:R-:W-:-:S02]  /*96d0*/  FFMA R208, R76, R40, R208 ;  /* 0x000000284cd07223 */ /* 0x000fc400000000d0 */
        /* <DEDUP_REMOVED lines=14> */
[----:B------:R-:W-:-:S02]  /*97c0*/  FFMA R234, R7, R79, R234 ;  /* 0x0000004f07ea7223 */ /* 0x000fc400000000ea */
[----:B------:R-:W2:Y:S01]  /*97d0*/  LDS.128 R76, [R0.X4+UR5+0x230] ;  /* 0x00023005004c7984 */ /* 0x000ea20008004c00 */
[----:B-1----:R-:W-:-:S04]  /*97e0*/  FFMA R19, R112, R4, R19 ;  /* 0x0000000470137223 */ /* 0x002fc80000000013 */
[----:B------:R-:W-:Y:S01]  /*97f0*/  FFMA R19, R113, R5, R19 ;  /* 0x0000000571137223 */ /* 0x000fe20000000013 */
[----:B---3--:R-:W-:-:S03]  /*9800*/  FFMA R12, R108, R96, R12 ;  /* 0x000000606c0c7223 */ /* 0x008fc6000000000c */
[----:B------:R-:W-:Y:S01]  /*9810*/  FFMA R19, R114, R6, R19 ;  /* 0x0000000672137223 */ /* 0x000fe20000000013 */
[C---:B----4-:R-:W-:Y:S01]  /*9820*/  FFMA R4, R108.reuse, R80, R13 ;  /* 0x000000506c047223 */ /* 0x050fe2000000000d */
[----:B------:R-:W-:Y:S02]  /*9830*/  FFMA R6, R108, R100, R3 ;  /* 0x000000646c067223 */ /* 0x000fe40000000003 */
[----:B------:R-:W-:Y:S01]  /*9840*/  FFMA R230, R7, R115, R19 ;  /* 0x0000007307e67223 */ /* 0x000fe20000000013 */
[C---:B------:R-:W-:Y:S01]  /*9850*/  FFMA R19, R109.reuse, R97, R12 ;  /* 0x000000616d137223 */ /* 0x040fe2000000000c */
[C---:B------:R-:W-:Y:S01]  /*9860*/  FFMA R13, R109.reuse, R81, R4 ;  /* 0x000000516d0d7223 */ /* 0x040fe20000000004 */
[----:B------:R-:W-:Y:S02]  /*9870*/  FFMA R3, R109, R101, R6 ;  /* 0x000000656d037223 */ /* 0x000fe40000000006 */
[----:B------:R-:W1:Y:S01]  /*9880*/  LDS.128 R4, [R0.X4+UR5+0x330] ;  /* 0x0003300500047984 */ /* 0x000e620008004c00 */
[----:B------:R-:W-:-:S04]  /*9890*/  FFMA R12, R110, R98, R19 ;  /* 0x000000626e0c7223 */ /* 0x000fc80000000013 */
[----:B------:R-:W-:Y:S01]  /*98a0*/  FFMA R227, R99, R111, R12 ;  /* 0x0000006f63e37223 */ /* 0x000fe2000000000c */
[C---:B--2---:R-:W-:Y:S01]  /*98b0*/  FFMA R12, R116.reuse, R104, R10 ;  /* 0x00000068740c7223 */ /* 0x044fe2000000000a */
[C---:B------:R-:W-:Y:S01]  /*98c0*/  FFMA R10, R116.reuse, R100, R8 ;  /* 0x00000064740a7223 */ /* 0x040fe20000000008 */
[----:B------:R-:W-:Y:S01]  /*98d0*/  FFMA R8, R116, R80, R9 ;  /* 0x0000005074087223 */ /* 0x000fe20000000009 */
[----:B------:R-:W-:Y:S01]  /*98e0*/  FFMA R228, R110, R82, R13 ;  /* 0x000000526ee47223 */ /* 0x000fe2000000000d */
[----:B------:R-:W-:Y:S01]  /*98f0*/  FFMA R205, R112, R36, R205 ;  /* 0x0000002470cd7223 */ /* 0x000fe200000000cd */
[C---:B------:R-:W-:Y:S01]  /*9900*/  FFMA R13, R117.reuse, R101, R10 ;  /* 0x00000065750d7223 */ /* 0x040fe2000000000a */
[----:B------:R-:W-:Y:S01]  /*9910*/  FFMA R116, R116, R96, R11 ;  /* 0x0000006074747223 */ /* 0x000fe2000000000b */
[C---:B------:R-:W-:Y:S01]  /*9920*/  FFMA R19, R117.reuse, R81, R8 ;  /* 0x0000005175137223 */ /* 0x040fe20000000008 */
[-C--:B------:R-:W-:Y:S01]  /*9930*/  FFMA R36, R110, R102.reuse, R3 ;  /* 0x000000666e247223 */ /* 0x080fe20000000003 */
[----:B------:R-:W2:Y:S01]  /*9940*/  LDS.128 R8, [R0.X4+UR5+0x1030] ;  /* 0x0010300500087984 */ /* 0x000ea20008004c00 */
[----:B------:R-:W-:Y:S01]  /*9950*/  FFMA R3, R117, R105, R12 ;  /* 0x0000006975037223 */ /* 0x000fe2000000000c */
[----:B------:R-:W-:-:S04]  /*9960*/  FFMA R12, R118, R102, R13 ;  /* 0x00000066760c7223 */ /* 0x000fc8000000000d */
[----:B------:R-:W-:Y:S01]  /*9970*/  FFMA R225, R103, R119, R12 ;  /* 0x0000007767e17223 */ /* 0x000fe2000000000c */
[C---:B------:R-:W-:Y:S01]  /*9980*/  FFMA R14, R76.reuse, R100, R14 ;  /* 0x000000644c0e7223 */ /* 0x040fe2000000000e */
[----:B------:R-:W-:Y:S01]  /*9990*/  FFMA R12, R76, R80, R15 ;  /* 0x000000504c0c7223 */ /* 0x000fe2000000000f */
[----:B------:R-:W-:Y:S01]  /*99a0*/  FFMA R205, R113, R37, R205 ;  /* 0x0000002571cd7223 */ /* 0x000fe200000000cd */
[----:B------:R-:W-:Y:S01]  /*99b0*/  FFMA R224, R118, R82, R19 ;  /* 0x0000005276e07223 */ /* 0x000fe20000000013 */
[C---:B------:R-:W-:Y:S01]  /*99c0*/  FFMA R19, R77.reuse, R101, R14 ;  /* 0x000000654d137223 */ /* 0x040fe2000000000e */
[----:B------:R-:W-:Y:S02]  /*99d0*/  FFMA R37, R77, R81, R12 ;  /* 0x000000514d257223 */ /* 0x000fe4000000000c */
[----:B------:R-:W3:Y:S01]  /*99e0*/  LDS.128 R12, [R0.X4+UR5+0x1130] ;  /* 0x00113005000c7984 */ /* 0x000ee20008004c00 */
[----:B------:R-:W-:Y:S01]  /*99f0*/  FFMA R16, R76, R104, R16 ;  /* 0x000000684c107223 */ /* 0x000fe20000000010 */
[----:B------:R-:W-:-:S03]  /*9a00*/  FFMA R226, R118, R106, R3 ;  /* 0x0000006a76e27223 */ /* 0x000fc60000000003 */
[----:B------:R-:W-:Y:S01]  /*9a10*/  FFMA R3, R77, R105, R16 ;  /* 0x000000694d037223 */ /* 0x000fe20000000010 */
[----:B------:R-:W-:Y:S01]  /*9a20*/  FFMA R16, R78, R82, R37 ;  /* 0x000000524e107223 */ /* 0x000fe20000000025 */
[----:B------:R-:W-:-:S03]  /*9a30*/  FFMA R38, R114, R38, R205 ;  /* 0x0000002672267223 */ /* 0x000fc600000000cd */
[----:B------:R-:W-:Y:S01]  /*9a40*/  FFMA R221, R83, R79, R16 ;  /* 0x0000004f53dd7223 */ /* 0x000fe20000000010 */
[C---:B-1----:R-:W-:Y:S01]  /*9a50*/  FFMA R18, R4.reuse, R104, R18 ;  /* 0x0000006804127223 */ /* 0x042fe20000000012 */
[C---:B------:R-:W-:Y:S01]  /*9a60*/  FFMA R28, R4.reuse, R100, R28 ;  /* 0x00000064041c7223 */ /* 0x040fe2000000001c */
[C---:B------:R-:W-:Y:S01]  /*9a70*/  FFMA R16, R4.reuse, R80, R17 ;  /* 0x0000005004107223 */ /* 0x040fe20000000011 */
[----:B------:R-:W-:Y:S01]  /*9a80*/  FFMA R229, R103, R111, R36 ;  /* 0x0000006f67e57223 */ /* 0x000fe20000000024 */
[----:B------:R-:W-:Y:S01]  /*9a90*/  FFMA R4, R4, R96, R51 ;  /* 0x0000006004047223 */ /* 0x000fe20000000033 */
[----:B------:R-:W-:Y:S01]  /*9aa0*/  FFMA R231, R39, R115, R38 ;  /* 0x0000007327e77223 */ /* 0x000fe20000000026 */
[C---:B------:R-:W-:Y:S01]  /*9ab0*/  FFMA R36, R78.reuse, R106, R3 ;  /* 0x0000006a4e247223 */ /* 0x040fe20000000003 */
[C---:B------:R-:W-:Y:S01]  /*9ac0*/  FFMA R37, R5.reuse, R101, R28 ;  /* 0x0000006505257223 */ /* 0x040fe2000000001c */
[-C--:B------:R-:W-:Y:S01]  /*9ad0*/  FFMA R222, R78, R102.reuse, R19 ;  /* 0x000000664ede7223 */ /* 0x080fe20000000013 */
[C---:B------:R-:W-:Y:S01]  /*9ae0*/  FFMA R3, R5.reuse, R105, R18 ;  /* 0x0000006905037223 */ /* 0x040fe20000000012 */
[C---:B------:R-:W-:Y:S01]  /*9af0*/  FFMA R39, R5.reuse, R81, R16 ;  /* 0x0000005105277223 */ /* 0x040fe20000000010 */
[----:B------:R-:W-:Y:S01]  /*9b00*/  FFMA R5, R5, R97, R4 ;  /* 0x0000006105057223 */ /* 0x000fe20000000004 */
[----:B------:R-:W1:Y:S01]  /*9b10*/  LDS.128 R16, [R0.X4+UR5+0x1230] ;  /* 0x0012300500107984 */ /* 0x000e620008004c00 */
[----:B------:R-:W-:Y:S01]  /*9b20*/  FFMA R4, R6, R102, R37 ;  /* 0x0000006606047223 */ /* 0x000fe20000000025 */
[C---:B------:R-:W-:Y:S01]  /*9b30*/  FFMA R204, R112.reuse, R40, R204 ;  /* 0x0000002870cc7223 */ /* 0x040fe200000000cc */
[----:B------:R-:W-:Y:S01]  /*9b40*/  FFMA R203, R112, R44, R203 ;  /* 0x0000002c70cb7223 */ /* 0x000fe200000000cb */
[C---:B--2---:R-:W-:Y:S01]  /*9b50*/  FFMA R22, R8.reuse, R80, R22 ;  /* 0x0000005008167223 */ /* 0x044fe20000000016 */
[----:B------:R-:W-:Y:S01]  /*9b60*/  FFMA R219, R103, R7, R4 ;  /* 0x0000000767db7223 */ /* 0x000fe20000000004 */
[----:B------:R-:W-:Y:S01]  /*9b70*/  FFMA R4, R8, R100, R21 ;  /* 0x0000006408047223 */ /* 0x000fe20000000015 */
[C---:B------:R-:W-:Y:S01]  /*9b80*/  FFMA R220, R6.reuse, R106, R3 ;  /* 0x0000006a06dc7223 */ /* 0x040fe20000000003 */
[C---:B------:R-:W-:Y:S01]  /*9b90*/  FFMA R218, R6.reuse, R82, R39 ;  /* 0x0000005206da7223 */ /* 0x040fe20000000027 */
[----:B------:R-:W-:Y:S01]  /*9ba0*/  FFMA R112, R6, R98, R5 ;  /* 0x0000006206707223 */ /* 0x000fe20000000005 */
        /* <DEDUP_REMOVED lines=9> */
[----:B------:R-:W2:Y:S01]  /*9c40*/  LDS.128 R4, [R0.X4+UR5+0x1330] ;  /* 0x0013300500047984 */ /* 0x000ea20008004c00 */
[----:B------:R-:W-:Y:S01]  /*9c50*/  FFMA R118, R118, R98, R117 ;  /* 0x0000006276767223 */ /* 0x000fe20000000075 */
[----:B------:R-:W-:Y:S01]  /*9c60*/  FFMA R9, R9, R97, R8 ;  /* 0x0000006109097223 */ /* 0x000fe20000000008 */
[C---:B------:R-:W-:Y:S01]  /*9c70*/  FFMA R8, R10.reuse, R82, R37 ;  /* 0x000000520a087223 */ /* 0x040fe20000000025 */
[-C--:B------:R-:W-:Y:S01]  /*9c80*/  FFMA R226, R107, R119.reuse, R226 ;  /* 0x000000776be27223 */ /* 0x080fe200000000e2 */
[-C--:B------:R-:W-:Y:S01]  /*9c90*/  FFMA R224, R83, R119.reuse, R224 ;  /* 0x0000007753e07223 */ /* 0x080fe200000000e0 */
[----:B------:R-:W-:Y:S01]  /*9ca0*/  FFMA R119, R99, R119, R118 ;  /* 0x0000007763777223 */ /* 0x000fe20000000076 */
[C---:B------:R-:W-:Y:S01]  /*9cb0*/  FFMA R20, R10.reuse, R106, R3 ;  /* 0x0000006a0a147223 */ /* 0x040fe20000000003 */
[C---:B------:R-:W-:Y:S01]  /*9cc0*/  FFMA R118, R10.reuse, R102, R21 ;  /* 0x000000660a767223 */ /* 0x040fe20000000015 */
[----:B------:R-:W-:Y:S01]  /*9cd0*/  FFMA R116, R10, R98, R9 ;  /* 0x000000620a747223 */ /* 0x000fe20000000009 */
[-C--:B------:R-:W-:Y:S01]  /*9ce0*/  FFMA R117, R83, R11.reuse, R8 ;  /* 0x0000000b53757223 */ /* 0x080fe20000000008 */
[C---:B---3--:R-:W-:Y:S01]  /*9cf0*/  FFMA R10, R12.reuse, R104, R25 ;  /* 0x000000680c0a7223 */ /* 0x048fe20000000019 */
[C---:B------:R-:W-:Y:S01]  /*9d00*/  FFMA R8, R12.reuse, R80, R23 ;  /* 0x000000500c087223 */ /* 0x040fe20000000017 */
[-C--:B------:R-:W-:Y:S01]  /*9d10*/  FFMA R217, R107, R11.reuse, R20 ;  /* 0x0000000b6bd97223 */ /* 0x080fe20000000014 */
[-C--:B------:R-:W-:Y:S01]  /*9d20*/  FFMA R118, R103, R11.reuse, R118 ;  /* 0x0000000b67767223 */ /* 0x080fe20000000076 */
[----:B------:R-:W-:Y:S01]  /*9d30*/  FFMA R116, R99, R11, R116 ;  /* 0x0000000b63747223 */ /* 0x000fe20000000074 */
[C---:B------:R-:W-:Y:S01]  /*9d40*/  FFMA R3, R13.reuse, R105, R10 ;  /* 0x000000690d037223 */ /* 0x040fe2000000000a */
[----:B------:R-:W-:Y:S01]  /*9d50*/  FFMA R23, R13, R81, R8 ;  /* 0x000000510d177223 */ /* 0x000fe20000000008 */
[C---:B------:R-:W-:Y:S01]  /*9d60*/  FFMA R24, R12.reuse, R100, R24 ;  /* 0x000000640c187223 */ /* 0x040fe20000000018 */
[----:B------:R-:W3:Y:S01]  /*9d70*/  LDS.128 R8, [R0.X4+UR5+0x2030] ;  /* 0x0020300500087984 */ /* 0x000ee20008004c00 */
[----:B------:R-:W-:-:S02]  /*9d80*/  FFMA R12, R12, R96, R59 ;  /* 0x000000600c0c7223 */ /* 0x000fc4000000003b */
[C---:B------:R-:W-:Y:S02]  /*9d90*/  FFMA R21, R13.reuse, R101, R24 ;  /* 0x000000650d157223 */ /* 0x040fe40000000018 */
[----:B------:R-:W-:Y:S02]  /*9da0*/  FFMA R13, R13, R97, R12 ;  /* 0x000000610d0d7223 */ /* 0x000fe4000000000c */
        /* <DEDUP_REMOVED lines=10> */
[----:B------:R-:W-:Y:S01]  /*9e50*/  FFMA R23, R17, R81, R26 ;  /* 0x0000005111177223 */ /* 0x000fe2000000001a */
[-C--:B------:R-:W-:Y:S01]  /*9e60*/  FFMA R214, R83, R15.reuse, R214 ;  /* 0x0000000f53d67223 */ /* 0x080fe200000000d6 */
[----:B------:R-:W-:Y:S01]  /*9e70*/  FFMA R189, R99, R15, R14 ;  /* 0x0000000f63bd7223 */ /* 0x000fe2000000000e */
        /* <DEDUP_REMOVED lines=35> */
[----:B------:R-:W-:Y:S01]  /*a0b0*/  FFMA R23, R9, R81, R50 ;  /* 0x0000005109177223 */ /* 0x000fe20000000032 */
[----:B------:R-:W-:Y:S01]  /*a0c0*/  FFMA R204, R113, R41, R204 ;  /* 0x0000002971cc7223 */ /* 0x000fe200000000cc */
[C---:B------:R-:W-:Y:S01]  /*a0d0*/  FFMA R3, R9.reuse, R105, R52 ;  /* 0x0000006909037223 */ /* 0x040fe20000000034 */
[----:B------:R-:W-:Y:S01]  /*a0e0*/  FFMA R9, R9, R97, R8 ;  /* 0x0000006109097223 */ /* 0x000fe20000000008 */
[C---:B------:R-:W-:Y:S01]  /*a0f0*/  FFMA R8, R10.reuse, R82, R23 ;  /* 0x000000520a087223 */ /* 0x040fe20000000017 */
[C---:B------:R-:W-:Y:S01]  /*a100*/  FFMA R206, R10.reuse, R102, R21 ;  /* 0x000000660ace7223 */ /* 0x040fe20000000015 */
        /* <DEDUP_REMOVED lines=13> */
[----:B------:R-:W1:Y:S01]  /*a1e0*/  LDS.128 R8, [R0.X4+UR5+0x3030] ;  /* 0x0030300500087984 */ /* 0x000e620008004c00 */
        /* <DEDUP_REMOVED lines=37> */
[C---:B------:R-:W-:Y:S01]  /*a440*/  FFMA R21, R5.reuse, R101, R62 ;  /* 0x0000006505157223 */ /* 0x040fe2000000003e */
[----:B-1----:R-:W-:Y:S01]  /*a450*/  FFMA R66, R8, R80, R66 ;  /* 0x0000005008427223 */ /* 0x002fe20000000042 */
        /* <DEDUP_REMOVED lines=16> */
[C---:B------:R-:W-:Y:S01]  /*a560*/  FFMA R8, R10.reuse, R82, R23 ;  /* 0x000000520a087223 */ /* 0x040fe20000000017 */
[----:B------:R-:W1:Y:S01]  /*a570*/  LDS.128 R4, [R0.X4+UR5+0x3330] ;  /* 0x0033300500047984 */ /* 0x000e620008004c00 */
        /* <DEDUP_REMOVED lines=9> */
[-C--:B------:R-:W-:Y:S01]  /*a610*/  FFMA R194, R103, R11.reuse, R194 ;  /* 0x0000000b67c27223 */ /* 0x080fe200000000c2 */
[----:B------:R-:W-:Y:S01]  /*a620*/  FFMA R182, R99, R11, R182 ;  /* 0x0000000b63b67223 */ /* 0x000fe200000000b6 */
[----:B------:R-:W-:Y:S01]  /*a630*/  FFMA R72, R12, R96, R72 ;  /* 0x000000600c487223 */ /* 0x000fe20000000048 */
[C---:B------:R-:W-:Y:S01]  /*a640*/  FFMA R23, R13.reuse, R81, R8 ;  /* 0x000000510d177223 */ /* 0x040fe20000000008 */
[----:B------:R-:W-:Y:S01]  /*a650*/  LDS.128 R24, [R0.X4+UR5+0x5030] ;  /* 0x0050300500187984 */ /* 0x000fe20008004c00 */
[----:B------:R-:W-:Y:S01]  /*a660*/  FFMA R3, R13, R105, R70 ;  /* 0x000000690d037223 */ /* 0x000fe20000000046 */
[----:B------:R-:W-:-:S02]  /*a670*/  FFMA R12, R14, R102, R21 ;  /* 0x000000660e0c7223 */ /* 0x000fc40000000015 */
[----:B------:R-:W2:Y:S01]  /*a680*/  LDS.128 R8, [R0.X4+UR5+0x4030] ;  /* 0x0040300500087984 */ /* 0x000ea20008004c00 */
        /* <DEDUP_REMOVED lines=21> */
[----:B-1----:R-:W-:Y:S01]  /*a7e0*/  FFMA R88, R4, R100, R88 ;  /* 0x0000006404587223 */ /* 0x002fe20000000058 */
[----:B------:R-:W-:Y:S01]  /*a7f0*/  FFMA R179, R103, R19, R16 ;  /* 0x0000001367b37223 */ /* 0x000fe20000000010 */
[----:B------:R-:W-:Y:S01]  /*a800*/  FFMA R18, R18, R98, R17 ;  /* 0x0000006212127223 */ /* 0x000fe20000000011 */
        /* <DEDUP_REMOVED lines=12> */
[----:B------:R-:W-:Y:S01]  /*a8d0*/  FFMA R174, R6, R82, R23 ;  /* 0x0000005206ae7223 */ /* 0x000fe20000000017 */
[----:B------:R-:W-:Y:S01]  /*a8e0*/  LDS.128 R36, [R0.X4+UR5+0x5230] ;  /* 0x0052300500247984 */ /* 0x000fe20008004c00 */
[----:B--2---:R-:W-:Y:S01]  /*a8f0*/  FFMA R94, R8, R100, R94 ;  /* 0x00000064085e7223 */ /* 0x004fe2000000005e */
[----:B------:R-:W-:Y:S01]  /*a900*/  FFMA R175, R103, R7, R4 ;  /* 0x0000000767af7223 */ /* 0x000fe20000000004 */
[----:B------:R-:W-:Y:S01]  /*a910*/  FFMA R170, R6, R98, R5 ;  /* 0x0000006206aa7223 */ /* 0x000fe20000000005 */
[----:B------:R-:W-:Y:S01]  /*a920*/  FFMA R4, R8, R104, R93 ;  /* 0x0000006808047223 */ /* 0x000fe2000000005d */
[C---:B------:R-:W-:Y:S01]  /*a930*/  FFMA R5, R9.reuse, R101, R94 ;  /* 0x0000006509057223 */ /* 0x040fe2000000005e */
[----:B------:R-:W2:Y:S01]  /*a940*/  LDS.128 R20, [R0.X4+UR5+0x4330] ;  /* 0x0043300500147984 */ /* 0x000ea20008004c00 */
[----:B------:R-:W-:Y:S01]  /*a950*/  FFMA R176, R6, R106, R3 ;  /* 0x0000006a06b07223 */ /* 0x000fe20000000003 */
[----:B------:R-:W-:Y:S01]  /*a960*/  FFMA R3, R9, R105, R4 ;  /* 0x0000006909037223 */ /* 0x000fe20000000004 */
[----:B------:R-:W-:Y:S01]  /*a970*/  FFMA R6, R10, R102, R5 ;  /* 0x000000660a067223 */ /* 0x000fe20000000005 */
[C---:B------:R-:W-:Y:S01]  /*a980*/  FFMA R92, R8.reuse, R80, R92 ;  /* 0x00000050085c7223 */ /* 0x040fe2000000005c */
[----:B------:R-:W-:Y:S01]  /*a990*/  FFMA R120, R8, R96, R120 ;  /* 0x0000006008787223 */ /* 0x000fe20000000078 */
[----:B------:R-:W-:Y:S01]  /*a9a0*/  FFMA R8, R10, R106, R3 ;  /* 0x0000006a0a087223 */ /* 0x000fe20000000003 */
[----:B------:R-:W-:Y:S01]  /*a9b0*/  FFMA R3, R103, R11, R6 ;  /* 0x0000000b67037223 */ /* 0x000fe20000000006 */
[----:B---3--:R-:W-:Y:S01]  /*a9c0*/  FFMA R6, R12, R80, R121 ;  /* 0x000000500c067223 */ /* 0x008fe20000000079 */
[----:B------:R-:W-:Y:S03]  /*a9d0*/  LDS.128 R40, [R0.X4+UR5+0x5330] ;  /* 0x0053300500287984 */ /* 0x000fe60008004c00 */
[----:B------:R-:W-:Y:S01]  /*a9e0*/  FFMA R29, R13, R81, R6 ;  /* 0x000000510d1d7223 */ /* 0x000fe20000000006 */
[-C--:B------:R-:W-:Y:S01]  /*a9f0*/  FFMA R176, R107, R7.reuse, R176 ;  /* 0x000000076bb07223 */ /* 0x080fe200000000b0 */
[-C--:B------:R-:W-:Y:S01]  /*aa00*/  FFMA R174, R83, R7.reuse, R174 ;  /* 0x0000000753ae7223 */ /* 0x080fe200000000ae */
[----:B------:R-:W-:Y:S01]  /*aa10*/  FFMA R170, R99, R7, R170 ;  /* 0x0000000763aa7223 */ /* 0x000fe200000000aa */
[----:B------:R-:W-:Y:S01]  /*aa20*/  FFMA R6, R14, R82, R29 ;  /* 0x000000520e067223 */ /* 0x000fe2000000001d */
[C---:B------:R-:W-:Y:S01]  /*aa30*/  FFMA R7, R9.reuse, R81, R92 ;  /* 0x0000005109077223 */ /* 0x040fe2000000005c */
[----:B------:R-:W3:Y:S01]  /*aa40*/  LDS.128 R28, [R0.X4+UR5+0x5130] ;  /* 0x00513005001c7984 */ /* 0x000ee20008004c00 */
        /* <DEDUP_REMOVED lines=12> */
[C---:B------:R-:W-:Y:S01]  /*ab10*/  FFMA R9, R13.reuse, R101, R122 ;  /* 0x000000650d097223 */ /* 0x040fe2000000007a */
[C---:B-1----:R-:W-:Y:S01]  /*ab20*/  FFMA R12, R16.reuse, R104, R125 ;  /* 0x00000068100c7223 */ /* 0x042fe2000000007d */
[----:B------:R-:W-:Y:S01]  /*ab30*/  FFMA R13, R13, R97, R124 ;  /* 0x000000610d0d7223 */ /* 0x000fe2000000007c */
        /* <DEDUP_REMOVED lines=13> */
[----:B--2---:R-:W-:Y:S01]  /*ac10*/  FFMA R130, R20, R104, R130 ;  /* 0x0000006814827223 */ /* 0x004fe20000000082 */
        /* <DEDUP_REMOVED lines=8> */
[C---:B------:R-:W-:Y:S01]  /*aca0*/  FFMA R16, R20.reuse, R100, R129 ;  /* 0x0000006414107223 */ /* 0x040fe20000000081 */
[C---:B------:R-:W-:Y:S01]  /*acb0*/  FFMA R14, R20.reuse, R80, R131 ;  /* 0x00000050140e7223 */ /* 0x040fe20000000083 */
        /* <DEDUP_REMOVED lines=8> */
[----:B------:R-:W1:Y:S01]  /*ad40*/  LDS.128 R44, [R0.X4+UR5+0x6030] ;  /* 0x00603005002c7984 */ /* 0x000e620008004c00 */
[C---:B------:R-:W-:Y:S01]  /*ad50*/  FFMA R18, R24.reuse, R100, R133 ;  /* 0x0000006418127223 */ /* 0x040fe20000000085 */
[----:B------:R-:W-:Y:S01]  /*ad60*/  FFMA R134, R24, R80, R134 ;  /* 0x0000005018867223 */ /* 0x000fe20000000086 */
[C---:B------:R-:W-:Y:S01]  /*ad70*/  FFMA R14, R22.reuse, R102, R17 ;  /* 0x00000066160e7223 */ /* 0x040fe20000000011 */
        /* <DEDUP_REMOVED lines=10> */
[----:B---3--:R-:W-:Y:S01]  /*ae20*/  FFMA R138, R28, R100, R138 ;  /* 0x000000641c8a7223 */ /* 0x008fe2000000008a */
[C---:B------:R-:W-:Y:S01]  /*ae30*/  FFMA R22, R26.reuse, R106, R17 ;  /* 0x0000006a1a167223 */ /* 0x040fe20000000011 */
[C---:B------:R-:W-:Y:S01]  /*ae40*/  FFMA R18, R26.reuse, R102, R21 ;  /* 0x000000661a127223 */ /* 0x040fe20000000015 */
[C---:B------:R-:W-:Y:S01]  /*ae50*/  FFMA R20, R26.reuse, R82, R33 ;  /* 0x000000521a147223 */ /* 0x040fe20000000021 */
[----:B------:R-:W-:Y:S01]  /*ae60*/  FFMA R26, R26, R98, R25 ;  /* 0x000000621a1a7223 */ /* 0x000fe20000000019 */
[C---:B------:R-:W-:Y:S01]  /*ae70*/  FFMA R24, R28.reuse, R104, R137 ;  /* 0x000000681c187223 */ /* 0x040fe20000000089 */
[----:B------:R-:W-:Y:S01]  /*ae80*/  FFMA R25, R29, R101, R138 ;  /* 0x000000651d197223 */ /* 0x000fe2000000008a */
[----:B------:R-:W2:Y:S01]  /*ae90*/  LDS.128 R48, [R0.X4+UR5+0x6130] ;  /* 0x0061300500307984 */ /* 0x000ea20008004c00 */
[-C--:B------:R-:W-:Y:S01]  /*aea0*/  FFMA R17, R107, R27.reuse, R22 ;  /* 0x0000001b6b117223 */ /* 0x080fe20000000016 */
[-C--:B------:R-:W-:Y:S01]  /*aeb0*/  FFMA R18, R103, R27.reuse, R18 ;  /* 0x0000001b67127223 */ /* 0x080fe20000000012 */
[-C--:B------:R-:W-:Y:S01]  /*aec0*/  FFMA R20, R83, R27.reuse, R20 ;  /* 0x0000001b53147223 */ /* 0x080fe20000000014 */
[C---:B------:R-:W-:Y:S01]  /*aed0*/  FFMA R22, R28.reuse, R80, R139 ;  /* 0x000000501c167223 */ /* 0x040fe2000000008b */
[----:B------:R-:W-:Y:S01]  /*aee0*/  FFMA R27, R99, R27, R26 ;  /* 0x0000001b631b7223 */ /* 0x000fe2000000001a */
[C---:B------:R-:W-:Y:S01]  /*aef0*/  FFMA R21, R29.reuse, R105, R24 ;  /* 0x000000691d157223 */ /* 0x040fe20000000018 */
[----:B------:R-:W-:Y:S01]  /*af00*/  FFMA R140, R28, R96, R140 ;  /* 0x000000601c8c7223 */ /* 0x000fe2000000008c */
[C---:B------:R-:W-:Y:S01]  /*af10*/  FFMA R26, R30.reuse, R102, R25 ;  /* 0x000000661e1a7223 */ /* 0x040fe20000000019 */
[C---:B------:R-:W-:Y:S01]  /*af20*/  FFMA R33, R29.reuse, R81, R22 ;  /* 0x000000511d217223 */ /* 0x040fe20000000016 */
[----:B------:R-:W-:Y:S01]  /*af30*/  FFMA R22, R30, R106, R21 ;  /* 0x0000006a1e167223 */ /* 0x000fe20000000015 */
[----:B------:R-:W3:Y:S01]  /*af40*/  LDS.128 R52, [R0.X4+UR5+0x6230] ;  /* 0x0062300500347984 */ /* 0x000ee20008004c00 */
[----:B------:R-:W-:Y:S01]  /*af50*/  FFMA R29, R29, R97, R140 ;  /* 0x000000611d1d7223 */ /* 0x000fe2000000008c */
[----:B------:R-:W-:Y:S01]  /*af60*/  FFMA R21, R103, R31, R26 ;  /* 0x0000001f67157223 */ /* 0x000fe2000000001a */
[----:B------:R-:W-:Y:S01]  /*af70*/  FFMA R26, R36, R80, R141 ;  /* 0x00000050241a7223 */ /* 0x000fe2000000008d */
[C---:B------:R-:W-:Y:S01]  /*af80*/  FFMA R24, R30.reuse, R82, R33 ;  /* 0x000000521e187223 */ /* 0x040fe20000000021 */
[----:B------:R-:W-:Y:S01]  /*af90*/  FFMA R30, R30, R98, R29 ;  /* 0x000000621e1e7223 */ /* 0x000fe2000000001d */
[C---:B------:R-:W-:Y:S01]  /*afa0*/  FFMA R28, R36.reuse, R104, R143 ;  /* 0x00000068241c7223 */ /* 0x040fe2000000008f */
[----:B------:R-:W-:Y:S01]  /*afb0*/  FFMA R33, R37, R81, R26 ;  /* 0x0000005125217223 */ /* 0x000fe2000000001a */
[-C--:B------:R-:W-:Y:S01]  /*afc0*/  FFMA R142, R36, R100.reuse, R142 ;  /* 0x00000064248e7223 */ /* 0x080fe2000000008e */
[-C--:B------:R-:W-:Y:S01]  /*afd0*/  FFMA R22, R107, R31.reuse, R22 ;  /* 0x0000001f6b167223 */ /* 0x080fe20000000016 */
[-C--:B------:R-:W-:Y:S01]  /*afe0*/  FFMA R24, R83, R31.reuse, R24 ;  /* 0x0000001f53187223 */ /* 0x080fe20000000018 */
[----:B------:R-:W-:Y:S01]  /*aff0*/  FFMA R31, R99, R31, R30 ;  /* 0x0000001f631f7223 */ /* 0x000fe2000000001e */
[C---:B------:R-:W-:Y:S01]  /*b000*/  FFMA R25, R37.reuse, R105, R28 ;  /* 0x0000006925197223 */ /* 0x040fe2000000001c */
[----:B------:R-:W-:Y:S01]  /*b010*/  FFMA R34, R40, R100, R147 ;  /* 0x0000006428227223 */ /* 0x000fe20000000093 */
[----:B------:R-:W-:Y:S01]  /*b020*/  FFMA R30, R38, R82, R33 ;  /* 0x00000052261e7223 */ /* 0x000fe20000000021 */
[----:B------:R-:W4:Y:S01]  /*b030*/  LDS.128 R56, [R0.X4+UR5+0x6330] ;  /* 0x0063300500387984 */ /* 0x000f220008004c00 */
[-C--:B------:R-:W-:Y:S01]  /*b040*/  FFMA R29, R37, R101.reuse, R142 ;  /* 0x00000065251d7223 */ /* 0x080fe2000000008e */
[----:B------:R-:W-:Y:S01]  /*b050*/  FFMA R146, R40, R104, R146 ;  /* 0x0000006828927223 */ /* 0x000fe20000000092 */
[C---:B------:R-:W-:Y:S01]  /*b060*/  FFMA R26, R38.reuse, R106, R25 ;  /* 0x0000006a261a7223 */ /* 0x040fe20000000019 */
        /* <DEDUP_REMOVED lines=11> */
[----:B-1----:R-:W-:Y:S01]  /*b120*/  FFMA R36, R44, R100, R149 ;  /* 0x000000642c247223 */ /* 0x002fe20000000095 */
[----:B------:R-:W-:Y:S01]  /*b130*/  FFMA R148, R40, R96, R148 ;  /* 0x0000006028947223 */ /* 0x000fe20000000094 */
[----:B------:R-:W1:Y:S01]  /*b140*/  LDS.128 R60, [R0.X4+UR5+0x7030] ;  /* 0x00703005003c7984 */ /* 0x000e620008004c00 */
[----:B------:R-:W-:Y:S01]  /*b150*/  FFMA R34, R42, R82, R35 ;  /* 0x000000522a227223 */ /* 0x000fe20000000023 */
[----:B------:R-:W-:Y:S01]  /*b160*/  FFMA R38, R38, R98, R37 ;  /* 0x0000006226267223 */ /* 0x000fe20000000025 */
[----:B------:R-:W-:Y:S01]  /*b170*/  FFMA R35, R45, R101, R36 ;  /* 0x000000652d237223 */ /* 0x000fe20000000024 */
[----:B------:R-:W-:Y:S01]  /*b180*/  FFMA R41, R41, R97, R148 ;  /* 0x0000006129297223 */ /* 0x000fe20000000094 */
[-C--:B------:R-:W-:Y:S01]  /*b190*/  FFMA R26, R107, R39.reuse, R26 ;  /* 0x000000276b1a7223 */ /* 0x080fe2000000001a */
[----:B------:R-:W-:Y:S01]  /*b1a0*/  FFMA R28, R103, R39, R28 ;  /* 0x00000027671c7223 */ /* 0x000fe2000000001c */
[----:B------:R-:W-:Y:S01]  /*b1b0*/  FFMA R33, R83, R43, R34 ;  /* 0x0000002b53217223 */ /* 0x000fe20000000022 */
        /* <DEDUP_REMOVED lines=8> */
[C---:B--2---:R-:W-:Y:S01]  /*b240*/  FFMA R40, R48.reuse, R104, R155 ;  /* 0x0000006830287223 */ /* 0x044fe2000000009b */
[----:B------:R-:W-:Y:S01]  /*b250*/  FFMA R45, R45, R81, R152 ;  /* 0x000000512d2d7223 */ /* 0x000fe20000000098 */
[----:B------:R-:W-:Y:S01]  /*b260*/  FFMA R35, R103, R47, R38 ;  /* 0x0000002f67237223 */ /* 0x000fe20000000026 */
[----:B------:R-:W-:Y:S01]  /*b270*/  FFMA R38, R48, R96, R153 ;  /* 0x0000006030267223 */ /* 0x000fe20000000099 */
[----:B------:R-:W-:Y:S01]  /*b280*/  FFMA R34, R46, R98, R41 ;  /* 0x000000622e227223 */ /* 0x000fe20000000029 */
[----:B------:R-:W-:Y:S01]  /*b290*/  FFMA R154, R48, R100, R154 ;  /* 0x00000064309a7223 */ /* 0x000fe2000000009a */
[----:B------:R-:W2:Y:S01]  /*b2a0*/  LDS.128 R64, [R0.X4+UR5+0x7130] ;  /* 0x0071300500407984 */ /* 0x000ea20008004c00 */
[C---:B------:R-:W-:Y:S01]  /*b2b0*/  FFMA R36, R46.reuse, R106, R37 ;  /* 0x0000006a2e247223 */ /* 0x040fe20000000025 */
[----:B------:R-:W-:Y:S01]  /*b2c0*/  FFMA R41, R49, R105, R40 ;  /* 0x0000006931297223 */ /* 0x000fe20000000028 */
[----:B------:R-:W-:Y:S01]  /*b2d0*/  FFMA R46, R46, R82, R45 ;  /* 0x000000522e2e7223 */ /* 0x000fe2000000002d */
[----:B------:R-:W-:Y:S01]  /*b2e0*/  FFMA R30, R107, R43, R30 ;  /* 0x0000002b6b1e7223 */ /* 0x000fe2000000001e */
[----:B------:R-:W-:Y:S01]  /*b2f0*/  FFMA R45, R49, R97, R38 ;  /* 0x00000061312d7223 */ /* 0x000fe20000000026 */
[----:B------:R-:W-:Y:S01]  /*b300*/  FFMA R43, R99, R43, R42 ;  /* 0x0000002b632b7223 */ /* 0x000fe2000000002a */
[----:B------:R-:W-:Y:S01]  /*b310*/  FFMA R37, R49, R101, R154 ;  /* 0x0000006531257223 */ /* 0x000fe2000000009a */
[----:B---3--:R-:W-:Y:S01]  /*b320*/  FFMA R44, R52, R104, R157 ;  /* 0x00000068342c7223 */ /* 0x008fe2000000009d */
        /* <DEDUP_REMOVED lines=8> */
[-C--:B------:R-:W-:Y:S01]  /*b3b0*/  FFMA R36, R107, R47.reuse, R36 ;  /* 0x0000002f6b247223 */ /* 0x080fe20000000024 */
[-C--:B------:R-:W-:Y:S01]  /*b3c0*/  FFMA R34, R99, R47.reuse, R34 ;  /* 0x0000002f63227223 */ /* 0x080fe20000000022 */
[C---:B------:R-:W-:Y:S01]  /*b3d0*/  FFMA R42, R52.reuse, R96, R159 ;  /* 0x00000060342a7223 */ /* 0x040fe2000000009f */
[----:B------:R-:W-:Y:S01]  /*b3e0*/  FFMA R47, R83, R47, R46 ;  /* 0x0000002f532f7223 */ /* 0x000fe2000000002e */
[C---:B------:R-:W-:Y:S01]  /*b3f0*/  FFMA R41, R53.reuse, R101, R158 ;  /* 0x0000006535297223 */ /* 0x040fe2000000009e */
[----:B------:R-:W-:Y:S01]  /*b400*/  FFMA R160, R52, R80, R160 ;  /* 0x0000005034a07223 */ /* 0x000fe200000000a0 */
[----:B------:R-:W-:Y:S01]  /*b410*/  FFMA R46, R54, R106, R45 ;  /* 0x0000006a362e7223 */ /* 0x000fe2000000002d */
[----:B------:R-:W-:Y:S01]  /*b420*/  FFMA R50, R50, R82, R49 ;  /* 0x0000005232327223 */ /* 0x000fe20000000031 */
[C---:B------:R-:W-:Y:S01]  /*b430*/  FFMA R49, R53.reuse, R97, R42 ;  /* 0x0000006135317223 */ /* 0x040fe2000000002a */
[----:B----4-:R-:W-:Y:S01]  /*b440*/  FFMA R48, R56, R104, R163 ;  /* 0x0000006838307223 */ /* 0x010fe200000000a3 */
[----:B------:R-:W-:Y:S01]  /*b450*/  FFMA R42, R54, R102, R41 ;  /* 0x00000066362a7223 */ /* 0x000fe20000000029 */
[----:B------:R-:W-:Y:S01]  /*b460*/  FFMA R53, R53, R81, R160 ;  /* 0x0000005135357223 */ /* 0x000fe200000000a0 */
        /* <DEDUP_REMOVED lines=8> */
[C---:B------:R-:W-:Y:S01]  /*b4f0*/  FFMA R52, R58.reuse, R106, R45 ;  /* 0x0000006a3a347223 */ /* 0x040fe2000000002d */
[-C--:B------:R-:W-:Y:S01]  /*b500*/  FFMA R40, R103, R51.reuse, R40 ;  /* 0x0000003367287223 */ /* 0x080fe20000000028 */
[-C--:B------:R-:W-:Y:S01]  /*b510*/  FFMA R38, R99, R51.reuse, R38 ;  /* 0x0000003363267223 */ /* 0x080fe20000000026 */
[----:B------:R-:W-:Y:S01]  /*b520*/  FFMA R51, R83, R51, R50 ;  /* 0x0000003353337223 */ /* 0x000fe20000000032 */
[C---:B------:R-:W-:Y:S01]  /*b530*/  FFMA R49, R57.reuse, R101, R164 ;  /* 0x0000006539317223 */ /* 0x040fe200000000a4 */
[----:B------:R-:W-:Y:S01]  /*b540*/  FFMA R57, R57, R97, R162 ;  /* 0x0000006139397223 */ /* 0x000fe200000000a2 */
[----:B------:R-:W-:Y:S01]  /*b550*/  FFMA R50, R58, R82, R53 ;  /* 0x000000523a327223 */ /* 0x000fe20000000035 */
[----:B------:R-:W3:Y:S01]  /*b560*/  LDS.128 R68, [R0.X4+UR5+0x7230] ;  /* 0x0072300500447984 */ /* 0x000ee20008004c00 */
[-C--:B------:R-:W-:Y:S01]  /*b570*/  FFMA R45, R107, R59.reuse, R52 ;  /* 0x0000003b6b2d7223 */ /* 0x080fe20000000034 */
[----:B-1----:R-:W-:Y:S01]  /*b580*/  FFMA R52, R60, R104, R167 ;  /* 0x000000683c347223 */ /* 0x002fe200000000a7 */
[C---:B------:R-:W-:Y:S01]  /*b590*/  FFMA R46, R58.reuse, R102, R49 ;  /* 0x000000663a2e7223 */ /* 0x040fe20000000031 */
[----:B------:R-:W-:Y:S01]  /*b5a0*/  FFMA R48, R58, R98, R57 ;  /* 0x000000623a307223 */ /* 0x000fe20000000039 */
[----:B------:R-:W-:Y:S01]  /*b5b0*/  FFMA R49, R83, R59, R50 ;  /* 0x0000003b53317223 */ /* 0x000fe20000000032 */
[C---:B------:R-:W-:Y:S01]  /*b5c0*/  FFMA R50, R60.reuse, R80, R165 ;  /* 0x000000503c327223 */ /* 0x040fe200000000a5 */
[C---:B------:R-:W-:Y:S01]  /*b5d0*/  FFMA R168, R60.reuse, R100, R168 ;  /* 0x000000643ca87223 */ /* 0x040fe200000000a8 */
[----:B------:R-:W-:Y:S01]  /*b5e0*/  FFMA R166, R60, R96, R166 ;  /* 0x000000603ca67223 */ /* 0x000fe200000000a6 */
[----:B------:R-:W-:Y:S01]  /*b5f0*/  FFMA R53, R61, R105, R52 ;  /* 0x000000693d357223 */ /* 0x000fe20000000034 */
[-C--:B------:R-:W-:Y:S01]  /*b600*/  FFMA R46, R103, R59.reuse, R46 ;  /* 0x0000003b672e7223 */ /* 0x080fe2000000002e */
        /* <DEDUP_REMOVED lines=15> */
[----:B------:R-:W1:Y:S01]  /*b700*/  LDS.128 R56, [R0.X4+UR5+0x7330] ;  /* 0x0073300500387984 */ /* 0x000e620008004c00 */
[----:B------:R-:W-:Y:S01]  /*b710*/  FFMA R77, R77, R97, R76 ;  /* 0x000000614d4d7223 */ /* 0x000fe2000000004c */
[-C--:B------:R-:W-:Y:S01]  /*b720*/  FFMA R52, R103, R63.reuse, R52 ;  /* 0x0000003f67347223 */ /* 0x080fe20000000034 */
[-C--:B------:R-:W-:Y:S01]  /*b730*/  FFMA R50, R99, R63.reuse, R50 ;  /* 0x0000003f63327223 */ /* 0x080fe20000000032 */
[----:B------:R-:W-:Y:S01]  /*b740*/  FFMA R54, R83, R63, R54 ;  /* 0x0000003f53367223 */ /* 0x000fe20000000036 */
[----:B------:R-:W-:Y:S01]  /*b750*/  FFMA R62, R64, R80, R169 ;  /* 0x00000050403e7223 */ /* 0x000fe200000000a9 */
[C---:B------:R-:W-:Y:S01]  /*b760*/  FFMA R63, R65.reuse, R97, R60 ;  /* 0x00000061413f7223 */ /* 0x040fe2000000003c */
[C---:B------:R-:W-:Y:S01]  /*b770*/  FFMA R61, R65.reuse, R101, R72 ;  /* 0x00000065413d7223 */ /* 0x040fe20000000048 */
[-C--:B------:R-:W-:Y:S01]  /*b780*/  FFMA R78, R78, R98.reuse, R77 ;  /* 0x000000624e4e7223 */ /* 0x080fe2000000004d */
[----:B------:R-:W-:Y:S01]  /*b790*/  FFMA R95, R65, R81, R62 ;  /* 0x00000051415f7223 */ /* 0x000fe2000000003e */
[C---:B------:R-:W-:Y:S01]  /*b7a0*/  FFMA R94, R66.reuse, R98, R63 ;  /* 0x00000062425e7223 */ /* 0x040fe2000000003f */
[----:B------:R-:W-:Y:S01]  /*b7b0*/  FFMA R92, R66, R102, R61 ;  /* 0x00000066425c7223 */ /* 0x000fe2000000003d */
[----:B------:R-:W-:Y:S01]  /*b7c0*/  LDS.128 R88, [R0.X4+UR5+0x40] ;  /* 0x0000400500587984 */ /* 0x000fe20008004c00 */
[-C--:B------:R-:W-:Y:S01]  /*b7d0*/  FFMA R172, R64, R104.reuse, R172 ;  /* 0x0000006840ac7223 */ /* 0x080fe200000000ac */
[----:B------:R-:W-:-:S02]  /*b7e0*/  FFMA R108, R108, R104, R87 ;  /* 0x000000686c6c7223 */ /* 0x000fc40000000057 */
[----:B------:R-:W2:Y:S01]  /*b7f0*/  LDS.128 R60, [R32+0x240] ;  /* 0x00024000203c7984 */ /* 0x000ea20000000c00 */
[-C--:B------:R-:W-:Y:S01]  /*b800*/  FFMA R222, R103, R79.reuse, R222 ;  /* 0x0000004f67de7223 */ /* 0x080fe200000000de */
[----:B------:R-:W-:Y:S02]  /*b810*/  FFMA R113, R99, R79, R78 ;  /* 0x0000004f63717223 */ /* 0x000fe4000000004e */
[----:B------:R-:W4:Y:S01]  /*b820*/  LDS.128 R72, [R32+0x40] ;  /* 0x0000400020487984 */ /* 0x000f220000000c00 */
[----:B------:R-:W-:-:S03]  /*b830*/  FFMA R93, R65, R105, R172 ;  /* 0x00000069415d7223 */ /* 0x000fc600000000ac */
[----:B------:R-:W2:Y:S01]  /*b840*/  LDS.128 R76, [R32+0x140] ;  /* 0x00014000204c7984 */ /* 0x000ea20000000c00 */
[----:B------:R-:W-:-:S03]  /*b850*/  FFMA R109, R109, R105, R108 ;  /* 0x000000696d6d7223 */ /* 0x000fc6000000006c */
[----:B------:R-:W2:Y:S01]  /*b860*/  LDS.128 R84, [R32+0x340] ;  /* 0x0003400020547984 */ /* 0x000ea20000000c00 */
[C---:B------:R-:W-:Y:S01]  /*b870*/  FFMA R95, R66.reuse, R82, R95 ;  /* 0x00000052425f7223 */ /* 0x040fe2000000005f */
[-C--:B------:R-:W-:Y:S01]  /*b880*/  FFMA R93, R66, R106.reuse, R93 ;  /* 0x0000006a425d7223 */ /* 0x080fe2000000005d */
[----:B------:R-:W-:Y:S01]  /*b890*/  FFMA R114, R110, R106, R109 ;  /* 0x0000006a6e727223 */ /* 0x000fe2000000006d */
[-C--:B------:R-:W-:Y:S01]  /*b8a0*/  FFMA R92, R103, R67.reuse, R92 ;  /* 0x00000043675c7223 */ /* 0x080fe2000000005c */
[-C--:B------:R-:W-:Y:S01]  /*b8b0*/  FFMA R94, R99, R67.reuse, R94 ;  /* 0x00000043635e7223 */ /* 0x080fe2000000005e */
[-C--:B------:R-:W-:Y:S01]  /*b8c0*/  FFMA R93, R107, R67.reuse, R93 ;  /* 0x000000436b5d7223 */ /* 0x080fe2000000005d */
[C---:B------:R-:W-:Y:S01]  /*b8d0*/  FFMA R95, R83.reuse, R67, R95 ;  /* 0x00000043535f7223 */ /* 0x040fe2000000005f */
[-C--:B------:R-:W-:Y:S01]  /*b8e0*/  FFMA R228, R83, R111.reuse, R228 ;  /* 0x0000006f53e47223 */ /* 0x080fe200000000e4 */
[----:B------:R-:W-:Y:S01]  /*b8f0*/  FFMA R114, R107, R111, R114 ;  /* 0x0000006f6b727223 */ /* 0x000fe20000000072 */
        /* <DEDUP_REMOVED lines=17> */
[----:B------:R-:W3:Y:S01]  /*ba10*/  LDS.128 R68, [R0.X4+UR5+0x240] ;  /* 0x0002400500447984 */ /* 0x000ee20008004c00 */
        /* <DEDUP_REMOVED lines=12> */
[C---:B--2---:R-:W-:Y:S01]  /*bae0*/  FFMA R58, R88.reuse, R60, R229 ;  /* 0x0000003c583a7223 */ /* 0x044fe200000000e5 */
[C---:B----4-:R-:W-:Y:S01]  /*baf0*/  FFMA R56, R88.reuse, R72, R227 ;  /* 0x0000004858387223 */ /* 0x050fe200000000e3 */
[C---:B------:R-:W-:Y:S01]  /*bb00*/  FFMA R228, R88.reuse, R76, R228 ;  /* 0x0000004c58e47223 */ /* 0x040fe200000000e4 */
        /* <DEDUP_REMOVED lines=21> */
[----:B------:R-:W-:Y:S01]  /*bc60*/  FFMA R105, R65, R77, R224 ;  /* 0x0000004d41697223 */ /* 0x000fe200000000e0 */
[----:B------:R-:W-:Y:S01]  /*bc70*/  FFMA R89, R79, R91, R82 ;  /* 0x0000005b4f597223 */ /* 0x000fe20000000052 */
[----:B------:R-:W-:Y:S01]  /*bc80*/  FFMA R65, R65, R73, R64 ;  /* 0x0000004941417223 */ /* 0x000fe20000000040 */
[-C--:B------:R-:W-:Y:S01]  /*bc90*/  FFMA R88, R63, R91.reuse, R88 ;  /* 0x0000005b3f587223 */ /* 0x080fe20000000058 */
[----:B------:R-:W2:Y:S01]  /*bca0*/  LDS.128 R80, [R0.X4+UR5+0x1040] ;  /* 0x0010400500507984 */ /* 0x000ea20008004c00 */
[----:B------:R-:W-:Y:S01]  /*bcb0*/  FFMA R91, R87, R91, R98 ;  /* 0x0000005b575b7223 */ /* 0x000fe20000000062 */
[C---:B------:R-:W-:Y:S01]  /*bcc0*/  FFMA R100, R66.reuse, R86, R97 ;  /* 0x0000005642647223 */ /* 0x040fe20000000061 */
[C---:B------:R-:W-:Y:S01]  /*bcd0*/  FFMA R64, R66.reuse, R62, R101 ;  /* 0x0000003e42407223 */ /* 0x040fe20000000065 */
[C---:B------:R-:W-:Y:S01]  /*bce0*/  FFMA R98, R66.reuse, R78, R105 ;  /* 0x0000004e42627223 */ /* 0x040fe20000000069 */
[----:B------:R-:W-:-:S02]  /*bcf0*/  FFMA R66, R66, R74, R65 ;  /* 0x0000004a42427223 */ /* 0x000fc40000000041 */
[-C--:B------:R-:W-:Y:S01]  /*bd00*/  FFMA R97, R63, R67.reuse, R64 ;  /* 0x000000433f617223 */ /* 0x080fe20000000040 */
[C---:B---3--:R-:W-:Y:S01]  /*bd10*/  FFMA R64, R68.reuse, R76, R221 ;  /* 0x0000004c44407223 */ /* 0x048fe200000000dd */
[-C--:B------:R-:W-:Y:S01]  /*bd20*/  FFMA R101, R75, R67.reuse, R66 ;  /* 0x000000434b657223 */ /* 0x080fe20000000042 */
[C---:B------:R-:W-:Y:S01]  /*bd30*/  FFMA R66, R68.reuse, R84, R223 ;  /* 0x0000005444427223 */ /* 0x040fe200000000df */
[-C--:B------:R-:W-:Y:S01]  /*bd40*/  FFMA R100, R87, R67.reuse, R100 ;  /* 0x0000004357647223 */ /* 0x080fe20000000064 */
[----:B------:R-:W-:Y:S01]  /*bd50*/  FFMA R98, R79, R67, R98 ;  /* 0x000000434f627223 */ /* 0x000fe20000000062 */
[C---:B------:R-:W-:Y:S01]  /*bd60*/  FFMA R222, R68.reuse, R60, R222 ;  /* 0x0000003c44de7223 */ /* 0x040fe200000000de */
[C---:B------:R-:W-:Y:S01]  /*bd70*/  FFMA R105, R69.reuse, R85, R66 ;  /* 0x0000005545697223 */ /* 0x040fe20000000042 */
[C---:B------:R-:W-:Y:S02]  /*bd80*/  FFMA R115, R69.reuse, R77, R64 ;  /* 0x0000004d45737223 */ /* 0x040fe40000000040 */
[----:B------:R-:W3:Y:S01]  /*bd90*/  LDS.128 R64, [R0.X4+UR5+0x1140] ;  /* 0x0011400500407984 */ /* 0x000ee20008004c00 */
[----:B------:R-:W-:Y:S01]  /*bda0*/  FFMA R68, R68, R72, R113 ;  /* 0x0000004844447223 */ /* 0x000fe20000000071 */
[----:B------:R-:W-:-:S03]  /*bdb0*/  FFMA R113, R69, R61, R222 ;  /* 0x0000003d45717223 */ /* 0x000fc600000000de */
[----:B------:R-:W-:Y:S01]  /*bdc0*/  FFMA R69, R69, R73, R68 ;  /* 0x0000004945457223 */ /* 0x000fe20000000044 */
[C---:B------:R-:W-:Y:S01]  /*bdd0*/  FFMA R68, R70.reuse, R62, R113 ;  /* 0x0000003e46447223 */ /* 0x040fe20000000071 */
[----:B------:R-:W-:Y:S01]  /*bde0*/  FFMA R104, R70, R86, R105 ;  /* 0x0000005646687223 */ /* 0x000fe20000000069 */
[C---:B-1----:R-:W-:Y:S01]  /*bdf0*/  FFMA R220, R56.reuse, R84, R220 ;  /* 0x0000005438dc7223 */ /* 0x042fe200000000dc */
[C---:B------:R-:W-:Y:S01]  /*be00*/  FFMA R218, R56.reuse, R76, R218 ;  /* 0x0000004c38da7223 */ /* 0x040fe200000000da */
[----:B------:R-:W-:Y:S01]  /*be10*/  FFMA R105, R63, R71, R68 ;  /* 0x000000473f697223 */ /* 0x000fe20000000044 */
[----:B------:R-:W-:Y:S01]  /*be20*/  FFMA R68, R56, R60, R219 ;  /* 0x0000003c38447223 */ /* 0x000fe200000000db */
        /* <DEDUP_REMOVED lines=34> */
[C---:B------:R-:W-:Y:S01]  /*c050*/  FFMA R216, R64.reuse, R84, R216 ;  /* 0x0000005440d87223 */ /* 0x040fe200000000d8 */
[C---:B------:R-:W-:Y:S01]  /*c060*/  FFMA R214, R64.reuse, R76, R214 ;  /* 0x0000004c40d67223 */ /* 0x040fe200000000d6 */
[-C--:B------:R-:W-:Y:S01]  /*c070*/  FFMA R118, R87, R83.reuse, R118 ;  /* 0x0000005357767223 */ /* 0x080fe20000000076 */
[-C--:B------:R-:W-:Y:S01]  /*c080*/  FFMA R116, R63, R83.reuse, R116 ;  /* 0x000000533f747223 */ /* 0x080fe20000000074 */
[----:B------:R-:W-:Y:S01]  /*c090*/  FFMA R119, R75, R83, R82 ;  /* 0x000000534b777223 */ /* 0x000fe20000000052 */
        /* <DEDUP_REMOVED lines=11> */
[C---:B-1----:R-:W-:Y:S02]  /*c150*/  FFMA R64, R68.reuse, R76, R211 ;  /* 0x0000004c44407223 */ /* 0x042fe400000000d3 */
[-C--:B------:R-:W-:Y:S01]  /*c160*/  FFMA R123, R75, R67.reuse, R66 ;  /* 0x000000434b7b7223 */ /* 0x080fe20000000042 */
[C---:B------:R-:W-:Y:S01]  /*c170*/  FFMA R66, R68.reuse, R84, R213 ;  /* 0x0000005444427223 */ /* 0x040fe200000000d5 */
[C---:B------:R-:W-:Y:S01]  /*c180*/  FFMA R212, R68.reuse, R60, R212 ;  /* 0x0000003c44d47223 */ /* 0x040fe200000000d4 */
[-C--:B------:R-:W-:Y:S01]  /*c190*/  FFMA R120, R87, R67.reuse, R120 ;  /* 0x0000004357787223 */ /* 0x080fe20000000078 */
[----:B------:R-:W-:Y:S01]  /*c1a0*/  FFMA R122, R79, R67, R122 ;  /* 0x000000434f7a7223 */ /* 0x000fe2000000007a */
[C---:B------:R-:W-:Y:S01]  /*c1b0*/  FFMA R125, R69.reuse, R85, R66 ;  /* 0x00000055457d7223 */ /* 0x040fe20000000042 */
[C---:B------:R-:W-:Y:S01]  /*c1c0*/  FFMA R127, R69.reuse, R61, R212 ;  /* 0x0000003d457f7223 */ /* 0x040fe200000000d4 */
[----:B------:R-:W-:Y:S01]  /*c1d0*/  FFMA R129, R69, R77, R64 ;  /* 0x0000004d45817223 */ /* 0x000fe20000000040 */
[----:B------:R-:W-:Y:S01]  /*c1e0*/  FFMA R188, R68, R72, R188 ;  /* 0x0000004844bc7223 */ /* 0x000fe200000000bc */
[----:B------:R-:W1:Y:S01]  /*c1f0*/  LDS.128 R64, [R0.X4+UR5+0x2140] ;  /* 0x0021400500407984 */ /* 0x000e620008004c00 */
[----:B------:R-:W-:-:S02]  /*c200*/  FFMA R68, R70, R62, R127 ;  /* 0x0000003e46447223 */ /* 0x000fc4000000007f */
        /* <DEDUP_REMOVED lines=20> */
[----:B------:R-:W-:-:S03]  /*c350*/  FFMA R58, R58, R74, R57 ;  /* 0x0000004a3a3a7223 */ /* 0x000fc60000000039 */
[-C--:B------:R-:W-:Y:S01]  /*c360*/  FFMA R129, R79, R59.reuse, R56 ;  /* 0x0000003b4f817223 */ /* 0x080fe20000000038 */
[-C--:B------:R-:W-:Y:S01]  /*c370*/  FFMA R131, R75, R59.reuse, R58 ;  /* 0x0000003b4b837223 */ /* 0x080fe2000000003a */
[C---:B---3--:R-:W-:Y:S01]  /*c380*/  FFMA R58, R80.reuse, R84, R207 ;  /* 0x00000054503a7223 */ /* 0x048fe200000000cf */
[C---:B------:R-:W-:Y:S01]  /*c390*/  FFMA R56, R80.reuse, R76, R205 ;  /* 0x0000004c50387223 */ /* 0x040fe200000000cd */
[-C--:B------:R-:W-:Y:S01]  /*c3a0*/  FFMA R130, R87, R59.reuse, R130 ;  /* 0x0000003b57827223 */ /* 0x080fe20000000082 */
[----:B------:R-:W-:Y:S01]  /*c3b0*/  FFMA R128, R63, R59, R128 ;  /* 0x0000003b3f807223 */ /* 0x000fe20000000080 */
[C---:B------:R-:W-:Y:S01]  /*c3c0*/  FFMA R133, R81.reuse, R85, R58 ;  /* 0x0000005551857223 */ /* 0x040fe2000000003a */
[----:B------:R-:W-:Y:S02]  /*c3d0*/  FFMA R137, R81, R77, R56 ;  /* 0x0000004d51897223 */ /* 0x000fe40000000038 */
[----:B------:R-:W3:Y:S01]  /*c3e0*/  LDS.128 R56, [R0.X4+UR5+0x2340] ;  /* 0x0023400500387984 */ /* 0x000ee20008004c00 */
[C---:B------:R-:W-:Y:S01]  /*c3f0*/  FFMA R206, R80.reuse, R60, R206 ;  /* 0x0000003c50ce7223 */ /* 0x040fe200000000ce */
[----:B------:R-:W-:Y:S01]  /*c400*/  FFMA R186, R80, R72, R186 ;  /* 0x0000004850ba7223 */ /* 0x000fe200000000ba */
[----:B------:R-:W-:-:S02]  /*c410*/  FFMA R80, R82, R78, R137 ;  /* 0x0000004e52507223 */ /* 0x000fc40000000089 */
[C---:B------:R-:W-:Y:S01]  /*c420*/  FFMA R135, R81.reuse, R61, R206 ;  /* 0x0000003d51877223 */ /* 0x040fe200000000ce */
[----:B------:R-:W-:Y:S01]  /*c430*/  FFMA R81, R81, R73, R186 ;  /* 0x0000004951517223 */ /* 0x000fe200000000ba */
[C---:B------:R-:W-:Y:S01]  /*c440*/  FFMA R132, R82.reuse, R86, R133 ;  /* 0x0000005652847223 */ /* 0x040fe20000000085 */
[----:B------:R-:W-:Y:S01]  /*c450*/  FFMA R133, R79, R83, R80 ;  /* 0x000000534f857223 */ /* 0x000fe20000000050 */
        /* <DEDUP_REMOVED lines=18> */
[----:B------:R-:W-:Y:S01]  /*c580*/  FFMA R137, R87, R67, R64 ;  /* 0x0000004357897223 */ /* 0x000fe20000000040 */
[----:B--2---:R-:W-:-:S02]  /*c590*/  FFMA R64, R68, R76, R199 ;  /* 0x0000004c44407223 */ /* 0x004fc400000000c7 */
        /* <DEDUP_REMOVED lines=46> */
[----:B------:R-:W-:Y:S01]  /*c880*/  FFMA R81, R81, R73, R182 ;  /* 0x0000004951517223 */ /* 0x000fe200000000b6 */
[-C--:B------:R-:W-:Y:S01]  /*c890*/  FFMA R149, R79, R83.reuse, R80 ;  /* 0x000000534f957223 */ /* 0x080fe20000000050 */
[----:B--2---:R-:W-:Y:S01]  /*c8a0*/  FFMA R80, R64, R60, R191 ;  /* 0x0000003c40507223 */ /* 0x004fe200000000bf */
        /* <DEDUP_REMOVED lines=15> */
[----:B------:R-:W-:-:S02]  /*c9a0*/  FFMA R154, R66, R86, R153 ;  /* 0x00000056429a7223 */ /* 0x000fc40000000099 */
[-C--:B------:R-:W-:Y:S01]  /*c9b0*/  FFMA R181, R79, R67.reuse, R64 ;  /* 0x000000434fb57223 */ /* 0x080fe20000000040 */
[----:B---3--:R-:W-:Y:S01]  /*c9c0*/  FFMA R64, R68, R60, R179 ;  /* 0x0000003c44407223 */ /* 0x008fe200000000b3 */
[----:B------:R-:W-:Y:S01]  /*c9d0*/  FFMA R152, R66, R74, R65 ;  /* 0x0000004a42987223 */ /* 0x000fe20000000041 */
[-C--:B------:R-:W-:Y:S01]  /*c9e0*/  FFMA R183, R87, R67.reuse, R154 ;  /* 0x0000004357b77223 */ /* 0x080fe2000000009a */
[-C--:B------:R-:W-:Y:S01]  /*c9f0*/  FFMA R182, R63, R67.reuse, R182 ;  /* 0x000000433fb67223 */ /* 0x080fe200000000b6 */
[C---:B------:R-:W-:Y:S01]  /*ca00*/  FFMA R178, R68.reuse, R76, R178 ;  /* 0x0000004c44b27223 */ /* 0x040fe200000000b2 */
[----:B------:R-:W-:Y:S01]  /*ca10*/  FFMA R152, R75, R67, R152 ;  /* 0x000000434b987223 */ /* 0x000fe20000000098 */
[C---:B------:R-:W-:Y:S01]  /*ca20*/  FFMA R155, R69.reuse, R61, R64 ;  /* 0x0000003d459b7223 */ /* 0x040fe20000000040 */
[C---:B------:R-:W-:Y:S01]  /*ca30*/  FFMA R180, R68.reuse, R84, R180 ;  /* 0x0000005444b47223 */ /* 0x040fe200000000b4 */
[----:B------:R-:W3:Y:S01]  /*ca40*/  LDS.128 R64, [R0.X4+UR5+0x4140] ;  /* 0x0041400500407984 */ /* 0x000ee20008004c00 */
[----:B------:R-:W-:Y:S01]  /*ca50*/  FFMA R68, R68, R72, R177 ;  /* 0x0000004844447223 */ /* 0x000fe200000000b1 */
[C---:B------:R-:W-:Y:S01]  /*ca60*/  FFMA R157, R69.reuse, R77, R178 ;  /* 0x0000004d459d7223 */ /* 0x040fe200000000b2 */
[----:B------:R-:W-:-:S02]  /*ca70*/  FFMA R153, R69, R85, R180 ;  /* 0x0000005545997223 */ /* 0x000fc400000000b4 */
[----:B------:R-:W-:Y:S01]  /*ca80*/  FFMA R69, R69, R73, R68 ;  /* 0x0000004945457223 */ /* 0x000fe20000000044 */
[----:B------:R-:W-:Y:S01]  /*ca90*/  FFMA R68, R70, R78, R157 ;  /* 0x0000004e46447223 */ /* 0x000fe2000000009d */
[C---:B-1----:R-:W-:Y:S01]  /*caa0*/  FFMA R176, R56.reuse, R84, R176 ;  /* 0x0000005438b07223 */ /* 0x042fe200000000b0 */
[C---:B------:R-:W-:Y:S02]  /*cab0*/  FFMA R174, R56.reuse, R76, R174 ;  /* 0x0000004c38ae7223 */ /* 0x040fe400000000ae */
[----:B------:R-:W-:Y:S01]  /*cac0*/  FFMA R177, R79, R71, R68 ;  /* 0x000000474fb17223 */ /* 0x000fe20000000044 */
        /* <DEDUP_REMOVED lines=16> */
[----:B------:R-:W-:-:S03]  /*cbd0*/  FFMA R58, R58, R74, R57 ;  /* 0x0000004a3a3a7223 */ /* 0x000fc60000000039 */
[-C--:B------:R-:W-:Y:S01]  /*cbe0*/  FFMA R171, R79, R59.reuse, R56 ;  /* 0x0000003b4fab7223 */ /* 0x080fe20000000038 */
[-C--:B------:R-:W-:Y:S01]  /*cbf0*/  FFMA R157, R75, R59.reuse, R58 ;  /* 0x0000003b4b9d7223 */ /* 0x080fe2000000003a */
[C---:B--2---:R-:W-:Y:S01]  /*cc00*/  FFMA R58, R80.reuse, R84, R5 ;  /* 0x00000054503a7223 */ /* 0x044fe20000000005 */
[C---:B------:R-:W-:Y:S01]  /*cc10*/  FFMA R56, R80.reuse, R60, R3 ;  /* 0x0000003c50387223 */ /* 0x040fe20000000003 */
[C---:B------:R-:W-:Y:S01]  /*cc20*/  FFMA R4, R80.reuse, R76, R4 ;  /* 0x0000004c50047223 */ /* 0x040fe20000000004 */
[-C--:B------:R-:W-:Y:S01]  /*cc30*/  FFMA R173, R87, R59.reuse, R154 ;  /* 0x0000003b57ad7223 */ /* 0x080fe2000000009a */
[----:B------:R-:W-:Y:S01]  /*cc40*/  FFMA R172, R63, R59, R172 ;  /* 0x0000003b3fac7223 */ /* 0x000fe200000000ac */
[C---:B------:R-:W-:Y:S01]  /*cc50*/  FFMA R3, R81.reuse, R85, R58 ;  /* 0x0000005551037223 */ /* 0x040fe2000000003a */
[C---:B------:R-:W-:Y:S01]  /*cc60*/  FFMA R5, R81.reuse, R61, R56 ;  /* 0x0000003d51057223 */ /* 0x040fe20000000038 */
[----:B------:R-:W-:Y:S01]  /*cc70*/  FFMA R80, R80, R72, R11 ;  /* 0x0000004850507223 */ /* 0x000fe2000000000b */
[----:B------:R-:W2:Y:S01]  /*cc80*/  LDS.128 R56, [R0.X4+UR5+0x4340] ;  /* 0x0043400500387984 */ /* 0x000ea20008004c00 */
[----:B------:R-:W-:Y:S01]  /*cc90*/  FFMA R11, R81, R77, R4 ;  /* 0x0000004d510b7223 */ /* 0x000fe20000000004 */
[----:B------:R-:W-:Y:S01]  /*cca0*/  FFMA R4, R82, R62, R5 ;  /* 0x0000003e52047223 */ /* 0x000fe20000000005 */
[----:B---3--:R-:W-:-:S03]  /*ccb0*/  FFMA R6, R64, R76, R6 ;  /* 0x0000004c40067223 */ /* 0x008fc60000000006 */
[----:B------:R-:W-:Y:S01]  /*ccc0*/  FFMA R169, R63, R83, R4 ;  /* 0x000000533fa97223 */ /* 0x000fe20000000004 */
[C---:B------:R-:W-:Y:S01]  /*ccd0*/  FFMA R4, R64.reuse, R84, R7 ;  /* 0x0000005440047223 */ /* 0x040fe20000000007 */
[----:B------:R-:W-:Y:S01]  /*cce0*/  FFMA R8, R64, R60, R8 ;  /* 0x0000003c40087223 */ /* 0x000fe20000000008 */
[----:B------:R-:W-:Y:S01]  /*ccf0*/  FFMA R170, R82, R86, R3 ;  /* 0x0000005652aa7223 */ /* 0x000fe20000000003 */
[----:B------:R-:W-:Y:S01]  /*cd00*/  FFMA R64, R64, R72, R15 ;  /* 0x0000004840407223 */ /* 0x000fe2000000000f */
[C---:B------:R-:W-:Y:S01]  /*cd10*/  FFMA R3, R65.reuse, R85, R4 ;  /* 0x0000005541037223 */ /* 0x040fe20000000004 */
[C---:B------:R-:W-:Y:S02]  /*cd20*/  FFMA R15, R65.reuse, R77, R6 ;  /* 0x0000004d410f7223 */ /* 0x040fe40000000006 */
[----:B------:R-:W3:Y:S01]  /*cd30*/  LDS.128 R4, [R0.X4+UR5+0x5040] ;  /* 0x0050400500047984 */ /* 0x000ee20008004c00 */
[-C--:B------:R-:W-:Y:S01]  /*cd40*/  FFMA R168, R82, R78.reuse, R11 ;  /* 0x0000004e52a87223 */ /* 0x080fe2000000000b */
[----:B------:R-:W-:Y:S01]  /*cd50*/  FFMA R11, R65, R61, R8 ;  /* 0x0000003d410b7223 */ /* 0x000fe20000000008 */
[----:B------:R-:W-:-:S04]  /*cd60*/  FFMA R8, R66, R78, R15 ;  /* 0x0000004e42087223 */ /* 0x000fc8000000000f */
[----:B------:R-:W-:Y:S01]  /*cd70*/  FFMA R165, R79, R67, R8 ;  /* 0x000000434fa57223 */ /* 0x000fe20000000008 */
[C---:B-1----:R-:W-:Y:S01]  /*cd80*/  FFMA R10, R68.reuse, R60, R10 ;  /* 0x0000003c440a7223 */ /* 0x042fe2000000000a */
[C---:B------:R-:W-:Y:S01]  /*cd90*/  FFMA R8, R68.reuse, R84, R9 ;  /* 0x0000005444087223 */ /* 0x040fe20000000009 */
        /* <DEDUP_REMOVED lines=8> */
[----:B------:R-:W1:Y:S01]  /*ce20*/  LDS.128 R8, [R0.X4+UR5+0x5140] ;  /* 0x0051400500087984 */ /* 0x000e620008004c00 */
[----:B------:R-:W-:-:S04]  /*ce30*/  FFMA R12, R70, R62, R15 ;  /* 0x0000003e460c7223 */ /* 0x000fc8000000000f */
        /* <DEDUP_REMOVED lines=8> */
[C---:B------:R-:W-:Y:S01]  /*cec0*/  FFMA R19, R57.reuse, R61, R14 ;  /* 0x0000003d39137223 */ /* 0x040fe2000000000e */
[----:B------:R-:W-:Y:S01]  /*ced0*/  FFMA R23, R57, R77, R16 ;  /* 0x0000004d39177223 */ /* 0x000fe20000000010 */
[----:B------:R-:W2:Y:S03]  /*cee0*/  LDS.128 R12, [R0.X4+UR5+0x5240] ;  /* 0x00524005000c7984 */ /* 0x000ea60008004c00 */
[----:B------:R-:W-:Y:S01]  /*cef0*/  FFMA R16, R58, R78, R23 ;  /* 0x0000004e3a107223 */ /* 0x000fe20000000017 */
[----:B---3--:R-:W-:-:S03]  /*cf00*/  FFMA R18, R4, R60, R18 ;  /* 0x0000003c04127223 */ /* 0x008fc60000000012 */
[----:B------:R-:W-:Y:S01]  /*cf10*/  FFMA R159, R79, R59, R16 ;  /* 0x0000003b4f9f7223 */ /* 0x000fe20000000010 */
[----:B------:R-:W-:Y:S01]  /*cf20*/  FFMA R16, R4, R84, R17 ;  /* 0x0000005404107223 */ /* 0x000fe20000000011 */
[----:B------:R-:W-:Y:S01]  /*cf30*/  FFMA R57, R57, R73, R56 ;  /* 0x0000004939397223 */ /* 0x000fe20000000038 */
[C---:B------:R-:W-:Y:S01]  /*cf40*/  FFMA R56, R58.reuse, R86, R3 ;  /* 0x000000563a387223 */ /* 0x040fe20000000003 */
[----:B------:R-:W-:Y:S01]  /*cf50*/  FFMA R160, R58, R62, R19 ;  /* 0x0000003e3aa07223 */ /* 0x000fe20000000013 */
[C---:B------:R-:W-:Y:S01]  /*cf60*/  FFMA R3, R5.reuse, R85, R16 ;  /* 0x0000005505037223 */ /* 0x040fe20000000010 */
[C---:B------:R-:W-:Y:S01]  /*cf70*/  FFMA R23, R5.reuse, R61, R18 ;  /* 0x0000003d05177223 */ /* 0x040fe20000000012 */
[C---:B------:R-:W-:Y:S01]  /*cf80*/  FFMA R20, R4.reuse, R76, R20 ;  /* 0x0000004c04147223 */ /* 0x040fe20000000014 */
[----:B------:R-:W3:Y:S01]  /*cf90*/  LDS.128 R16, [R0.X4+UR5+0x5340] ;  /* 0x0053400500107984 */ /* 0x000ee20008004c00 */
[----:B------:R-:W-:Y:S02]  /*cfa0*/  FFMA R4, R4, R72, R27 ;  /* 0x0000004804047223 */ /* 0x000fe4000000001b */
[----:B------:R-:W-:-:S02]  /*cfb0*/  FFMA R27, R5, R77, R20 ;  /* 0x0000004d051b7223 */ /* 0x000fc40000000014 */
[----:B------:R-:W-:Y:S02]  /*cfc0*/  FFMA R5, R5, R73, R4 ;  /* 0x0000004905057223 */ /* 0x000fe40000000004 */
[C---:B------:R-:W-:Y:S01]  /*cfd0*/  FFMA R4, R6.reuse, R78, R27 ;  /* 0x0000004e06047223 */ /* 0x040fe2000000001b */
[C---:B------:R-:W-:Y:S01]  /*cfe0*/  FFMA R20, R6.reuse, R86, R3 ;  /* 0x0000005606147223 */ /* 0x040fe20000000003 */
[C---:B------:R-:W-:Y:S01]  /*cff0*/  FFMA R186, R6.reuse, R62, R23 ;  /* 0x0000003e06ba7223 */ /* 0x040fe20000000017 */
[----:B------:R-:W-:Y:S01]  /*d000*/  FFMA R6, R6, R74, R5 ;  /* 0x0000004a06067223 */ /* 0x000fe20000000005 */
[-C--:B------:R-:W-:Y:S01]  /*d010*/  FFMA R185, R79, R7.reuse, R4 ;  /* 0x000000074fb97223 */ /* 0x080fe20000000004 */
[C---:B-1----:R-:W-:Y:S01]  /*d020*/  FFMA R4, R8.reuse, R60, R21 ;  /* 0x0000003c08047223 */ /* 0x042fe20000000015 */
        /* <DEDUP_REMOVED lines=11> */
[C---:B--2---:R-:W-:Y:S01]  /*d0e0*/  FFMA R26, R12.reuse, R84, R26 ;  /* 0x000000540c1a7223 */ /* 0x044fe2000000001a */
        /* <DEDUP_REMOVED lines=15> */
[C---:B------:R-:W-:Y:S01]  /*d1e0*/  FFMA R240, R14.reuse, R86, R3 ;  /* 0x000000560ef07223 */ /* 0x040fe20000000003 */
[----:B------:R-:W2:Y:S01]  /*d1f0*/  LDS.128 R8, [R0.X4+UR5+0x6140] ;  /* 0x0061400500087984 */ /* 0x000ea20008004c00 */
[C---:B------:R-:W-:Y:S01]  /*d200*/  FFMA R12, R14.reuse, R62, R21 ;  /* 0x0000003e0e0c7223 */ /* 0x040fe20000000015 */
[C---:B------:R-:W-:Y:S01]  /*d210*/  FFMA R238, R14.reuse, R78, R23 ;  /* 0x0000004e0eee7223 */ /* 0x040fe20000000017 */
[----:B------:R-:W-:Y:S01]  /*d220*/  FFMA R14, R14, R74, R13 ;  /* 0x0000004a0e0e7223 */ /* 0x000fe2000000000d */
[C---:B---3--:R-:W-:Y:S01]  /*d230*/  FFMA R30, R16.reuse, R84, R30 ;  /* 0x00000054101e7223 */ /* 0x048fe2000000001e */
[-C--:B------:R-:W-:Y:S01]  /*d240*/  FFMA R239, R63, R15.reuse, R12 ;  /* 0x0000000f3fef7223 */ /* 0x080fe2000000000c */
[C---:B------:R-:W-:Y:S01]  /*d250*/  FFMA R12, R16.reuse, R76, R33 ;  /* 0x0000004c100c7223 */ /* 0x040fe20000000021 */
[-C--:B------:R-:W-:Y:S01]  /*d260*/  FFMA R237, R75, R15.reuse, R14 ;  /* 0x0000000f4bed7223 */ /* 0x080fe2000000000e */
[C---:B------:R-:W-:Y:S01]  /*d270*/  FFMA R14, R16.reuse, R60, R29 ;  /* 0x0000003c100e7223 */ /* 0x040fe2000000001d */
[-C--:B------:R-:W-:Y:S01]  /*d280*/  FFMA R240, R87, R15.reuse, R240 ;  /* 0x0000000f57f07223 */ /* 0x080fe200000000f0 */
[----:B------:R-:W-:Y:S01]  /*d290*/  FFMA R238, R79, R15, R238 ;  /* 0x0000000f4fee7223 */ /* 0x000fe200000000ee */
[C---:B------:R-:W-:Y:S01]  /*d2a0*/  FFMA R23, R17.reuse, R77, R12 ;  /* 0x0000004d11177223 */ /* 0x040fe2000000000c */
[C---:B------:R-:W-:Y:S01]  /*d2b0*/  FFMA R21, R17.reuse, R61, R14 ;  /* 0x0000003d11157223 */ /* 0x040fe2000000000e */
[----:B------:R-:W-:Y:S04]  /*d2c0*/  LDS.128 R24, [R32+0x250] ;  /* 0x0002500020187984 */ /* 0x000fe80000000c00 */
[----:B------:R-:W3:Y:S01]  /*d2d0*/  LDS.128 R12, [R0.X4+UR5+0x6240] ;  /* 0x00624005000c7984 */ /* 0x000ee20008004c00 */
[----:B------:R-:W-:Y:S01]  /*d2e0*/  FFMA R16, R16, R72, R43 ;  /* 0x0000004810107223 */ /* 0x000fe2000000002b */
[C---:B------:R-:W-:Y:S01]  /*d2f0*/  FFMA R3, R17.reuse, R85, R30 ;  /* 0x0000005511037223 */ /* 0x040fe2000000001e */
[----:B------:R-:W-:Y:S01]  /*d300*/  FFMA R234, R18, R78, R23 ;  /* 0x0000004e12ea7223 */ /* 0x000fe20000000017 */
[----:B-1----:R-:W-:Y:S01]  /*d310*/  FFMA R36, R4, R84, R36 ;  /* 0x0000005404247223 */ /* 0x002fe20000000024 */
[----:B------:R-:W-:Y:S01]  /*d320*/  FFMA R17, R17, R73, R16 ;  /* 0x0000004911117223 */ /* 0x000fe20000000010 */
[C---:B------:R-:W-:Y:S01]  /*d330*/  FFMA R16, R18.reuse, R62, R21 ;  /* 0x0000003e12107223 */ /* 0x040fe20000000015 */
[----:B------:R-:W-:Y:S01]  /*d340*/  FFMA R236, R18, R86, R3 ;  /* 0x0000005612ec7223 */ /* 0x000fe20000000003 */
        /* <DEDUP_REMOVED lines=67> */
[----:B------:R-:W-:Y:S01]  /*d780*/  FFMA R217, R79, R19, R16 ;  /* 0x000000134fd97223 */ /* 0x000fe20000000010 */
        /* <DEDUP_REMOVED lines=16> */
[-C--:B------:R-:W-:Y:S01]  /*d890*/  FFMA R215, R87, R7.reuse, R4 ;  /* 0x0000000757d77223 */ /* 0x080fe20000000004 */
[----:B------:R-:W2:Y:S01]  /*d8a0*/  LDS.128 R16, [R0.X4+UR5+0x7340] ;  /* 0x0073400500107984 */ /* 0x000ea20008004c00 */
[----:B---3--:R-:W-:Y:S01]  /*d8b0*/  FFMA R4, R8, R76, R95 ;  /* 0x0000004c08047223 */ /* 0x008fe2000000005f */
[----:B------:R-:W-:Y:S01]  /*d8c0*/  FFMA R214, R6, R74, R5 ;  /* 0x0000004a06d67223 */ /* 0x000fe20000000005 */
[-C--:B------:R-:W-:Y:S01]  /*d8d0*/  FFMA R216, R63, R7.reuse, R216 ;  /* 0x000000073fd87223 */ /* 0x080fe200000000d8 */
[----:B------:R-:W-:Y:S01]  /*d8e0*/  FFMA R200, R79, R7, R200 ;  /* 0x000000074fc87223 */ /* 0x000fe200000000c8 */
[----:B------:R-:W-:Y:S01]  /*d8f0*/  FFMA R3, R9, R77, R4 ;  /* 0x0000004d09037223 */ /* 0x000fe20000000004 */
[----:B------:R-:W-:Y:S01]  /*d900*/  FFMA R214, R75, R7, R214 ;  /* 0x000000074bd67223 */ /* 0x000fe200000000d6 */
[----:B------:R-:W-:Y:S01]  /*d910*/  LDS.128 R20, [R32+0x150] ;  /* 0x0001500020147984 */ /* 0x000fe20000000c00 */
[C---:B------:R-:W-:Y:S01]  /*d920*/  FFMA R94, R8.reuse, R72, R94 ;  /* 0x00000048085e7223 */ /* 0x040fe2000000005e */
[----:B------:R-:W-:-:S02]  /*d930*/  FFMA R92, R8, R60, R92 ;  /* 0x0000003c085c7223 */ /* 0x000fc4000000005c */
[----:B------:R-:W3:Y:S01]  /*d940*/  LDS.128 R4, [R0.X4+UR5+0x50] ;  /* 0x0000500500047984 */ /* 0x000ee20008004c00 */
[----:B------:R-:W-:-:S03]  /*d950*/  FFMA R8, R8, R84, R93 ;  /* 0x0000005408087223 */ /* 0x000fc6000000005d */
[----:B------:R-:W4:Y:S01]  /*d960*/  LDS.128 R36, [R32+0x350] ;  /* 0x0003500020247984 */ /* 0x000f220000000c00 */
        /* <DEDUP_REMOVED lines=28> */
[C---:B--2---:R-:W-:Y:S01]  /*db30*/  FFMA R99, R16.reuse, R72, R99 ;  /* 0x0000004810637223 */ /* 0x044fe20000000063 */
        /* <DEDUP_REMOVED lines=8> */
[----:B---3--:R-:W-:Y:S01]  /*dbc0*/  FFMA R16, R4, R20, R89 ;  /* 0x0000001404107223 */ /* 0x008fe20000000059 */
[C---:B------:R-:W-:Y:S01]  /*dbd0*/  FFMA R99, R18.reuse, R74, R99 ;  /* 0x0000004a12637223 */ /* 0x040fe20000000063 */
[C---:B------:R-:W-:Y:S01]  /*dbe0*/  FFMA R62, R18.reuse, R62, R103 ;  /* 0x0000003e123e7223 */ /* 0x040fe20000000067 */
[C---:B------:R-:W-:Y:S01]  /*dbf0*/  FFMA R190, R18.reuse, R86, R107 ;  /* 0x0000005612be7223 */ /* 0x040fe2000000006b */
[----:B------:R-:W-:Y:S01]  /*dc00*/  FFMA R96, R18, R78, R96 ;  /* 0x0000004e12607223 */ /* 0x000fe20000000060 */
[C---:B------:R-:W-:Y:S01]  /*dc10*/  FFMA R88, R4.reuse, R24, R88 ;  /* 0x0000001804587223 */ /* 0x040fe20000000058 */
[C---:B------:R-:W-:Y:S01]  /*dc20*/  FFMA R90, R4.reuse, R28, R90 ;  /* 0x0000001c045a7223 */ /* 0x040fe2000000005a */
[----:B----4-:R-:W-:Y:S01]  /*dc30*/  FFMA R4, R4, R36, R91 ;  /* 0x0000002404047223 */ /* 0x010fe2000000005b */
        /* <DEDUP_REMOVED lines=44> */
[----:B------:R-:W-:Y:S01]  /*df00*/  FFMA R34, R14, R26, R33 ;  /* 0x0000001a0e227223 */ /* 0x000fe20000000021 */
[----:B------:R-:W-:Y:S01]  /*df10*/  FFMA R58, R58, R74, R57 ;  /* 0x0000004a3a3a7223 */ /* 0x000fe20000000039 */
        /* <DEDUP_REMOVED lines=40> */
[----:B------:R-:W-:Y:S01]  /*e1a0*/  FFMA R33, R31, R43, R40 ;  /* 0x0000002b1f217223 */ /* 0x000fe20000000028 */
[C---:B--2---:R-:W-:Y:S01]  /*e1b0*/  FFMA R40, R44.reuse, R24, R121 ;  /* 0x000000182c287223 */ /* 0x044fe20000000079 */
        /* <DEDUP_REMOVED lines=16> */
[----:B------:R-:W-:Y:S01]  /*e2c0*/  FFMA R41, R31, R47, R42 ;  /* 0x0000002f1f297223 */ /* 0x000fe2000000002a */
[C---:B---3--:R-:W-:Y:S01]  /*e2d0*/  FFMA R42, R48.reuse, R24, R125 ;  /* 0x00000018302a7223 */ /* 0x048fe2000000007d */
[C---:B------:R-:W-:Y:S01]  /*e2e0*/  FFMA R124, R48.reuse, R36, R124 ;  /* 0x00000024307c7223 */ /* 0x040fe2000000007c */
[C---:B------:R-:W-:Y:S01]  /*e2f0*/  FFMA R126, R48.reuse, R20, R126 ;  /* 0x00000014307e7223 */ /* 0x040fe2000000007e */
[----:B------:R-:W3:Y:S01]  /*e300*/  LDS.128 R60, [R0.X4+UR5+0x2150] ;  /* 0x00215005003c7984 */ /* 0x000ee20008004c00 */
        /* <DEDUP_REMOVED lines=11> */
[----:B------:R-:W-:Y:S01]  /*e3c0*/  FFMA R69, R69, R73, R68 ;  /* 0x0000004945457223 */ /* 0x000fe20000000044 */
[C---:B------:R-:W-:Y:S01]  /*e3d0*/  FFMA R46, R50.reuse, R26, R45 ;  /* 0x0000001a322e7223 */ /* 0x040fe2000000002d */
[C---:B------:R-:W-:Y:S01]  /*e3e0*/  FFMA R44, R50.reuse, R30, R49 ;  /* 0x0000001e322c7223 */ /* 0x040fe20000000031 */
[----:B------:R-:W-:Y:S01]  /*e3f0*/  FFMA R50, R50, R22, R67 ;  /* 0x0000001632327223 */ /* 0x000fe20000000043 */
[-C--:B------:R-:W-:Y:S01]  /*e400*/  FFMA R45, R39, R51.reuse, R42 ;  /* 0x00000033272d7223 */ /* 0x080fe2000000002a */
[----:B------:R-:W4:Y:S01]  /*e410*/  LDS.128 R64, [R0.X4+UR5+0x2250] ;  /* 0x0022500500407984 */ /* 0x000f220008004c00 */
[----:B------:R-:W-:Y:S01]  /*e420*/  FFMA R154, R70, R74, R69 ;  /* 0x0000004a469a7223 */ /* 0x000fe20000000045 */
        /* <DEDUP_REMOVED lines=14> */
[----:B------:R-:W-:Y:S01]  /*e510*/  FFMA R81, R81, R73, R80 ;  /* 0x0000004951517223 */ /* 0x000fe20000000050 */
[C---:B------:R-:W-:Y:S01]  /*e520*/  FFMA R46, R54.reuse, R38, R69 ;  /* 0x00000026362e7223 */ /* 0x040fe20000000045 */
[C---:B------:R-:W-:Y:S01]  /*e530*/  FFMA R50, R54.reuse, R26, R49 ;  /* 0x0000001a36327223 */ /* 0x040fe20000000031 */
[C---:B------:R-:W-:Y:S01]  /*e540*/  FFMA R48, R54.reuse, R30, R53 ;  /* 0x0000001e36307223 */ /* 0x040fe20000000035 */
[----:B------:R-:W-:Y:S01]  /*e550*/  FFMA R54, R54, R22, R71 ;  /* 0x0000001636367223 */ /* 0x000fe20000000047 */
[----:B--2---:R-:W-:Y:S01]  /*e560*/  FFMA R132, R56, R36, R132 ;  /* 0x0000002438847223 */ /* 0x004fe20000000084 */
[----:B------:R-:W1:Y:S01]  /*e570*/  LDS.128 R68, [R0.X4+UR5+0x2350] ;  /* 0x0023500500447984 */ /* 0x000e620008004c00 */
[----:B------:R-:W-:Y:S01]  /*e580*/  FFMA R156, R82, R74, R81 ;  /* 0x0000004a529c7223 */ /* 0x000fe20000000051 */
[----:B------:R-:W-:Y:S01]  /*e590*/  FFMA R49, R27, R55, R50 ;  /* 0x000000371b317223 */ /* 0x000fe20000000032 */
[C---:B------:R-:W-:Y:S01]  /*e5a0*/  FFMA R134, R56.reuse, R24, R134 ;  /* 0x0000001838867223 */ /* 0x040fe20000000086 */
[C---:B------:R-:W-:Y:S01]  /*e5b0*/  FFMA R50, R56.reuse, R20, R133 ;  /* 0x0000001438327223 */ /* 0x040fe20000000085 */
[----:B------:R-:W-:Y:S01]  /*e5c0*/  FFMA R56, R56, R28, R135 ;  /* 0x0000001c38387223 */ /* 0x000fe20000000087 */
[----:B------:R-:W-:Y:S01]  /*e5d0*/  FFMA R73, R57, R37, R132 ;  /* 0x0000002539497223 */ /* 0x000fe20000000084 */
[----:B------:R-:W-:Y:S01]  /*e5e0*/  FFMA R156, R75, R83, R156 ;  /* 0x000000534b9c7223 */ /* 0x000fe2000000009c */
        /* <DEDUP_REMOVED lines=11> */
[----:B------:R-:W-:Y:S01]  /*e6a0*/  FFMA R50, R27, R59, R54 ;  /* 0x0000003b1b327223 */ /* 0x000fe20000000036 */
[----:B------:R-:W2:Y:S01]  /*e6b0*/  LDS.128 R72, [R0.X4+UR5+0x3050] ;  /* 0x0030500500487984 */ /* 0x000ea20008004c00 */
[C---:B---3--:R-:W-:Y:S01]  /*e6c0*/  FFMA R136, R60.reuse, R24, R136 ;  /* 0x000000183c887223 */ /* 0x048fe20000000088 */
        /* <DEDUP_REMOVED lines=11> */
[----:B------:R-:W-:Y:S01]  /*e780*/  FFMA R58, R62, R30, R61 ;  /* 0x0000001e3e3a7223 */ /* 0x000fe2000000003d */
[----:B----4-:R-:W-:Y:S01]  /*e790*/  FFMA R140, R64, R36, R140 ;  /* 0x00000024408c7223 */ /* 0x010fe2000000008c */
[----:B------:R-:W-:Y:S01]  /*e7a0*/  FFMA R54, R62, R26, R57 ;  /* 0x0000001a3e367223 */ /* 0x000fe20000000039 */
[----:B------:R-:W-:Y:S01]  /*e7b0*/  FFMA R142, R64, R24, R142 ;  /* 0x00000018408e7223 */ /* 0x000fe2000000008e */
[C---:B------:R-:W-:Y:S01]  /*e7c0*/  FFMA R56, R62.reuse, R38, R77 ;  /* 0x000000263e387223 */ /* 0x040fe2000000004d */
[----:B------:R-:W-:Y:S01]  /*e7d0*/  FFMA R57, R31, R63, R58 ;  /* 0x0000003f1f397223 */ /* 0x000fe2000000003a */
[----:B------:R-:W-:Y:S01]  /*e7e0*/  FFMA R62, R62, R22, R79 ;  /* 0x000000163e3e7223 */ /* 0x000fe2000000004f */
[----:B------:R-:W-:Y:S01]  /*e7f0*/  FFMA R58, R64, R20, R141 ;  /* 0x00000014403a7223 */ /* 0x000fe2000000008d */
[C---:B------:R-:W-:Y:S01]  /*e800*/  FFMA R81, R65.reuse, R37, R140 ;  /* 0x0000002541517223 */ /* 0x040fe2000000008c */
[----:B------:R-:W3:Y:S01]  /*e810*/  LDS.128 R76, [R0.X4+UR5+0x3150] ;  /* 0x00315005004c7984 */ /* 0x000ee20008004c00 */
        /* <DEDUP_REMOVED lines=8> */
[----:B------:R-:W-:Y:S01]  /*e8a0*/  LDS.128 R96, [R0.X4+UR5+0x4350] ;  /* 0x0043500500607984 */ /* 0x000fe20008004c00 */
[----:B------:R-:W-:Y:S01]  /*e8b0*/  FFMA R61, R39, R67, R58 ;  /* 0x00000043273d7223 */ /* 0x000fe2000000003a */
[----:B------:R-:W-:Y:S01]  /*e8c0*/  FFMA R65, R65, R29, R64 ;  /* 0x0000001d41417223 */ /* 0x000fe20000000040 */
        /* <DEDUP_REMOVED lines=11> */
[----:B------:R-:W1:Y:S01]  /*e980*/  LDS.128 R80, [R0.X4+UR5+0x3250] ;  /* 0x0032500500507984 */ /* 0x000e620008004c00 */
[----:B------:R-:W-:-:S02]  /*e990*/  FFMA R60, R31, R67, R60 ;  /* 0x000000431f3c7223 */ /* 0x000fc4000000003c */
        /* <DEDUP_REMOVED lines=23> */
[C---:B---3--:R-:W-:Y:S01]  /*eb10*/  FFMA R182, R76.reuse, R24, R182 ;  /* 0x000000184cb67223 */ /* 0x048fe200000000b6 */
        /* <DEDUP_REMOVED lines=9> */
[----:B------:R-:W-:Y:S01]  /*ebb0*/  LDS.128 R92, [R0.X4+UR5+0x5150] ;  /* 0x00515005005c7984 */ /* 0x000fe20008004c00 */
[C---:B------:R-:W-:Y:S01]  /*ebc0*/  FFMA R76, R78.reuse, R38, R87 ;  /* 0x000000264e4c7223 */ /* 0x040fe20000000057 */
[C---:B------:R-:W-:Y:S01]  /*ebd0*/  FFMA R106, R78.reuse, R30, R77 ;  /* 0x0000001e4e6a7223 */ /* 0x040fe2000000004d */
[----:B------:R-:W-:Y:S01]  /*ebe0*/  FFMA R78, R78, R22, R89 ;  /* 0x000000164e4e7223 */ /* 0x000fe20000000059 */
[-C--:B------:R-:W-:Y:S01]  /*ebf0*/  FFMA R100, R27, R75.reuse, R100 ;  /* 0x0000004b1b647223 */ /* 0x080fe20000000064 */
[----:B------:R-:W-:Y:S01]  /*ec00*/  FFMA R102, R31, R75, R102 ;  /* 0x0000004b1f667223 */ /* 0x000fe20000000066 */
[-C--:B------:R-:W-:Y:S01]  /*ec10*/  FFMA R105, R39, R79.reuse, R76 ;  /* 0x0000004f27697223 */ /* 0x080fe2000000004c */
[----:B------:R-:W3:Y:S01]  /*ec20*/  LDS.128 R72, [R0.X4+UR5+0x4050] ;  /* 0x0040500500487984 */ /* 0x000ee20008004c00 */
        /* <DEDUP_REMOVED lines=11> */
[-C--:B------:R-:W-:Y:S01]  /*ece0*/  FFMA R104, R27, R79.reuse, R104 ;  /* 0x0000004f1b687223 */ /* 0x080fe20000000068 */
[C---:B------:R-:W-:Y:S01]  /*ecf0*/  FFMA R108, R82.reuse, R30, R81 ;  /* 0x0000001e526c7223 */ /* 0x040fe20000000051 */
[----:B------:R-:W-:Y:S01]  /*ed00*/  FFMA R106, R31, R79, R106 ;  /* 0x0000004f1f6a7223 */ /* 0x000fe2000000006a */
[----:B------:R-:W-:Y:S01]  /*ed10*/  FFMA R82, R82, R22, R89 ;  /* 0x0000001652527223 */ /* 0x000fe20000000059 */
[----:B------:R-:W1:Y:S01]  /*ed20*/  LDS.128 R76, [R0.X4+UR5+0x4150] ;  /* 0x00415005004c7984 */ /* 0x000e620008004c00 */
[-C--:B------:R-:W-:Y:S01]  /*ed30*/  FFMA R109, R39, R83.reuse, R80 ;  /* 0x00000053276d7223 */ /* 0x080fe20000000050 */
[C---:B--2---:R-:W-:Y:S01]  /*ed40*/  FFMA R80, R68.reuse, R20, R171 ;  /* 0x0000001444507223 */ /* 0x044fe200000000ab */
[-C--:B------:R-:W-:Y:S01]  /*ed50*/  FFMA R111, R23, R83.reuse, R82 ;  /* 0x00000053176f7223 */ /* 0x080fe20000000052 */
[----:B------:R-:W-:Y:S01]  /*ed60*/  FFMA R82, R68, R36, R173 ;  /* 0x0000002444527223 */ /* 0x000fe200000000ad */
[-C--:B------:R-:W-:Y:S01]  /*ed70*/  FFMA R110, R27, R83.reuse, R110 ;  /* 0x000000531b6e7223 */ /* 0x080fe2000000006e */
[----:B------:R-:W-:Y:S01]  /*ed80*/  FFMA R108, R31, R83, R108 ;  /* 0x000000531f6c7223 */ /* 0x000fe2000000006c */
[C---:B------:R-:W-:Y:S01]  /*ed90*/  FFMA R89, R69.reuse, R21, R80 ;  /* 0x0000001545597223 */ /* 0x040fe20000000050 */
[----:B------:R-:W-:-:S02]  /*eda0*/  FFMA R87, R69, R37, R82 ;  /* 0x0000002545577223 */ /* 0x000fc40000000052 */
[----:B------:R-:W2:Y:S01]  /*edb0*/  LDS.128 R80, [R0.X4+UR5+0x4250] ;  /* 0x0042500500507984 */ /* 0x000ea20008004c00 */
[C---:B------:R-:W-:Y:S01]  /*edc0*/  FFMA R172, R68.reuse, R24, R172 ;  /* 0x0000001844ac7223 */ /* 0x040fe200000000ac */
[----:B------:R-:W-:-:S03]  /*edd0*/  FFMA R68, R68, R28, R157 ;  /* 0x0000001c44447223 */ /* 0x000fc6000000009d */
[C---:B------:R-:W-:Y:S01]  /*ede0*/  FFMA R85, R69.reuse, R25, R172 ;  /* 0x0000001945557223 */ /* 0x040fe200000000ac */
[----:B------:R-:W-:Y:S01]  /*edf0*/  FFMA R69, R69, R29, R68 ;  /* 0x0000001d45457223 */ /* 0x000fe20000000044 */
[C---:B------:R-:W-:Y:S02]  /*ee00*/  FFMA R114, R70.reuse, R38, R87 ;  /* 0x0000002646727223 */ /* 0x040fe40000000057 */
[C---:B------:R-:W-:Y:S01]  /*ee10*/  FFMA R112, R70.reuse, R26, R85 ;  /* 0x0000001a46707223 */ /* 0x040fe20000000055 */
[C---:B------:R-:W-:Y:S01]  /*ee20*/  FFMA R68, R70.reuse, R30, R69 ;  /* 0x0000001e46447223 */ /* 0x040fe20000000045 */
[----:B------:R-:W-:Y:S01]  /*ee30*/  FFMA R70, R70, R22, R89 ;  /* 0x0000001646467223 */ /* 0x000fe20000000059 */
[C---:B---3--:R-:W-:Y:S02]  /*ee40*/  FFMA R170, R72.reuse, R36, R170 ;  /* 0x0000002448aa7223 */ /* 0x048fe400000000aa */
        /* <DEDUP_REMOVED lines=12> */
[----:B------:R-:W3:Y:S01]  /*ef10*/  LDS.128 R88, [R0.X4+UR5+0x5050] ;  /* 0x0050500500587984 */ /* 0x000ee20008004c00 */
[----:B------:R-:W-:Y:S01]  /*ef20*/  FFMA R117, R39, R75, R68 ;  /* 0x0000004b27757223 */ /* 0x000fe20000000044 */
[----:B-1----:R-:W-:Y:S01]  /*ef30*/  FFMA R68, R76, R20, R165 ;  /* 0x000000144c447223 */ /* 0x002fe200000000a5 */
[----:B------:R-:W-:Y:S01]  /*ef40*/  FFMA R118, R74, R30, R73 ;  /* 0x0000001e4a767223 */ /* 0x000fe20000000049 */
[----:B------:R-:W-:-:S02]  /*ef50*/  FFMA R70, R76, R36, R167 ;  /* 0x000000244c467223 */ /* 0x000fc400000000a7 */
[C---:B------:R-:W-:Y:S01]  /*ef60*/  FFMA R73, R77.reuse, R21, R68 ;  /* 0x000000154d497223 */ /* 0x040fe20000000044 */
[----:B------:R-:W-:Y:S01]  /*ef70*/  FFMA R166, R76, R24, R166 ;  /* 0x000000184ca67223 */ /* 0x000fe200000000a6 */
[C---:B------:R-:W-:Y:S02]  /*ef80*/  FFMA R71, R77.reuse, R37, R70 ;  /* 0x000000254d477223 */ /* 0x040fe40000000046 */
[----:B------:R-:W-:Y:S01]  /*ef90*/  FFMA R68, R78, R22, R73 ;  /* 0x000000164e447223 */ /* 0x000fe20000000049 */
[----:B------:R-:W-:Y:S01]  /*efa0*/  FFMA R116, R74, R26, R69 ;  /* 0x0000001a4a747223 */ /* 0x000fe20000000045 */
[C---:B--2---:R-:W-:Y:S01]  /*efb0*/  FFMA R162, R80.reuse, R20, R162 ;  /* 0x0000001450a27223 */ /* 0x044fe200000000a2 */
[----:B------:R-:W-:Y:S01]  /*efc0*/  FFMA R164, R80, R36, R164 ;  /* 0x0000002450a47223 */ /* 0x000fe200000000a4 */
[----:B------:R-:W-:Y:S01]  /*efd0*/  FFMA R69, R77, R25, R166 ;  /* 0x000000194d457223 */ /* 0x000fe200000000a6 */
        /* <DEDUP_REMOVED lines=16> */
[----:B------:R-:W-:Y:S01]  /*f0e0*/  FFMA R127, R23, R83, R68 ;  /* 0x00000053177f7223 */ /* 0x000fe20000000044 */
        /* <DEDUP_REMOVED lines=11> */
[----:B------:R-:W-:Y:S01]  /*f1a0*/  LDS.128 R76, [R32+0x260] ;  /* 0x00026000204c7984 */ /* 0x000fe20000000c00 */
[----:B------:R-:W-:-:S03]  /*f1b0*/  FFMA R74, R74, R22, R85 ;  /* 0x000000164a4a7223 */ /* 0x000fc60000000055 */
[----:B------:R-:W1:Y:S01]  /*f1c0*/  LDS.128 R68, [R0.X4+UR5+0x60] ;  /* 0x0000600500447984 */ /* 0x000e620008004c00 */
[-C--:B------:R-:W-:Y:S01]  /*f1d0*/  FFMA R124, R27, R83.reuse, R124 ;  /* 0x000000531b7c7223 */ /* 0x080fe2000000007c */
[----:B------:R-:W-:Y:S02]  /*f1e0*/  FFMA R126, R31, R83, R126 ;  /* 0x000000531f7e7223 */ /* 0x000fe4000000007e */
[----:B------:R-:W2:Y:S01]  /*f1f0*/  LDS.128 R80, [R32+0x60] ;  /* 0x0000600020507984 */ /* 0x000ea20000000c00 */
[----:B------:R-:W-:Y:S01]  /*f200*/  FFMA R160, R96, R24, R160 ;  /* 0x0000001860a07223 */ /* 0x000fe200000000a0 */
[-C--:B------:R-:W-:Y:S01]  /*f210*/  FFMA R116, R27, R75.reuse, R116 ;  /* 0x0000004b1b747223 */ /* 0x080fe20000000074 */
[-C--:B------:R-:W-:Y:S01]  /*f220*/  FFMA R118, R31, R75.reuse, R118 ;  /* 0x0000004b1f767223 */ /* 0x080fe20000000076 */
[----:B------:R-:W-:Y:S01]  /*f230*/  FFMA R119, R23, R75, R74 ;  /* 0x0000004b17777223 */ /* 0x000fe2000000004a */
[----:B------:R-:W-:Y:S01]  /*f240*/  FFMA R97, R97, R25, R160 ;  /* 0x0000001961617223 */ /* 0x000fe200000000a0 */
[----:B------:R-:W4:Y:S04]  /*f250*/  LDS.128 R72, [R32+0x160] ;  /* 0x0001600020487984 */ /* 0x000f280000000c00 */
[----:B------:R-:W2:Y:S01]  /*f260*/  LDS.128 R84, [R32+0x360] ;  /* 0x0003600020547984 */ /* 0x000ea20000000c00 */
[C---:B------:R-:W-:Y:S01]  /*f270*/  FFMA R131, R98.reuse, R22, R131 ;  /* 0x0000001662837223 */ /* 0x040fe20000000083 */
[C---:B------:R-:W-:Y:S01]  /*f280*/  FFMA R129, R98.reuse, R30, R129 ;  /* 0x0000001e62817223 */ /* 0x040fe20000000081 */
[----:B------:R-:W-:Y:S01]  /*f290*/  FFMA R128, R98, R26, R97 ;  /* 0x0000001a62807223 */ /* 0x000fe20000000061 */
[C---:B---3--:R-:W-:Y:S01]  /*f2a0*/  FFMA R134, R88.reuse, R24, R186 ;  /* 0x0000001858867223 */ /* 0x048fe200000000ba */
        /* <DEDUP_REMOVED lines=29> */
[----:B-1----:R-:W-:Y:S01]  /*f480*/  FFMA R92, R68, R76, R4 ;  /* 0x0000004c445c7223 */ /* 0x002fe20000000004 */
[C---:B------:R-:W-:Y:S01]  /*f490*/  FFMA R136, R94.reuse, R38, R136 ;  /* 0x000000265e887223 */ /* 0x040fe20000000088 */
[C---:B------:R-:W-:Y:S01]  /*f4a0*/  FFMA R138, R94.reuse, R26, R138 ;  /* 0x0000001a5e8a7223 */ /* 0x040fe2000000008a */
[C---:B------:R-:W-:Y:S01]  /*f4b0*/  FFMA R137, R94.reuse, R30, R137 ;  /* 0x0000001e5e897223 */ /* 0x040fe20000000089 */
[----:B------:R-:W-:Y:S01]  /*f4c0*/  FFMA R139, R94, R22, R139 ;  /* 0x000000165e8b7223 */ /* 0x000fe2000000008b */
[----:B--2---:R-:W-:Y:S01]  /*f4d0*/  FFMA R4, R68, R80, R5 ;  /* 0x0000005044047223 */ /* 0x004fe20000000005 */
[-C--:B------:R-:W-:Y:S01]  /*f4e0*/  FFMA R136, R39, R95.reuse, R136 ;  /* 0x0000005f27887223 */ /* 0x080fe20000000088 */
[-C--:B------:R-:W-:Y:S01]  /*f4f0*/  FFMA R138, R27, R95.reuse, R138 ;  /* 0x0000005f1b8a7223 */ /* 0x080fe2000000008a */
[-C--:B------:R-:W-:Y:S01]  /*f500*/  FFMA R137, R31, R95.reuse, R137 ;  /* 0x0000005f1f897223 */ /* 0x080fe20000000089 */
[----:B------:R-:W-:Y:S01]  /*f510*/  FFMA R139, R23, R95, R139 ;  /* 0x0000005f178b7223 */ /* 0x000fe2000000008b */
[----:B------:R-:W-:-:S02]  /*f520*/  FFMA R5, R69, R77, R92 ;  /* 0x0000004d45057223 */ /* 0x000fc4000000005c */
[----:B------:R-:W1:Y:S01]  /*f530*/  LDS.128 R92, [R0.X4+UR5+0x360] ;  /* 0x00036005005c7984 */ /* 0x000e620008004c00 */
[C---:B----4-:R-:W-:Y:S01]  /*f540*/  FFMA R3, R68.reuse, R72, R3 ;  /* 0x0000004844037223 */ /* 0x050fe20000000003 */
[----:B------:R-:W-:Y:S01]  /*f550*/  FFMA R7, R68, R84, R7 ;  /* 0x0000005444077223 */ /* 0x000fe20000000007 */
[C---:B------:R-:W-:Y:S02]  /*f560*/  FFMA R68, R69.reuse, R81, R4 ;  /* 0x0000005145447223 */ /* 0x040fe40000000004 */
[C---:B------:R-:W-:Y:S01]  /*f570*/  FFMA R3, R69.reuse, R73, R3 ;  /* 0x0000004945037223 */ /* 0x040fe20000000003 */
[----:B------:R-:W-:Y:S01]  /*f580*/  FFMA R4, R69, R85, R7 ;  /* 0x0000005545047223 */ /* 0x000fe20000000007 */
[C---:B------:R-:W-:Y:S01]  /*f590*/  FFMA R69, R70.reuse, R78, R5 ;  /* 0x0000004e46457223 */ /* 0x040fe20000000005 */
        /* <DEDUP_REMOVED lines=28> */
[C---:B------:R-:W-:Y:S01]  /*f760*/  FFMA R13, R90.reuse, R78, R13 ;  /* 0x0000004e5a0d7223 */ /* 0x040fe2000000000d */
[C---:B------:R-:W-:Y:S01]  /*f770*/  FFMA R88, R90.reuse, R86, R88 ;  /* 0x000000565a587223 */ /* 0x040fe20000000058 */
[----:B------:R-:W3:Y:S01]  /*f780*/  LDS.128 R8, [R0.X4+UR5+0x1160] ;  /* 0x0011600500087984 */ /* 0x000ee20008004c00 */
        /* <DEDUP_REMOVED lines=13> */
[----:B------:R-:W-:-:S02]  /*f860*/  FFMA R19, R93, R81, R13 ;  /* 0x000000515d137223 */ /* 0x000fc4000000000d */
[----:B------:R-:W1:Y:S01]  /*f870*/  LDS.128 R12, [R0.X4+UR5+0x1260] ;  /* 0x00126005000c7984 */ /* 0x000e620008004c00 */
[-C--:B------:R-:W-:Y:S01]  /*f880*/  FFMA R97, R87, R99.reuse, R97 ;  /* 0x0000006357617223 */ /* 0x080fe20000000061 */
[-C--:B------:R-:W-:Y:S01]  /*f890*/  FFMA R70, R79, R99.reuse, R70 ;  /* 0x000000634f467223 */ /* 0x080fe20000000046 */
[-C--:B------:R-:W-:Y:S01]  /*f8a0*/  FFMA R96, R83, R99.reuse, R96 ;  /* 0x0000006353607223 */ /* 0x080fe20000000060 */
[C---:B------:R-:W-:Y:S01]  /*f8b0*/  FFMA R93, R94.reuse, R78, R16 ;  /* 0x0000004e5e5d7223 */ /* 0x040fe20000000010 */
[----:B------:R-:W-:Y:S01]  /*f8c0*/  FFMA R99, R75, R99, R98 ;  /* 0x000000634b637223 */ /* 0x000fe20000000062 */
        /* <DEDUP_REMOVED lines=16> */
[----:B---3--:R-:W-:Y:S01]  /*f9d0*/  FFMA R4, R8, R76, R35 ;  /* 0x0000004c08047223 */ /* 0x008fe20000000023 */
[C---:B------:R-:W-:Y:S01]  /*f9e0*/  FFMA R34, R6.reuse, R86, R34 ;  /* 0x0000005606227223 */ /* 0x040fe20000000022 */
        /* <DEDUP_REMOVED lines=34> */
[----:B------:R-:W-:Y:S01]  /*fc10*/  FFMA R51, R14, R74, R51 ;  /* 0x0000004a0e337223 */ /* 0x000fe20000000033 */
[C---:B--2---:R-:W-:Y:S01]  /*fc20*/  FFMA R49, R16.reuse, R76, R49 ;  /* 0x0000004c10317223 */ /* 0x044fe20000000031 */
[C---:B------:R-:W-:Y:S01]  /*fc30*/  FFMA R12, R16.reuse, R84, R46 ;  /* 0x00000054100c7223 */ /* 0x040fe2000000002e */
[----:B------:R-:W-:Y:S01]  /*fc40*/  FFMA R55, R16, R72, R55 ;  /* 0x0000004810377223 */ /* 0x000fe20000000037 */
[----:B------:R-:W-:Y:S01]  /*fc50*/  FFMA R42, R14, R82, R42 ;  /* 0x000000520e2a7223 */ /* 0x000fe2000000002a */
        /* <DEDUP_REMOVED lines=8> */
[----:B------:R-:W-:Y:S01]  /*fce0*/  FFMA R49, R17, R81, R16 ;  /* 0x0000005111317223 */ /* 0x000fe20000000010 */
[----:B------:R-:W2:Y:S01]  /*fcf0*/  LDS.128 R12, [R0.X4+UR5+0x2260] ;  /* 0x00226005000c7984 */ /* 0x000ea20008004c00 */
        /* <DEDUP_REMOVED lines=37> */
[----:B------:R-:W1:Y:S01]  /*ff50*/  LDS.128 R4, [R0.X4+UR5+0x3060] ;  /* 0x0030600500047984 */ /* 0x000e620008004c00 */
[-C--:B------:R-:W-:Y:S01]  /*ff60*/  FFMA R141, R87, R11.reuse, R141 ;  /* 0x0000000b578d7223 */ /* 0x080fe2000000008d */
[-C--:B------:R-:W-:Y:S01]  /*ff70*/  FFMA R142, R79, R11.reuse, R142 ;  /* 0x0000000b4f8e7223 */ /* 0x080fe2000000008e */
[-C--:B------:R-:W-:Y:S01]  /*ff80*/  FFMA R54, R83, R11.reuse, R54 ;  /* 0x0000000b53367223 */ /* 0x080fe20000000036 */
[----:B------:R-:W-:Y:S02]  /*ff90*/  FFMA R143, R75, R11, R143 ;  /* 0x0000000b4b8f7223 */ /* 0x000fe4000000008f */
[----:B------:R-:W4:Y:S01]  /*ffa0*/  LDS.128 R8, [R0.X4+UR5+0x3160] ;  /* 0x0031600500087984 */ /* 0x000f220008004c00 */
        /* <DEDUP_REMOVED lines=39> */
[C---:B----4-:R-:W-:Y:S01]  /*10220*/  FFMA R104, R8.reuse, R76, R104 ;  /* 0x0000004c08687223 */ /* 0x050fe20000000068 */
        /* <DEDUP_REMOVED lines=22> */
[----:B------:R-:W3:Y:S01]  /*10390*/  LDS.128 R4, [R0.X4+UR5+0x4060] ;  /* 0x0040600500047984 */ /* 0x000ee20008004c00 */
        /* <DEDUP_REMOVED lines=26> */
[----:B------:R-:W-:Y:S04]  /*10540*/  LDS.128 R56, [R32+0x270] ;  /* 0x0002700020387984 */ /* 0x000fe80000000c00 */
        /* <DEDUP_REMOVED lines=8> */
[----:B------:R-:W-:Y:S01]  /*105d0*/  LDS.128 R64, [R32+0x70] ;  /* 0x0000700020407984 */ /* 0x000fe20000000c00 */
[C---:B---3--:R-:W-:Y:S01]  /*105e0*/  FFMA R116, R4.reuse, R76, R116 ;  /* 0x0000004c04747223 */ /* 0x048fe20000000074 */
[C---:B------:R-:W-:Y:S01]  /*105f0*/  FFMA R117, R4.reuse, R84, R117 ;  /* 0x0000005404757223 */ /* 0x040fe20000000075 */
[C---:B------:R-:W-:Y:S01]  /*10600*/  FFMA R119, R4.reuse, R72, R119 ;  /* 0x0000004804777223 */ /* 0x040fe20000000077 */
[----:B------:R-:W-:Y:S01]  /*10610*/  FFMA R4, R4, R80, R118 ;  /* 0x0000005004047223 */ /* 0x000fe20000000076 */
[----:B------:R-:W-:Y:S01]  /*10620*/  FFMA R113, R87, R19, R113 ;  /* 0x0000001357717223 */ /* 0x000fe20000000071 */
[----:B------:R-:W-:Y:S01]  /*10630*/  FFMA R118, R5, R85, R117 ;  /* 0x0000005505767223 */ /* 0x000fe20000000075 */
[C---:B--2---:R-:W-:Y:S01]  /*10640*/  FFMA R122, R8.reuse, R76, R122 ;  /* 0x0000004c087a7223 */ /* 0x044fe2000000007a */
[-C--:B------:R-:W-:Y:S01]  /*10650*/  FFMA R114, R79, R19.reuse, R114 ;  /* 0x000000134f727223 */ /* 0x080fe20000000072 */
[-C--:B------:R-:W-:Y:S01]  /*10660*/  FFMA R112, R83, R19.reuse, R112 ;  /* 0x0000001353707223 */ /* 0x080fe20000000070 */
[----:B------:R-:W-:Y:S01]  /*10670*/  FFMA R115, R75, R19, R115 ;  /* 0x000000134b737223 */ /* 0x000fe20000000073 */
        /* <DEDUP_REMOVED lines=19> */
[----:B------:R-:W-:Y:S01]  /*107b0*/  FFMA R120, R10, R78, R4 ;  /* 0x0000004e0a787223 */ /* 0x000fe20000000004 */
[----:B------:R-:W-:Y:S04]  /*107c0*/  LDS.128 R100, [R32+0x370] ;  /* 0x0003700020647984 */ /* 0x000fe80000000c00 */
[----:B------:R-:W3:Y:S01]  /*107d0*/  LDS.128 R4, [R0.X4+UR5+0x5060] ;  /* 0x0050600500047984 */ /* 0x000ee20008004c00 */
[C---:B-1----:R-:W-:Y:S01]  /*107e0*/  FFMA R124, R12.reuse, R76, R124 ;  /* 0x0000004c0c7c7223 */ /* 0x042fe2000000007c */
[C---:B------:R-:W-:Y:S01]  /*107f0*/  FFMA R127, R12.reuse, R72, R127 ;  /* 0x000000480c7f7223 */ /* 0x040fe2000000007f */
[----:B------:R-:W-:Y:S01]  /*10800*/  FFMA R125, R12, R84, R125 ;  /* 0x000000540c7d7223 */ /* 0x000fe2000000007d */
[----:B------:R-:W-:Y:S01]  /*10810*/  FFMA R122, R10, R86, R121 ;  /* 0x000000560a7a7223 */ /* 0x000fe20000000079 */
[----:B------:R-:W-:Y:S01]  /*10820*/  FFMA R126, R12, R80, R126 ;  /* 0x000000500c7e7223 */ /* 0x000fe2000000007e */
        /* <DEDUP_REMOVED lines=11> */
[----:B------:R-:W-:Y:S04]  /*108e0*/  LDS.128 R60, [R0.X4+UR5+0x70] ;  /* 0x00007005003c7984 */ /* 0x000fe80008004c00 */
[----:B------:R-:W1:Y:S01]  /*108f0*/  LDS.128 R8, [R0.X4+UR5+0x5160] ;  /* 0x0051600500087984 */ /* 0x000e620008004c00 */
        /* <DEDUP_REMOVED lines=15> */
[C---:B---3--:R-:W-:Y:S01]  /*109f0*/  FFMA R16, R4.reuse, R76, R134 ;  /* 0x0000004c04107223 */ /* 0x048fe20000000086 */
[C---:B------:R-:W-:Y:S01]  /*10a00*/  FFMA R134, R4.reuse, R84, R132 ;  /* 0x0000005404867223 */ /* 0x040fe20000000084 */
[-C--:B------:R-:W-:Y:S01]  /*10a10*/  FFMA R124, R87, R15.reuse, R124 ;  /* 0x0000000f577c7223 */ /* 0x080fe2000000007c */
[-C--:B------:R-:W-:Y:S01]  /*10a20*/  FFMA R126, R79, R15.reuse, R126 ;  /* 0x0000000f4f7e7223 */ /* 0x080fe2000000007e */
[-C--:B------:R-:W-:Y:S01]  /*10a30*/  FFMA R125, R83, R15.reuse, R125 ;  /* 0x0000000f537d7223 */ /* 0x080fe2000000007d */
[----:B------:R-:W-:Y:S01]  /*10a40*/  FFMA R127, R75, R15, R127 ;  /* 0x0000000f4b7f7223 */ /* 0x000fe2000000007f */
[-C--:B------:R-:W-:Y:S01]  /*10a50*/  FFMA R130, R87, R19.reuse, R130 ;  /* 0x0000001357827223 */ /* 0x080fe20000000082 */
[-C--:B------:R-:W-:Y:S01]  /*10a60*/  FFMA R129, R79, R19.reuse, R129 ;  /* 0x000000134f817223 */ /* 0x080fe20000000081 */
[-C--:B------:R-:W-:Y:S01]  /*10a70*/  FFMA R128, R83, R19.reuse, R128 ;  /* 0x0000001353807223 */ /* 0x080fe20000000080 */
[----:B------:R-:W-:Y:S01]  /*10a80*/  FFMA R131, R75, R19, R131 ;  /* 0x000000134b837223 */ /* 0x000fe20000000083 */
[C---:B------:R-:W-:Y:S01]  /*10a90*/  FFMA R132, R5.reuse, R77, R16 ;  /* 0x0000004d05847223 */ /* 0x040fe20000000010 */
[----:B------:R-:W-:Y:S04]  /*10aa0*/  LDS.128 R12, [R32+0x170] ;  /* 0x00017000200c7984 */ /* 0x000fe80000000c00 */
[----:B------:R-:W2:Y:S01]  /*10ab0*/  LDS.128 R16, [R0.X4+UR5+0x170] ;  /* 0x0001700500107984 */ /* 0x000ea20008004c00 */
[C---:B------:R-:W-:Y:S01]  /*10ac0*/  FFMA R135, R4.reuse, R72, R135 ;  /* 0x0000004804877223 */ /* 0x040fe20000000087 */
[----:B------:R-:W-:Y:S01]  /*10ad0*/  FFMA R133, R4, R80, R133 ;  /* 0x0000005004857223 */ /* 0x000fe20000000085 */
[----:B------:R-:W-:-:S02]  /*10ae0*/  FFMA R134, R5, R85, R134 ;  /* 0x0000005505867223 */ /* 0x000fc40000000086 */
        /* <DEDUP_REMOVED lines=23> */
[-C--:B------:R-:W-:Y:S01]  /*10c60*/  FFMA R136, R87, R11.reuse, R136 ;  /* 0x0000000b57887223 */ /* 0x080fe20000000088 */
[-C--:B------:R-:W-:Y:S01]  /*10c70*/  FFMA R138, R79, R11.reuse, R138 ;  /* 0x0000000b4f8a7223 */ /* 0x080fe2000000008a */
[-C--:B------:R-:W-:Y:S01]  /*10c80*/  FFMA R137, R83, R11.reuse, R137 ;  /* 0x0000000b53897223 */ /* 0x080fe20000000089 */
[----:B------:R-:W-:-:S02]  /*10c90*/  FFMA R139, R75, R11, R139 ;  /* 0x0000000b4b8b7223 */ /* 0x000fc4000000008b */
[----:B------:R-:W3:Y:S01]  /*10ca0*/  LDS.128 R8, [R0.X4+UR5+0x370] ;  /* 0x0003700500087984 */ /* 0x000ee20008004c00 */
        /* <DEDUP_REMOVED lines=17> */
[C---:B------:R-:W-:Y:S01]  /*10dc0*/  FFMA R3, R60.reuse, R12, R3 ;  /* 0x0000000c3c037223 */ /* 0x040fe20000000003 */
[C---:B------:R-:W-:Y:S01]  /*10dd0*/  FFMA R69, R60.reuse, R56, R69 ;  /* 0x000000383c457223 */ /* 0x040fe20000000045 */
[C---:B------:R-:W-:Y:S01]  /*10de0*/  FFMA R68, R60.reuse, R64, R68 ;  /* 0x000000403c447223 */ /* 0x040fe20000000044 */
[----:B------:R-:W-:Y:S01]  /*10df0*/  FFMA R71, R60, R100, R71 ;  /* 0x000000643c477223 */ /* 0x000fe20000000047 */
[C---:B------:R-:W-:Y:S01]  /*10e00*/  FFMA R211, R61.reuse, R13, R3 ;  /* 0x0000000d3dd37223 */ /* 0x040fe20000000003 */
[C---:B------:R-:W-:Y:S01]  /*10e10*/  FFMA R213, R61.reuse, R57, R69 ;  /* 0x000000393dd57223 */ /* 0x040fe20000000045 */
        /* <DEDUP_REMOVED lines=39> */
[----:B------:R-:W-:-:S03]  /*11090*/  FFMA R201, R59, R11, R201 ;  /* 0x0000000b3bc97223 */ /* 0x000fc600000000c9 */
[----:B------:R-:W3:Y:S01]  /*110a0*/  LDS.128 R4, [R0.X4+UR5+0x1270] ;  /* 0x0012700500047984 */ /* 0x000ee20008004c00 */
        /* <DEDUP_REMOVED lines=20> */
[----:B------:R-:W-:Y:S04]  /*111f0*/  LDS.128 R68, [R0.X4+UR5+0x4270] ;  /* 0x0042700500447984 */ /* 0x000fe80008004c00 */
[----:B------:R-:W4:Y:S04]  /*11200*/  LDS.128 R16, [R0.X4+UR5+0x2170] ;  /* 0x0021700500107984 */ /* 0x000f280008004c00 */
[----:B------:R-:W-:Y:S01]  /*11210*/  LDS.128 R88, [R0.X4+UR5+0x4370] ;  /* 0x0043700500587984 */ /* 0x000fe20008004c00 */
[C---:B-1----:R-:W-:Y:S01]  /*11220*/  FFMA R43, R60.reuse, R56, R43 ;  /* 0x000000383c2b7223 */ /* 0x042fe2000000002b */
        /* <DEDUP_REMOVED lines=45> */
[----:B------:R-:W2:Y:S01]  /*11500*/  LDS.128 R4, [R0.X4+UR5+0x2270] ;  /* 0x0022700500047984 */ /* 0x000ea20008004c00 */
[-C--:B------:R-:W-:Y:S01]  /*11510*/  FFMA R171, R103, R11.reuse, R171 ;  /* 0x0000000b67ab7223 */ /* 0x080fe200000000ab */
[-C--:B------:R-:W-:Y:S01]  /*11520*/  FFMA R170, R67, R11.reuse, R170 ;  /* 0x0000000b43aa7223 */ /* 0x080fe200000000aa */
[----:B------:R-:W-:Y:S01]  /*11530*/  FFMA R169, R15, R11, R169 ;  /* 0x0000000b0fa97223 */ /* 0x000fe200000000a9 */
[C---:B----4-:R-:W-:Y:S01]  /*11540*/  FFMA R142, R16.reuse, R56, R142 ;  /* 0x00000038108e7223 */ /* 0x050fe2000000008e */
[----:B------:R-:W3:Y:S01]  /*11550*/  LDS.128 R8, [R0.X4+UR5+0x2370] ;  /* 0x0023700500087984 */ /* 0x000ee20008004c00 */
[C---:B------:R-:W-:Y:S01]  /*11560*/  FFMA R141, R16.reuse, R100, R141 ;  /* 0x00000064108d7223 */ /* 0x040fe2000000008d */
[C---:B------:R-:W-:Y:S01]  /*11570*/  FFMA R143, R16.reuse, R12, R143 ;  /* 0x0000000c108f7223 */ /* 0x040fe2000000008f */
[----:B------:R-:W-:Y:S01]  /*11580*/  FFMA R54, R16, R64, R54 ;  /* 0x0000004010367223 */ /* 0x000fe20000000036 */
[----:B------:R-:W4:Y:S01]  /*11590*/  LDS.128 R40, [R0.X4+UR5+0x3070] ;  /* 0x0030700500287984 */ /* 0x000f220008004c00 */
        /* <DEDUP_REMOVED lines=13> */
[----:B------:R-:W4:Y:S01]  /*11670*/  LDS.128 R16, [R0.X4+UR5+0x3170] ;  /* 0x0031700500107984 */ /* 0x000f220008004c00 */
[----:B-1----:R-:W-:Y:S01]  /*11680*/  FFMA R50, R60, R64, R50 ;  /* 0x000000403c327223 */ /* 0x002fe20000000032 */
[C---:B--2---:R-:W-:Y:S01]  /*11690*/  FFMA R146, R4.reuse, R56, R146 ;  /* 0x0000003804927223 */ /* 0x044fe20000000092 */
[C---:B------:R-:W-:Y:S01]  /*116a0*/  FFMA R145, R4.reuse, R100, R145 ;  /* 0x0000006404917223 */ /* 0x040fe20000000091 */
[C---:B------:R-:W-:Y:S01]  /*116b0*/  FFMA R147, R4.reuse, R12, R147 ;  /* 0x0000000c04937223 */ /* 0x040fe20000000093 */
[----:B------:R-:W-:Y:S01]  /*116c0*/  FFMA R144, R4, R64, R144 ;  /* 0x0000004004907223 */ /* 0x000fe20000000090 */
[C---:B------:R-:W-:Y:S01]  /*116d0*/  FFMA R160, R5.reuse, R57, R146 ;  /* 0x0000003905a07223 */ /* 0x040fe20000000092 */
[C---:B------:R-:W-:Y:S01]  /*116e0*/  FFMA R159, R5.reuse, R101, R145 ;  /* 0x00000065059f7223 */ /* 0x040fe20000000091 */
[C---:B------:R-:W-:Y:S01]  /*116f0*/  FFMA R157, R5.reuse, R13, R147 ;  /* 0x0000000d059d7223 */ /* 0x040fe20000000093 */
[-C--:B------:R-:W-:Y:S01]  /*11700*/  FFMA R158, R5, R65.reuse, R144 ;  /* 0x00000041059e7223 */ /* 0x080fe20000000090 */
[C---:B---3--:R-:W-:Y:S01]  /*11710*/  FFMA R148, R8.reuse, R56, R148 ;  /* 0x0000003808947223 */ /* 0x048fe20000000094 */
        /* <DEDUP_REMOVED lines=13> */
[----:B----4-:R-:W-:Y:S01]  /*117f0*/  FFMA R8, R40, R56, R154 ;  /* 0x0000003828087223 */ /* 0x010fe2000000009a */
[-C--:B------:R-:W-:Y:S01]  /*11800*/  FFMA R160, R59, R7.reuse, R160 ;  /* 0x000000073ba07223 */ /* 0x080fe200000000a0 */
[-C--:B------:R-:W-:Y:S01]  /*11810*/  FFMA R159, R103, R7.reuse, R159 ;  /* 0x00000007679f7223 */ /* 0x080fe2000000009f */
[-C--:B------:R-:W-:Y:S01]  /*11820*/  FFMA R158, R67, R7.reuse, R158 ;  /* 0x00000007439e7223 */ /* 0x080fe2000000009e */
        /* <DEDUP_REMOVED lines=17> */
[----:B------:R-:W2:Y:S01]  /*11940*/  LDS.128 R52, [R0.X4+UR5+0x4070] ;  /* 0x0040700500347984 */ /* 0x000ea20008004c00 */
[----:B------:R-:W-:Y:S01]  /*11950*/  FFMA R140, R60, R12, R140 ;  /* 0x0000000c3c8c7223 */ /* 0x000fe2000000008c */
[C---:B------:R-:W-:Y:S01]  /*11960*/  FFMA R6, R42.reuse, R102, R6 ;  /* 0x000000662a067223 */ /* 0x040fe20000000006 */
[C---:B------:R-:W-:Y:S01]  /*11970*/  FFMA R7, R42.reuse, R66, R7 ;  /* 0x000000422a077223 */ /* 0x040fe20000000007 */
[-C--:B------:R-:W-:Y:S01]  /*11980*/  FFMA R156, R59, R11.reuse, R156 ;  /* 0x0000000b3b9c7223 */ /* 0x080fe2000000009c */
[-C--:B------:R-:W-:Y:S01]  /*11990*/  FFMA R4, R103, R11.reuse, R4 ;  /* 0x0000000b67047223 */ /* 0x080fe20000000004 */
[-C--:B------:R-:W-:Y:S01]  /*119a0*/  FFMA R3, R67, R11.reuse, R3 ;  /* 0x0000000b43037223 */ /* 0x080fe20000000003 */
        /* <DEDUP_REMOVED lines=53> */
[-C--:B------:R-:W-:Y:S01]  /*11d00*/  FFMA R6, R103, R43.reuse, R6 ;  /* 0x0000002b67067223 */ /* 0x080fe20000000006 */
        /* <DEDUP_REMOVED lines=17> */
[----:B------:R-:W-:Y:S01]  /*11e20*/  FFMA R18, R67, R47, R18 ;  /* 0x0000002f43127223 */ /* 0x000fe20000000012 */
[-C--:B------:R-:W-:Y:S01]  /*11e30*/  FFMA R42, R59, R55.reuse, R42 ;  /* 0x000000373b2a7223 */ /* 0x080fe2000000002a */
[-C--:B------:R-:W-:Y:S01]  /*11e40*/  FFMA R41, R103, R55.reuse, R41 ;  /* 0x0000003767297223 */ /* 0x080fe20000000029 */
[-C--:B------:R-:W-:Y:S01]  /*11e50*/  FFMA R40, R67, R55.reuse, R40 ;  /* 0x0000003743287223 */ /* 0x080fe20000000028 */
[C---:B------:R-:W-:Y:S01]  /*11e60*/  FFMA R44, R15.reuse, R55, R44 ;  /* 0x000000370f2c7223 */ /* 0x040fe2000000002c */
[----:B------:R-:W-:Y:S01]  /*11e70*/  FFMA R47, R15, R47, R46 ;  /* 0x0000002f0f2f7223 */ /* 0x000fe2000000002e */
[----:B------:R-:W1:Y:S01]  /*11e80*/  LDS.128 R52, [R0.X4+UR5+0x5070] ;  /* 0x0050700500347984 */ /* 0x000e620008004c00 */
        /* <DEDUP_REMOVED lines=29> */
[----:B------:R-:W-:-:S02]  /*12060*/  FFMA R68, R70, R102, R68 ;  /* 0x0000006646447223 */ /* 0x000fc40000000044 */
[C---:B------:R-:W-:Y:S01]  /*12070*/  FFMA R69, R70.reuse, R66, R69 ;  /* 0x0000004246457223 */ /* 0x040fe20000000045 */
[----:B------:R-:W-:Y:S01]  /*12080*/  FFMA R70, R70, R14, R50 ;  /* 0x0000000e46467223 */ /* 0x000fe20000000032 */
[-C--:B------:R-:W-:Y:S02]  /*12090*/  FFMA R50, R59, R71.reuse, R92 ;  /* 0x000000473b327223 */ /* 0x080fe4000000005c */
[----:B------:R-:W3:Y:S01]  /*120a0*/  LDS.128 R92, [R0.X4+UR5+0x5350] ;  /* 0x00535005005c7984 */ /* 0x000ee20008004c00 */
        /* <DEDUP_REMOVED lines=28> */
[----:B------:R-:W1:Y:S01]  /*12270*/  LDS.128 R88, [R0.X4+UR5+0x6050] ;  /* 0x0060500500587984 */ /* 0x000e620008004c00 */
        /* <DEDUP_REMOVED lines=41> */
[----:B------:R-:W4:Y:S01]  /*12510*/  LDS.128 R92, [R0.X4+UR5+0x6350] ;  /* 0x00635005005c7984 */ /* 0x000f220008004c00 */
        /* <DEDUP_REMOVED lines=46> */
[C---:B----4-:R-:W-:Y:S01]  /*12800*/  FFMA R122, R92.reuse, R36, R219 ;  /* 0x000000245c7a7223 */ /* 0x050fe200000000db */
        /* <DEDUP_REMOVED lines=73> */
[----:B------:R-:W-:Y:S01]  /*12ca0*/  FFMA R188, R93, R21, R188 ;  /* 0x000000155dbc7223 */ /* 0x000fe200000000bc */
[----:B------:R-:W3:Y:S03]  /*12cb0*/  LDS.128 R60, [R0.X4+UR5+0x6060] ;  /* 0x00606005003c7984 */ /* 0x000ee60008004c00 */
[----:B------:R-:W-:Y:S01]  /*12cc0*/  FFMA R147, R94, R22, R188 ;  /* 0x000000165e937223 */ /* 0x000fe200000000bc */
[----:B------:R-:W-:-:S03]  /*12cd0*/  FFMA R191, R92, R24, R191 ;  /* 0x000000185cbf7223 */ /* 0x000fc600000000bf */
[----:B------:R-:W-:Y:S02]  /*12ce0*/  FFMA R147, R23, R95, R147 ;  /* 0x0000005f17937223 */ /* 0x000fe40000000093 */
[----:B------:R-:W4:Y:S01]  /*12cf0*/  LDS.128 R20, [R0.X4+UR5+0x6160] ;  /* 0x0061600500147984 */ /* 0x000f220008004c00 */
[----:B------:R-:W-:-:S04]  /*12d00*/  FFMA R191, R93, R25, R191 ;  /* 0x000000195dbf7223 */ /* 0x000fc800000000bf */
[----:B------:R-:W-:Y:S01]  /*12d10*/  FFMA R145, R94, R26, R191 ;  /* 0x0000001a5e917223 */ /* 0x000fe200000000bf */
[----:B-1----:R-:W-:-:S03]  /*12d20*/  FFMA R105, R88, R72, R105 ;  /* 0x0000004858697223 */ /* 0x002fc60000000069 */
[----:B------:R-:W-:Y:S02]  /*12d30*/  FFMA R145, R27, R95, R145 ;  /* 0x0000005f1b917223 */ /* 0x000fe40000000091 */
[----:B------:R-:W1:Y:S01]  /*12d40*/  LDS.128 R24, [R0.X4+UR5+0x6260] ;  /* 0x0062600500187984 */ /* 0x000e620008004c00 */
[----:B------:R-:W-:Y:S01]  /*12d50*/  FFMA R189, R92, R28, R189 ;  /* 0x0000001c5cbd7223 */ /* 0x000fe200000000bd */
[----:B------:R-:W-:Y:S01]  /*12d60*/  FFMA R143, R89, R73, R105 ;  /* 0x00000049598f7223 */ /* 0x000fe20000000069 */
[C---:B--2---:R-:W-:Y:S01]  /*12d70*/  FFMA R108, R52.reuse, R76, R108 ;  /* 0x0000004c346c7223 */ /* 0x044fe2000000006c */
        /* <DEDUP_REMOVED lines=16> */
[-C--:B------:R-:W-:Y:S01]  /*12e80*/  FFMA R105, R87, R55.reuse, R105 ;  /* 0x0000003757697223 */ /* 0x080fe20000000069 */
[----:B------:R-:W2:Y:S01]  /*12e90*/  LDS.128 R28, [R0.X4+UR5+0x6360] ;  /* 0x00636005001c7984 */ /* 0x000ea20008004c00 */
[-C--:B------:R-:W-:Y:S01]  /*12ea0*/  FFMA R52, R79, R55.reuse, R52 ;  /* 0x000000374f347223 */ /* 0x080fe20000000034 */
[-C--:B------:R-:W-:Y:S01]  /*12eb0*/  FFMA R53, R83, R55.reuse, R53 ;  /* 0x0000003753357223 */ /* 0x080fe20000000035 */
[----:B------:R-:W-:Y:S01]  /*12ec0*/  FFMA R144, R75, R55, R144 ;  /* 0x000000374b907223 */ /* 0x000fe20000000090 */
[----:B------:R-:W-:Y:S01]  /*12ed0*/  FFMA R146, R94, R38, R190 ;  /* 0x000000265e927223 */ /* 0x000fe200000000be */
        /* <DEDUP_REMOVED lines=87> */
[----:B------:R-:W3:Y:S01]  /*13450*/  LDS.128 R36, [R0.X4+UR5+0x5170] ;  /* 0x0051700500247984 */ /* 0x000ee20008004c00 */
[----:B------:R-:W-:Y:S01]  /*13460*/  FFMA R93, R88, R80, R97 ;  /* 0x00000050585d7223 */ /* 0x000fe20000000061 */
[-C--:B------:R-:W-:Y:S01]  /*13470*/  FFMA R104, R89, R85.reuse, R96 ;  /* 0x0000005559687223 */ /* 0x080fe20000000060 */
        /* <DEDUP_REMOVED lines=58> */
[-C--:B------:R-:W-:Y:S01]  /*13820*/  FFMA R88, R79, R31.reuse, R88 ;  /* 0x0000001f4f587223 */ /* 0x080fe20000000058 */
        /* <DEDUP_REMOVED lines=9> */
[----:B-1----:R-:W-:Y:S01]  /*138c0*/  FFMA R92, R20, R56, R92 ;  /* 0x00000038145c7223 */ /* 0x002fe2000000005c */
        /* <DEDUP_REMOVED lines=16> */
[----:B------:R-:W1:Y:S03]  /*139d0*/  LDS.128 R36, [R0.X4+UR5+0x6170] ;  /* 0x0061700500247984 */ /* 0x000e660008004c00 */
        /* <DEDUP_REMOVED lines=16> */
[----:B------:R-:W2:Y:S03]  /*13ae0*/  LDS.128 R20, [R0.X4+UR5+0x6270] ;  /* 0x0062700500147984 */ /* 0x000ea60008004c00 */
        /* <DEDUP_REMOVED lines=17> */
[----:B------:R-:W3:Y:S02]  /*13c00*/  LDS.128 R52, [R0.X4+UR5+0x6370] ;  /* 0x0063700500347984 */ /* 0x000ee40008004c00 */
[C---:B------:R-:W-:Y:S01]  /*13c10*/  FFMA R24, R30.reuse, R14, R29 ;  /* 0x0000000e1e187223 */ /* 0x040fe2000000001d */
[C---:B------:R-:W-:Y:S01]  /*13c20*/  FFMA R26, R30.reuse, R58, R27 ;  /* 0x0000003a1e1a7223 */ /* 0x040fe2000000001b */
[----:B------:R-:W-:Y:S01]  /*13c30*/  FFMA R200, R30, R66, R73 ;  /* 0x000000421ec87223 */ /* 0x000fe20000000049 */
[C---:B-1----:R-:W-:Y:S01]  /*13c40*/  FFMA R62, R36.reuse, R100, R62 ;  /* 0x00000064243e7223 */ /* 0x042fe2000000003e */
[-C--:B------:R-:W-:Y:S01]  /*13c50*/  FFMA R197, R15, R31.reuse, R24 ;  /* 0x0000001f0fc57223 */ /* 0x080fe20000000018 */
        /* <DEDUP_REMOVED lines=11> */
[C---:B------:R-:W-:Y:S01]  /*13d10*/  FFMA R36, R38.reuse, R102, R25 ;  /* 0x0000006626247223 */ /* 0x040fe20000000019 */
[----:B------:R-:W-:Y:S01]  /*13d20*/  FFMA R26, R38, R58, R27 ;  /* 0x0000003a261a7223 */ /* 0x000fe2000000001b */
[----:B--2---:R-:W-:Y:S01]  /*13d30*/  FFMA R116, R20, R64, R116 ;  /* 0x0000004014747223 */ /* 0x004fe20000000074 */
[C---:B------:R-:W-:Y:S01]  /*13d40*/  FFMA R24, R38.reuse, R14, R37 ;  /* 0x0000000e26187223 */ /* 0x040fe20000000025 */
[----:B------:R-:W-:Y:S01]  /*13d50*/  FFMA R38, R38, R66, R73 ;  /* 0x0000004226267223 */ /* 0x000fe20000000049 */
[-C--:B------:R-:W-:Y:S01]  /*13d60*/  FFMA R239, R59, R39.reuse, R26 ;  /* 0x000000273bef7223 */ /* 0x080fe2000000001a */
[C---:B------:R-:W-:Y:S01]  /*13d70*/  FFMA R26, R20.reuse, R56, R107 ;  /* 0x00000038141a7223 */ /* 0x040fe2000000006b */
[-C--:B------:R-:W-:Y:S01]  /*13d80*/  FFMA R242, R15, R39.reuse, R24 ;  /* 0x000000270ff27223 */ /* 0x080fe20000000018 */
[----:B------:R-:W-:Y:S01]  /*13d90*/  FFMA R24, R20, R100, R61 ;  /* 0x0000006414187223 */ /* 0x000fe2000000003d */
[-C--:B------:R-:W-:Y:S01]  /*13da0*/  FFMA R243, R103, R39.reuse, R36 ;  /* 0x0000002767f37223 */ /* 0x080fe20000000024 */
[----:B------:R-:W-:Y:S01]  /*13db0*/  FFMA R238, R67, R39, R38 ;  /* 0x0000002743ee7223 */ /* 0x000fe20000000026 */
[----:B------:R-:W-:Y:S01]  /*13dc0*/  LDS.128 R92, [R0.X4+UR5+0x7370] ;  /* 0x00737005005c7984 */ /* 0x000fe20008004c00 */
[C---:B------:R-:W-:Y:S01]  /*13dd0*/  FFMA R25, R21.reuse, R101, R24 ;  /* 0x0000006515197223 */ /* 0x040fe20000000018 */
[----:B------:R-:W-:-:S02]  /*13de0*/  FFMA R27, R21, R57, R26 ;  /* 0x00000039151b7223 */ /* 0x000fc4000000001a */
[----:B------:R-:W2:Y:S01]  /*13df0*/  LDS.128 R36, [R0.X4+UR5+0x7170] ;  /* 0x0071700500247984 */ /* 0x000ea20008004c00 */
[----:B------:R-:W-:Y:S01]  /*13e00*/  FFMA R20, R20, R12, R63 ;  /* 0x0000000c14147223 */ /* 0x000fe2000000003f */
[C---:B------:R-:W-:Y:S01]  /*13e10*/  FFMA R61, R21.reuse, R65, R116 ;  /* 0x00000041153d7223 */ /* 0x040fe20000000074 */
[C---:B------:R-:W-:Y:S01]  /*13e20*/  FFMA R26, R22.reuse, R102, R25 ;  /* 0x00000066161a7223 */ /* 0x040fe20000000019 */
[C---:B------:R-:W-:Y:S01]  /*13e30*/  FFMA R24, R22.reuse, R58, R27 ;  /* 0x0000003a16187223 */ /* 0x040fe2000000001b */
[----:B------:R-:W-:Y:S01]  /*13e40*/  FFMA R21, R21, R13, R20 ;  /* 0x0000000d15157223 */ /* 0x000fe20000000014 */
[----:B------:R-:W-:Y:S01]  /*13e50*/  LDS.128 R72, [R0.X4+UR5+0x80] ;  /* 0x0000800500487984 */ /* 0x000fe20008004c00 */
[-C--:B------:R-:W-:Y:S01]  /*13e60*/  FFMA R241, R103, R23.reuse, R26 ;  /* 0x0000001767f17223 */ /* 0x080fe2000000001a */
[-C--:B------:R-:W-:Y:S01]  /*13e70*/  FFMA R2, R59, R23.reuse, R24 ;  /* 0x000000173b027223 */ /* 0x080fe20000000018 */
[C---:B------:R-:W-:Y:S01]  /*13e80*/  FFMA R20, R22.reuse, R14, R21 ;  /* 0x0000000e16147223 */ /* 0x040fe20000000015 */
[----:B------:R-:W-:Y:S01]  /*13e90*/  FFMA R22, R22, R66, R61 ;  /* 0x0000004216167223 */ /* 0x000fe2000000003d */
[----:B------:R-:W4:Y:S01]  /*13ea0*/  LDS.128 R24, [R0.X4+UR5+0x7270] ;  /* 0x0072700500187984 */ /* 0x000f220008004c00 */
[C---:B---3--:R-:W-:Y:S01]  /*13eb0*/  FFMA R106, R52.reuse, R100, R106 ;  /* 0x00000064346a7223 */ /* 0x048fe2000000006a */
        /* <DEDUP_REMOVED lines=9> */
[----:B-1----:R-:W-:Y:S01]  /*13f50*/  FFMA R60, R28, R56, R60 ;  /* 0x000000381c3c7223 */ /* 0x002fe2000000003c */
[----:B------:R-:W1:Y:S02]  /*13f60*/  LDS.128 R76, [R32+0x80] ;  /* 0x00008000204c7984 */ /* 0x000e640000000c00 */
[C---:B------:R-:W-:Y:S01]  /*13f70*/  FFMA R20, R54.reuse, R14, R53 ;  /* 0x0000000e36147223 */ /* 0x040fe20000000035 */
[----:B------:R-:W-:Y:S01]  /*13f80*/  FFMA R22, R54, R58, R23 ;  /* 0x0000003a36167223 */ /* 0x000fe20000000017 */
[----:B------:R-:W3:Y:S02]  /*13f90*/  LDS.128 R80, [R32+0x280] ;  /* 0x0002800020507984 */ /* 0x000ee40000000c00 */
        /* <DEDUP_REMOVED lines=8> */
[----:B------:R-:W-:Y:S01]  /*14020*/  LDS.128 R128, [R0.X4+UR5+0x3180] ;  /* 0x0031800500807984 */ /* 0x000fe20008004c00 */
[----:B------:R-:W-:Y:S01]  /*14030*/  FFMA R20, R30, R14, R53 ;  /* 0x0000000e1e147223 */ /* 0x000fe20000000035 */
[C---:B------:R-:W-:Y:S01]  /*14040*/  FFMA R21, R29.reuse, R101, R22 ;  /* 0x000000651d157223 */ /* 0x040fe20000000016 */
[----:B------:R-:W-:Y:S01]  /*14050*/  FFMA R29, R29, R65, R28 ;  /* 0x000000411d1d7223 */ /* 0x000fe2000000001c */
[C---:B--2---:R-:W-:Y:S01]  /*14060*/  FFMA R96, R36.reuse, R100, R96 ;  /* 0x0000006424607223 */ /* 0x044fe20000000060 */
        /* <DEDUP_REMOVED lines=17> */
[C---:B----4-:R-:W-:Y:S01]  /*14180*/  FFMA R36, R24.reuse, R100, R121 ;  /* 0x0000006418247223 */ /* 0x050fe20000000079 */
[C---:B------:R-:W-:Y:S01]  /*14190*/  FFMA R122, R24.reuse, R64, R122 ;  /* 0x00000040187a7223 */ /* 0x040fe2000000007a */
[-C--:B------:R-:W-:Y:S01]  /*141a0*/  FFMA R21, R15, R39.reuse, R20 ;  /* 0x000000270f157223 */ /* 0x080fe20000000014 */
[----:B------:R-:W-:Y:S01]  /*141b0*/  FFMA R20, R67, R39, R38 ;  /* 0x0000002743147223 */ /* 0x000fe20000000026 */
        /* <DEDUP_REMOVED lines=10> */
[----:B------:R-:W-:Y:S01]  /*14260*/  FFMA R22, R59, R39, R22 ;  /* 0x000000273b167223 */ /* 0x000fe20000000016 */
[C---:B------:R-:W-:Y:S01]  /*14270*/  FFMA R24, R26.reuse, R66, R24 ;  /* 0x000000421a187223 */ /* 0x040fe20000000018 */
[C---:B------:R-:W-:Y:S01]  /*14280*/  FFMA R25, R26.reuse, R58, R37 ;  /* 0x0000003a1a197223 */ /* 0x040fe20000000025 */
[----:B------:R-:W-:Y:S01]  /*14290*/  FFMA R26, R26, R14, R38 ;  /* 0x0000000e1a1a7223 */ /* 0x000fe20000000026 */
[----:B------:R-:W-:Y:S01]  /*142a0*/  FFMA R54, R54, R66, R61 ;  /* 0x0000004236367223 */ /* 0x000fe2000000003d */
[----:B------:R-:W-:Y:S01]  /*142b0*/  FFMA R57, R94, R58, R57 ;  /* 0x0000003a5e397223 */ /* 0x000fe20000000039 */
[----:B------:R2:W-:Y:S01]  /*142c0*/  STL [R1+0x60], R2 ;  /* 0x0000600201007387 */ /* 0x0005e20000100800 */
[-C--:B------:R-:W-:Y:S01]  /*142d0*/  FFMA R37, R103, R27.reuse, R36 ;  /* 0x0000001b67257223 */ /* 0x080fe20000000024 */
[-C--:B------:R-:W-:Y:S01]  /*142e0*/  FFMA R36, R59, R27.reuse, R25 ;  /* 0x0000001b3b247223 */ /* 0x080fe20000000019 */
[-C--:B------:R-:W-:Y:S01]  /*142f0*/  FFMA R25, R15, R27.reuse, R26 ;  /* 0x0000001b0f197223 */ /* 0x080fe2000000001a */
[----:B------:R-:W-:Y:S01]  /*14300*/  STL [R1+0x34], R23 ;  /* 0x0000341701007387 */ /* 0x000fe20000100800 */
[----:B------:R-:W-:Y:S01]  /*14310*/  FFMA R24, R67, R27, R24 ;  /* 0x0000001b43187223 */ /* 0x000fe20000000018 */
[----:B------:R-:W-:-:S02]  /*14320*/  FFMA R244, R103, R55, R52 ;  /* 0x0000003767f47223 */ /* 0x000fc40000000034 */
[----:B------:R-:W-:Y:S01]  /*14330*/  STL [R1+0x30], R22 ;  /* 0x0000301601007387 */ /* 0x000fe20000100800 */
[----:B------:R-:W-:Y:S01]  /*14340*/  FFMA R245, R67, R55, R54 ;  /* 0x0000003743f57223 */ /* 0x000fe20000000036 */
[----:B------:R-:W-:Y:S02]  /*14350*/  FFMA R227, R59, R95, R57 ;  /* 0x0000005f3be37223 */ /* 0x000fe40000000039 */
[----:B------:R-:W-:Y:S01]  /*14360*/  STL [R1+0x2c], R21 ;  /* 0x00002c1501007387 */ /* 0x000fe20000100800 */
[----:B--2---:R-:W-:-:S03]  /*14370*/  FFMA R2, R67, R31, R30 ;  /* 0x0000001f43027223 */ /* 0x004fc6000000001e */
[----:B------:R-:W-:Y:S04]  /*14380*/  STL [R1+0xc], R20 ;  /* 0x00000c1401007387 */ /* 0x000fe80000100800 */
[----:B------:R-:W2:Y:S04]  /*14390*/  LDS.128 R60, [R32+0x180] ;  /* 0x00018000203c7984 */ /* 0x000ea80000000c00 */
[----:B------:R-:W4:Y:S04]  /*143a0*/  LDS.128 R52, [R32+0x380] ;  /* 0x0003800020347984 */ /* 0x000f280000000c00 */
[----:B------:R-:W-:Y:S04]  /*143b0*/  STL [R1+0x28], R37 ;  /* 0x0000282501007387 */ /* 0x000fe80000100800 */
[----:B------:R-:W1:Y:S04]  /*143c0*/  LDS.128 R56, [R0.X4+UR5+0x2080] ;  /* 0x0020800500387984 */ /* 0x000e680008004c00 */
[----:B------:R-:W2:Y:S04]  /*143d0*/  LDS.128 R20, [R0.X4+UR5+0x280] ;  /* 0x0002800500147984 */ /* 0x000ea80008004c00 */
[----:B------:R-:W-:Y:S04]  /*143e0*/  STL [R1+0x24], R36 ;  /* 0x0000242401007387 */ /* 0x000fe80000100800 */
[----:B------:R-:W-:Y:S04]  /*143f0*/  STL [R1+0x20], R25 ;  /* 0x0000201901007387 */ /* 0x000fe80000100800 */
[----:B------:R-:W4:Y:S04]  /*14400*/  LDS.128 R120, [R0.X4+UR5+0x2380] ;  /* 0x0023800500787984 */ /* 0x000f280008004c00 */
[----:B------:R-:W4:Y:S04]  /*14410*/  LDS.128 R28, [R0.X4+UR5+0x180] ;  /* 0x00018005001c7984 */ /* 0x000f280008004c00 */
[----:B------:R-:W4:Y:S04]  /*14420*/  LDS.128 R36, [R0.X4+UR5+0x1080] ;  /* 0x0010800500247984 */ /* 0x000f280008004c00 */
[----:B------:R-:W-:Y:S04]  /*14430*/  STL [R1+0x8], R24 ;  /* 0x0000081801007387 */ /* 0x000fe80000100800 */
[----:B------:R-:W4:Y:S04]  /*14440*/  LDS.128 R24, [R0.X4+UR5+0x1180] ;  /* 0x0011800500187984 */ /* 0x000f280008004c00 */
[----:B------:R-:W4:Y:S01]  /*14450*/  LDS.128 R124, [R0.X4+UR5+0x3080] ;  /* 0x00308005007c7984 */ /* 0x000f220008004c00 */
[C---:B------:R-:W-:Y:S01]  /*14460*/  FFMA R91, R92.reuse, R100, R91 ;  /* 0x000000645c5b7223 */ /* 0x040fe2000000005b */
[C---:B------:R-:W-:Y:S01]  /*14470*/  FFMA R89, R92.reuse, R12, R89 ;  /* 0x0000000c5c597223 */ /* 0x040fe20000000059 */
[----:B------:R-:W-:Y:S01]  /*14480*/  FFMA R90, R92, R64, R90 ;  /* 0x000000405c5a7223 */ /* 0x000fe2000000005a */
[----:B-1----:R-:W-:Y:S01]  /*14490*/  FFMA R212, R72, R76, R212 ;  /* 0x0000004c48d47223 */ /* 0x002fe200000000d4 */
[C---:B------:R-:W-:Y:S01]  /*144a0*/  FFMA R91, R93.reuse, R101, R91 ;  /* 0x000000655d5b7223 */ /* 0x040fe2000000005b */
[C---:B------:R-:W-:Y:S01]  /*144b0*/  FFMA R13, R93.reuse, R13, R89 ;  /* 0x0000000d5d0d7223 */ /* 0x040fe20000000059 */
[----:B------:R-:W-:Y:S01]  /*144c0*/  FFMA R97, R93, R65, R90 ;  /* 0x000000415d617223 */ /* 0x000fe2000000005a */
[----:B---3--:R-:W-:Y:S01]  /*144d0*/  FFMA R213, R80, R72, R213 ;  /* 0x0000004850d57223 */ /* 0x008fe200000000d5 */
[C---:B------:R-:W-:Y:S01]  /*144e0*/  FFMA R102, R94.reuse, R102, R91 ;  /* 0x000000665e667223 */ /* 0x040fe2000000005b */
[C---:B------:R-:W-:Y:S01]  /*144f0*/  FFMA R13, R94.reuse, R14, R13 ;  /* 0x0000000e5e0d7223 */ /* 0x040fe2000000000d */
[----:B------:R-:W-:Y:S01]  /*14500*/  FFMA R97, R94, R66, R97 ;  /* 0x000000425e617223 */ /* 0x000fe20000000061 */
[-C--:B--2---:R-:W-:Y:S01]  /*14510*/  FFMA R211, R60, R72.reuse, R211 ;  /* 0x000000483cd37223 */ /* 0x084fe200000000d3 */
[-C--:B------:R-:W-:Y:S01]  /*14520*/  FFMA R12, R103, R95.reuse, R102 ;  /* 0x0000005f670c7223 */ /* 0x080fe20000000066 */
[----:B----4-:R-:W-:Y:S01]  /*14530*/  FFMA R210, R52, R72, R210 ;  /* 0x0000004834d27223 */ /* 0x010fe200000000d2 */
        /* <DEDUP_REMOVED lines=11> */
[----:B------:R-:W1:Y:S01]  /*145f0*/  LDS.128 R84, [R0.X4+UR5+0x380] ;  /* 0x0003800500547984 */ /* 0x000e620008004c00 */
[----:B------:R-:W-:Y:S01]  /*14600*/  FFMA R20, R120, R60, R11 ;  /* 0x0000003c78147223 */ /* 0x000fe2000000000b */
[----:B------:R-:W-:Y:S01]  /*14610*/  FFMA R128, R128, R80, R9 ;  /* 0x0000005080807223 */ /* 0x000fe20000000009 */
[-C--:B------:R-:W-:Y:S01]  /*14620*/  FFMA R96, R15, R95.reuse, R13 ;  /* 0x0000005f0f607223 */ /* 0x080fe2000000000d */
[----:B------:R-:W2:Y:S01]  /*14630*/  LDS.128 R112, [R0.X4+UR5+0x2180] ;  /* 0x0021800500707984 */ /* 0x000ea20008004c00 */
[----:B------:R-:W-:Y:S01]  /*14640*/  FFMA R97, R67, R95, R97 ;  /* 0x0000005f43617223 */ /* 0x000fe20000000061 */
[C---:B------:R-:W-:Y:S01]  /*14650*/  FFMA R206, R28.reuse, R60, R206 ;  /* 0x0000003c1cce7223 */ /* 0x040fe200000000ce */
[C---:B------:R-:W-:Y:S01]  /*14660*/  FFMA R207, R28.reuse, R76, R207 ;  /* 0x0000004c1ccf7223 */ /* 0x040fe200000000cf */
[----:B------:R-:W3:Y:S01]  /*14670*/  LDS.128 R116, [R0.X4+UR5+0x2280] ;  /* 0x0022800500747984 */ /* 0x000ee20008004c00 */
[C---:B------:R-:W-:Y:S01]  /*14680*/  FFMA R208, R28.reuse, R52, R208 ;  /* 0x000000341cd07223 */ /* 0x040fe200000000d0 */
[----:B------:R-:W-:Y:S01]  /*14690*/  FFMA R209, R28, R80, R209 ;  /* 0x000000501cd17223 */ /* 0x000fe200000000d1 */
[C---:B------:R-:W-:Y:S01]  /*146a0*/  FFMA R181, R36.reuse, R60, R181 ;  /* 0x0000003c24b57223 */ /* 0x040fe200000000b5 */
[----:B------:R-:W4:Y:S01]  /*146b0*/  LDS.128 R136, [R0.X4+UR5+0x3380] ;  /* 0x0033800500887984 */ /* 0x000f220008004c00 */
[C---:B------:R-:W-:Y:S01]  /*146c0*/  FFMA R182, R36.reuse, R76, R182 ;  /* 0x0000004c24b67223 */ /* 0x040fe200000000b6 */
[C---:B------:R-:W-:Y:S01]  /*146d0*/  FFMA R183, R36.reuse, R52, R183 ;  /* 0x0000003424b77223 */ /* 0x040fe200000000b7 */
[----:B------:R-:W-:Y:S01]  /*146e0*/  FFMA R184, R36, R80, R184 ;  /* 0x0000005024b87223 */ /* 0x000fe200000000b8 */
[----:B------:R-:W1:Y:S01]  /*146f0*/  LDS.128 R144, [R0.X4+UR5+0x4180] ;  /* 0x0041800500907984 */ /* 0x000e620008004c00 */
[C---:B------:R-:W-:Y:S01]  /*14700*/  FFMA R177, R24.reuse, R60, R177 ;  /* 0x0000003c18b17223 */ /* 0x040fe200000000b1 */
[C---:B------:R-:W-:Y:S01]  /*14710*/  FFMA R178, R24.reuse, R76, R178 ;  /* 0x0000004c18b27223 */ /* 0x040fe200000000b2 */
[C---:B------:R-:W-:Y:S01]  /*14720*/  FFMA R179, R24.reuse, R52, R179 ;  /* 0x0000003418b37223 */ /* 0x040fe200000000b3 */
[----:B------:R-:W1:Y:S01]  /*14730*/  LDS.128 R100, [R0.X4+UR5+0x1380] ;  /* 0x0013800500647984 */ /* 0x000e620008004c00 */
[----:B------:R-:W-:Y:S01]  /*14740*/  FFMA R180, R24, R80, R180 ;  /* 0x0000005018b47223 */ /* 0x000fe200000000b4 */
[C---:B------:R-:W-:Y:S01]  /*14750*/  FFMA R43, R124.reuse, R60, R43 ;  /* 0x0000003c7c2b7223 */ /* 0x040fe2000000002b */
[C---:B------:R-:W-:Y:S01]  /*14760*/  FFMA R28, R124.reuse, R76, R7 ;  /* 0x0000004c7c1c7223 */ /* 0x040fe20000000007 */
[----:B------:R-:W1:Y:S01]  /*14770*/  LDS.128 R132, [R0.X4+UR5+0x3280] ;  /* 0x0032800500847984 */ /* 0x000e620008004c00 */
[-C--:B------:R-:W-:Y:S01]  /*14780*/  FFMA R36, R124, R52.reuse, R6 ;  /* 0x000000347c247223 */ /* 0x080fe20000000006 */
[----:B------:R-:W-:-:S02]  /*14790*/  FFMA R24, R120, R52, R4 ;  /* 0x0000003478187223 */ /* 0x000fc40000000004 */
[----:B------:R-:W3:Y:S01]  /*147a0*/  LDS.128 R140, [R0.X4+UR5+0x4080] ;  /* 0x00408005008c7984 */ /* 0x000ee20008004c00 */
[----:B------:R-:W-:-:S03]  /*147b0*/  FFMA R124, R124, R80, R5 ;  /* 0x000000507c7c7223 */ /* 0x000fc60000000005 */
[----:B------:R-:W4:Y:S04]  /*147c0*/  LDS.128 R8, [R0.X4+UR5+0x6080] ;  /* 0x0060800500087984 */ /* 0x000f280008004c00 */
[----:B------:R-:W4:Y:S04]  /*147d0*/  LDS.128 R88, [R0.X4+UR5+0x1280] ;  /* 0x0012800500587984 */ /* 0x000f280008004c00 */
[----:B------:R-:W-:Y:S04]  /*147e0*/  STL [R1+0x4], R12 ;  /* 0x0000040c01007387 */ /* 0x000fe80000100800 */
[----:B------:R-:W4:Y:S04]  /*147f0*/  LDS.128 R92, [R0.X4+UR5+0x5080] ;  /* 0x00508005005c7984 */ /* 0x000f280008004c00 */
[----:B------:R-:W4:Y:S04]  /*14800*/  LDS.128 R104, [R0.X4+UR5+0x5180] ;  /* 0x0051800500687984 */ /* 0x000f280008004c00 */
[----:B------:R-:W4:Y:S04]  /*14810*/  LDS.128 R12, [R0.X4+UR5+0x4280] ;  /* 0x00428005000c7984 */ /* 0x000f280008004c00 */
[----:B------:R-:W4:Y:S04]  /*14820*/  LDS.128 R64, [R0.X4+UR5+0x4380] ;  /* 0x0043800500407984 */ /* 0x000f280008004c00 */
[----:B------:R-:W4:Y:S04]  /*14830*/  LDS.128 R108, [R0.X4+UR5+0x5280] ;  /* 0x00528005006c7984 */ /* 0x000f280008004c00 */
[----:B------:R-:W4:Y:S01]  /*14840*/  LDS.128 R4, [R0.X4+UR5+0x5380] ;  /* 0x0053800500047984 */ /* 0x000f220008004c00 */
[----:B-1----:R-:W-:Y:S01]  /*14850*/  FFMA R201, R84, R80, R201 ;  /* 0x0000005054c97223 */ /* 0x002fe200000000c9 */
[C---:B--2---:R-:W-:Y:S01]  /*14860*/  FFMA R163, R112.reuse, R76, R163 ;  /* 0x0000004c70a37223 */ /* 0x044fe200000000a3 */
[----:B------:R-:W-:Y:S01]  /*14870*/  FFMA R164, R112, R52, R164 ;  /* 0x0000003470a47223 */ /* 0x000fe200000000a4 */
[C---:B---3--:R-:W-:Y:S01]  /*14880*/  FFMA R157, R116.reuse, R60, R157 ;  /* 0x0000003c749d7223 */ /* 0x048fe2000000009d */
[----:B------:R-:W-:Y:S01]  /*14890*/  FFMA R159, R116, R52, R159 ;  /* 0x00000034749f7223 */ /* 0x000fe2000000009f */
[C---:B------:R-:W-:Y:S01]  /*148a0*/  FFMA R3, R120.reuse, R76, R3 ;  /* 0x0000004c78037223 */ /* 0x040fe20000000003 */
[----:B------:R-:W-:Y:S01]  /*148b0*/  FFMA R156, R120, R80, R156 ;  /* 0x00000050789c7223 */ /* 0x000fe2000000009c */
[-C--:B----4-:R-:W-:Y:S01]  /*148c0*/  FFMA R51, R136, R60.reuse, R51 ;  /* 0x0000003c88337223 */ /* 0x090fe20000000033 */
        /* <DEDUP_REMOVED lines=89> */
[C---:B------:R-:W-:Y:S01]  /*14e60*/  FFMA R49, R145.reuse, R61, R49 ;  /* 0x0000003d91317223 */ /* 0x040fe20000000031 */
[----:B------:R-:W-:Y:S01]  /*14e70*/  FFMA R48, R145, R53, R48 ;  /* 0x0000003591307223 */ /* 0x000fe20000000030 */
[-C--:B------:R-:W-:Y:S01]  /*14e80*/  FFMA R160, R116, R80.reuse, R160 ;  /* 0x0000005074a07223 */ /* 0x080fe200000000a0 */
        /* <DEDUP_REMOVED lines=119> */
[-C--:B------:R-:W-:Y:S01]  /*15600*/  FFMA R108, R94, R82.reuse, R108 ;  /* 0x000000525e6c7223 */ /* 0x080fe2000000006c */
[----:B------:R-:W-:Y:S01]  /*15610*/  FFMA R129, R90, R82, R176 ;  /* 0x000000525a817223 */ /* 0x000fe200000000b0 */
[-C--:B------:R-:W-:Y:S01]  /*15620*/  FFMA R65, R114, R62.reuse, R161 ;  /* 0x0000003e72417223 */ /* 0x080fe200000000a1 */
[----:B------:R-:W-:Y:S01]  /*15630*/  FFMA R86, R130, R62, R19 ;  /* 0x0000003e82567223 */ /* 0x000fe20000000013 */
[C---:B------:R-:W-:Y:S01]  /*15640*/  FFMA R217, R134.reuse, R78, R18 ;  /* 0x0000004e86d97223 */ /* 0x040fe20000000012 */
[-C--:B------:R-:W-:Y:S01]  /*15650*/  FFMA R226, R134, R82.reuse, R16 ;  /* 0x0000005286e27223 */ /* 0x080fe20000000010 */
[-C--:B------:R-:W-:Y:S01]  /*15660*/  FFMA R224, R138, R82.reuse, R33 ;  /* 0x000000528ae07223 */ /* 0x080fe20000000021 */
[-C--:B------:R-:W-:Y:S01]  /*15670*/  FFMA R169, R66, R82.reuse, R98 ;  /* 0x0000005242a97223 */ /* 0x080fe20000000062 */
[----:B------:R-:W-:Y:S01]  /*15680*/  FFMA R200, R114, R82, R165 ;  /* 0x0000005272c87223 */ /* 0x000fe200000000a5 */
[----:B------:R-:W-:Y:S01]  /*15690*/  FFMA R84, R118, R78, R158 ;  /* 0x0000004e76547223 */ /* 0x000fe2000000009e */
[C---:B------:R-:W-:Y:S01]  /*156a0*/  FFMA R20, R122.reuse, R62, R20 ;  /* 0x0000003e7a147223 */ /* 0x040fe20000000014 */
        /* <DEDUP_REMOVED lines=15> */
[-C--:B------:R-:W-:Y:S01]  /*157a0*/  FFMA R18, R110, R82.reuse, R109 ;  /* 0x000000526e127223 */ /* 0x080fe2000000006d */
        /* <DEDUP_REMOVED lines=15> */
[-C--:B------:R-:W-:Y:S01]  /*158a0*/  FFMA R199, R79, R75.reuse, R199 ;  /* 0x0000004b4fc77223 */ /* 0x080fe200000000c7 */
[----:B------:R-:W-:Y:S01]  /*158b0*/  FFMA R105, R63, R75, R105 ;  /* 0x0000004b3f697223 */ /* 0x000fe20000000069 */
        /* <DEDUP_REMOVED lines=22> */
[C---:B------:R-:W-:Y:S01]  /*15a20*/  FFMA R120, R10.reuse, R78, R120 ;  /* 0x0000004e0a787223 */ /* 0x040fe20000000078 */
[-C--:B------:R-:W-:Y:S01]  /*15a30*/  FFMA R99, R10, R54.reuse, R29 ;  /* 0x000000360a637223 */ /* 0x080fe2000000001d */
        /* <DEDUP_REMOVED lines=11> */
[----:B------:R-:W-:Y:S01]  /*15af0*/  LDS.128 R68, [R32+0x90] ;  /* 0x0000900020447984 */ /* 0x000fe20000000c00 */
[C---:B------:R-:W-:Y:S01]  /*15b00*/  FFMA R191, R95.reuse, R63, R191 ;  /* 0x0000003f5fbf7223 */ /* 0x040fe200000000bf */
[C---:B------:R-:W-:Y:S01]  /*15b10*/  FFMA R192, R95.reuse, R79, R192 ;  /* 0x0000004f5fc07223 */ /* 0x040fe200000000c0 */
[C---:B------:R-:W-:Y:S01]  /*15b20*/  FFMA R146, R95.reuse, R55, R146 ;  /* 0x000000375f927223 */ /* 0x040fe20000000092 */
[----:B------:R-:W-:Y:S01]  /*15b30*/  LDS.128 R56, [R32+0x190] ;  /* 0x0001900020387984 */ /* 0x000fe20000000c00 */
[----:B------:R-:W-:Y:S01]  /*15b40*/  FFMA R108, R95, R83, R108 ;  /* 0x000000535f6c7223 */ /* 0x000fe2000000006c */
[----:B------:R-:W-:Y:S01]  /*15b50*/  FFMA R145, R110, R54, R145 ;  /* 0x000000366e917223 */ /* 0x000fe20000000091 */
[C---:B------:R-:W-:Y:S01]  /*15b60*/  FFMA R162, R39.reuse, R63, R181 ;  /* 0x0000003f27a27223 */ /* 0x040fe200000000b5 */
[----:B------:R-:W-:Y:S01]  /*15b70*/  LDS.128 R48, [R32+0x390] ;  /* 0x0003900020307984 */ /* 0x000fe20000000c00 */
[C---:B------:R-:W-:Y:S01]  /*15b80*/  FFMA R161, R39.reuse, R55, R183 ;  /* 0x0000003727a17223 */ /* 0x040fe200000000b7 */
[----:B------:R-:W-:Y:S01]  /*15b90*/  FFMA R132, R39, R83, R132 ;  /* 0x0000005327847223 */ /* 0x000fe20000000084 */
[C---:B------:R-:W-:Y:S01]  /*15ba0*/  FFMA R12, R91.reuse, R63, R173 ;  /* 0x0000003f5b0c7223 */ /* 0x040fe200000000ad */
[----:B------:R-:W-:Y:S01]  /*15bb0*/  LDS.128 R72, [R32+0x290] ;  /* 0x0002900020487984 */ /* 0x000fe20000000c00 */
[C---:B------:R-:W-:Y:S01]  /*15bc0*/  FFMA R10, R91.reuse, R79, R174 ;  /* 0x0000004f5b0a7223 */ /* 0x040fe200000000ae */
[C---:B------:R-:W-:Y:S01]  /*15bd0*/  FFMA R159, R91.reuse, R55, R175 ;  /* 0x000000375b9f7223 */ /* 0x040fe200000000af */
[----:B------:R-:W-:Y:S01]  /*15be0*/  FFMA R129, R91, R83, R129 ;  /* 0x000000535b817223 */ /* 0x000fe20000000081 */
[----:B------:R-:W1:Y:S01]  /*15bf0*/  LDS.128 R100, [R0.X4+UR5+0x390] ;  /* 0x0003900500647984 */ /* 0x000e620008004c00 */
[----:B------:R-:W-:Y:S01]  /*15c00*/  FFMA R153, R127, R55, R36 ;  /* 0x000000377f997223 */ /* 0x000fe20000000024 */
[----:B------:R-:W-:Y:S01]  /*15c10*/  FFMA R124, R131, R83, R88 ;  /* 0x00000053837c7223 */ /* 0x000fe20000000058 */
[C---:B------:R-:W-:Y:S01]  /*15c20*/  FFMA R183, R115.reuse, R63, R65 ;  /* 0x0000003f73b77223 */ /* 0x040fe20000000041 */
[----:B------:R-:W2:Y:S01]  /*15c30*/  LDS.128 R204, [R0.X4+UR5+0x1090] ;  /* 0x0010900500cc7984 */ /* 0x000ea20008004c00 */
[----:B------:R-:W-:Y:S01]  /*15c40*/  FFMA R200, R115, R83, R200 ;  /* 0x0000005373c87223 */ /* 0x000fe200000000c8 */
[C---:B------:R-:W-:Y:S01]  /*15c50*/  FFMA R216, R143.reuse, R79, R40 ;  /* 0x0000004f8fd87223 */ /* 0x040fe20000000028 */
[C---:B------:R-:W-:Y:S01]  /*15c60*/  FFMA R110, R143.reuse, R55, R41 ;  /* 0x000000378f6e7223 */ /* 0x040fe20000000029 */
[----:B------:R-:W3:Y:S01]  /*15c70*/  LDS.128 R92, [R0.X4+UR5+0x1190] ;  /* 0x00119005005c7984 */ /* 0x000ee20008004c00 */
[----:B------:R-:W-:Y:S01]  /*15c80*/  FFMA R221, R143, R83, R42 ;  /* 0x000000538fdd7223 */ /* 0x000fe2000000002a */
[C---:B------:R-:W-:Y:S01]  /*15c90*/  FFMA R189, R67.reuse, R63, R189 ;  /* 0x0000003f43bd7223 */ /* 0x040fe200000000bd */
[C---:B------:R-:W-:Y:S01]  /*15ca0*/  FFMA R190, R67.reuse, R79, R190 ;  /* 0x0000004f43be7223 */ /* 0x040fe200000000be */
[----:B------:R-:W4:Y:S01]  /*15cb0*/  LDS.128 R44, [R0.X4+UR5+0x2190] ;  /* 0x00219005002c7984 */ /* 0x000f220008004c00 */
[C---:B------:R-:W-:Y:S01]  /*15cc0*/  FFMA R168, R67.reuse, R55, R168 ;  /* 0x0000003743a87223 */ /* 0x040fe200000000a8 */
[----:B------:R-:W-:-:S02]  /*15cd0*/  FFMA R169, R67, R83, R169 ;  /* 0x0000005343a97223 */ /* 0x000fc400000000a9 */
[----:B------:R-:W1:Y:S04]  /*15ce0*/  LDS.128 R176, [R0.X4+UR5+0x2390] ;  /* 0x0023900500b07984 */ /* 0x000e680008004c00 */
[----:B------:R-:W2:Y:S04]  /*15cf0*/  LDS.128 R88, [R0.X4+UR5+0x1290] ;  /* 0x0012900500587984 */ /* 0x000ea80008004c00 */
[----:B------:R-:W2:Y:S04]  /*15d00*/  LDS.128 R36, [R0.X4+UR5+0x3090] ;  /* 0x0030900500247984 */ /* 0x000ea80008004c00 */
[----:B------:R-:W3:Y:S04]  /*15d10*/  LDS.128 R172, [R0.X4+UR5+0x3190] ;  /* 0x0031900500ac7984 */ /* 0x000ee80008004c00 */
[----:B------:R-:W4:Y:S04]  /*15d20*/  LDS.128 R140, [R0.X4+UR5+0x90] ;  /* 0x00009005008c7984 */ /* 0x000f280008004c00 */
[----:B------:R-:W4:Y:S04]  /*15d30*/  LDS.128 R112, [R0.X4+UR5+0x290] ;  /* 0x0002900500707984 */ /* 0x000f280008004c00 */
[----:B------:R-:W4:Y:S01]  /*15d40*/  LDS.128 R64, [R0.X4+UR5+0x2090] ;  /* 0x0020900500407984 */ /* 0x000f220008004c00 */
        /* <DEDUP_REMOVED lines=14> */
[----:B------:R-:W-:Y:S01]  /*15e30*/  FFMA R156, R119, R83, R118 ;  /* 0x00000053779c7223 */ /* 0x000fe20000000076 */
[----:B------:R-:W4:Y:S01]  /*15e40*/  LDS.128 R84, [R0.X4+UR5+0x1390] ;  /* 0x0013900500547984 */ /* 0x000f220008004c00 */
[C---:B------:R-:W-:Y:S01]  /*15e50*/  FFMA R125, R127.reuse, R63, R43 ;  /* 0x0000003f7f7d7223 */ /* 0x040fe2000000002b */
[----:B------:R-:W-:Y:S01]  /*15e60*/  FFMA R154, R127, R79, R28 ;  /* 0x0000004f7f9a7223 */ /* 0x000fe2000000001c */
[C---:B-1----:R-:W-:Y:S01]  /*15e70*/  FFMA R134, R100.reuse, R56, R134 ;  /* 0x0000003864867223 */ /* 0x042fe20000000086 */
[----:B------:R-:W1:Y:S01]  /*15e80*/  LDS.128 R116, [R0.X4+UR5+0x190] ;  /* 0x0001900500747984 */ /* 0x000e620008004c00 */
[C---:B------:R-:W-:Y:S01]  /*15e90*/  FFMA R133, R100.reuse, R68, R133 ;  /* 0x0000004464857223 */ /* 0x040fe20000000085 */
[C---:B------:R-:W-:Y:S01]  /*15ea0*/  FFMA R163, R100.reuse, R48, R163 ;  /* 0x0000003064a37223 */ /* 0x040fe200000000a3 */
[----:B------:R-:W-:Y:S01]  /*15eb0*/  FFMA R252, R100, R72, R252 ;  /* 0x0000004864fc7223 */ /* 0x000fe200000000fc */
[----:B------:R-:W1:Y:S01]  /*15ec0*/  LDS.128 R148, [R0.X4+UR5+0x3290] ;  /* 0x0032900500947984 */ /* 0x000e620008004c00 */
[C---:B------:R-:W-:Y:S01]  /*15ed0*/  FFMA R136, R31.reuse, R55, R136 ;  /* 0x000000371f887223 */ /* 0x040fe20000000088 */
[----:B------:R-:W-:Y:S01]  /*15ee0*/  FFMA R137, R31, R83, R137 ;  /* 0x000000531f897223 */ /* 0x000fe20000000089 */
[C---:B--2---:R-:W-:Y:S01]  /*15ef0*/  FFMA R162, R204.reuse, R56, R162 ;  /* 0x00000038cca27223 */ /* 0x044fe200000000a2 */
[C---:B------:R-:W-:Y:S01]  /*15f00*/  FFMA R33, R204.reuse, R68, R33 ;  /* 0x00000044cc217223 */ /* 0x040fe20000000021 */
[C---:B------:R-:W-:Y:S01]  /*15f10*/  FFMA R161, R204.reuse, R48, R161 ;  /* 0x00000030cca17223 */ /* 0x040fe200000000a1 */
[----:B------:R-:W-:Y:S01]  /*15f20*/  FFMA R132, R204, R72, R132 ;  /* 0x00000048cc847223 */ /* 0x000fe20000000084 */
[C---:B---3--:R-:W-:Y:S01]  /*15f30*/  FFMA R100, R92.reuse, R56, R14 ;  /* 0x000000385c647223 */ /* 0x048fe2000000000e */
[C---:B------:R-:W-:Y:S01]  /*15f40*/  FFMA R131, R92.reuse, R68, R13 ;  /* 0x000000445c837223 */ /* 0x040fe2000000000d */
[C---:B------:R-:W-:Y:S01]  /*15f50*/  FFMA R160, R92.reuse, R48, R160 ;  /* 0x000000305ca07223 */ /* 0x040fe200000000a0 */
[----:B------:R-:W-:Y:S01]  /*15f60*/  FFMA R130, R92, R72, R130 ;  /* 0x000000485c827223 */ /* 0x000fe20000000082 */
[----:B------:R-:W2:Y:S01]  /*15f70*/  LDS.128 R212, [R0.X4+UR5+0x4090] ;  /* 0x0040900500d47984 */ /* 0x000ea20008004c00 */
        /* <DEDUP_REMOVED lines=22> */
[-C--:B------:R-:W-:Y:S01]  /*160e0*/  FFMA R129, R88, R72.reuse, R129 ;  /* 0x0000004858817223 */ /* 0x080fe20000000081 */
[----:B------:R-:W4:Y:S01]  /*160f0*/  LDS.128 R28, [R0.X4+UR5+0x3390] ;  /* 0x00339005001c7984 */ /* 0x000f220008004c00 */
        /* <DEDUP_REMOVED lines=14> */
[----:B------:R-:W-:Y:S01]  /*161e0*/  FFMA R199, R140, R68, R199 ;  /* 0x000000448cc77223 */ /* 0x000fe200000000c7 */
[-C--:B------:R-:W-:Y:S01]  /*161f0*/  FFMA R105, R56, R140.reuse, R105 ;  /* 0x0000008c38697223 */ /* 0x080fe20000000069 */
[-C--:B------:R-:W-:Y:S01]  /*16200*/  FFMA R144, R48, R140.reuse, R144 ;  /* 0x0000008c30907223 */ /* 0x080fe20000000090 */
[----:B------:R-:W-:Y:S01]  /*16210*/  FFMA R139, R72, R140, R17 ;  /* 0x0000008c488b7223 */ /* 0x000fe20000000011 */
[----:B------:R-:W-:Y:S01]  /*16220*/  FFMA R135, R112, R72, R23 ;  /* 0x0000004870877223 */ /* 0x000fe20000000017 */
[C---:B------:R-:W-:Y:S01]  /*16230*/  FFMA R123, R64.reuse, R68, R9 ;  /* 0x00000044407b7223 */ /* 0x040fe20000000009 */
[----:B------:R-:W-:Y:S01]  /*16240*/  FFMA R88, R64, R72, R8 ;  /* 0x0000004840587223 */ /* 0x000fe20000000008 */
[----:B------:R-:W2:Y:S01]  /*16250*/  LDS.128 R24, [R0.X4+UR5+0x4190] ;  /* 0x0041900500187984 */ /* 0x000ea20008004c00 */
[----:B------:R-:W-:Y:S01]  /*16260*/  FFMA R107, R111, R83, R18 ;  /* 0x000000536f6b7223 */ /* 0x000fe20000000012 */
[----:B------:R-:W-:-:S02]  /*16270*/  FFMA R140, R112, R68, R16 ;  /* 0x00000044708c7223 */ /* 0x000fc40000000010 */
[----:B------:R-:W2:Y:S04]  /*16280*/  LDS.128 R4, [R0.X4+UR5+0x6090] ;  /* 0x0060900500047984 */ /* 0x000ea80008004c00 */
[----:B------:R-:W3:Y:S04]  /*16290*/  LDS.128 R20, [R0.X4+UR5+0x4290] ;  /* 0x0042900500147984 */ /* 0x000ee80008004c00 */
[----:B------:R-:W4:Y:S04]  /*162a0*/  LDS.128 R12, [R0.X4+UR5+0x4390] ;  /* 0x00439005000c7984 */ /* 0x000f280008004c00 */
[----:B------:R-:W4:Y:S04]  /*162b0*/  LDS.128 R208, [R0.X4+UR5+0x5090] ;  /* 0x0050900500d07984 */ /* 0x000f280008004c00 */
[----:B------:R-:W4:Y:S04]  /*162c0*/  LDS.128 R8, [R0.X4+UR5+0x5390] ;  /* 0x0053900500087984 */ /* 0x000f280008004c00 */
[----:B------:R-:W4:Y:S01]  /*162d0*/  LDS.128 R16, [R0.X4+UR5+0x5290] ;  /* 0x0052900500107984 */ /* 0x000f220008004c00 */
[C---:B------:R-:W-:Y:S01]  /*162e0*/  FFMA R203, R84.reuse, R56, R203 ;  /* 0x0000003854cb7223 */ /* 0x040fe200000000cb */
[C---:B------:R-:W-:Y:S01]  /*162f0*/  FFMA R128, R84.reuse, R68, R128 ;  /* 0x0000004454807223 */ /* 0x040fe20000000080 */
        /* <DEDUP_REMOVED lines=18> */
[----:B--2---:R-:W-:Y:S01]  /*16420*/  FFMA R172, R212, R48, R110 ;  /* 0x00000030d4ac7223 */ /* 0x004fe2000000006e */
[C---:B------:R-:W-:Y:S01]  /*16430*/  FFMA R104, R112.reuse, R56, R104 ;  /* 0x0000003870687223 */ /* 0x040fe20000000068 */
[----:B------:R-:W-:Y:S01]  /*16440*/  FFMA R164, R112, R48, R164 ;  /* 0x0000003070a47223 */ /* 0x000fe200000000a4 */
[C---:B---3--:R-:W-:Y:S01]  /*16450*/  FFMA R182, R40.reuse, R56, R182 ;  /* 0x0000003828b67223 */ /* 0x048fe200000000b6 */
[C---:B------:R-:W-:Y:S01]  /*16460*/  FFMA R181, R40.reuse, R68, R181 ;  /* 0x0000004428b57223 */ /* 0x040fe200000000b5 */
[C---:B------:R-:W-:Y:S01]  /*16470*/  FFMA R155, R40.reuse, R48, R155 ;  /* 0x00000030289b7223 */ /* 0x040fe2000000009b */
[----:B------:R-:W-:Y:S01]  /*16480*/  FFMA R156, R40, R72, R156 ;  /* 0x00000048289c7223 */ /* 0x000fe2000000009c */
[----:B----4-:R-:W-:Y:S01]  /*16490*/  FFMA R64, R28, R48, R223 ;  /* 0x000000301c407223 */ /* 0x010fe200000000df */
        /* <DEDUP_REMOVED lines=217> */
[----:B------:R-:W-:Y:S01]  /*17230*/  FFMA R207, R207, R75, R29 ;  /* 0x0000004bcfcf7223 */ /* 0x000fe2000000001d */
[-C--:B------:R-:W-:Y:S01]  /*17240*/  FFMA R6, R95, R71.reuse, R28 ;  /* 0x000000475f067223 */ /* 0x080fe2000000001c */
        /* <DEDUP_REMOVED lines=30> */
[----:B------:R-:W-:Y:S01]  /*17430*/  LDS.128 R136, [R0.X4+UR5+0xa0] ;  /* 0x0000a00500887984 */ /* 0x000fe20008004c00 */
[C---:B------:R-:W-:Y:S01]  /*17440*/  FFMA R189, R15.reuse, R59, R189 ;  /* 0x0000003b0fbd7223 */ /* 0x040fe200000000bd */
[C---:B------:R-:W-:Y:S01]  /*17450*/  FFMA R190, R15.reuse, R71, R190 ;  /* 0x000000470fbe7223 */ /* 0x040fe200000000be */
[C---:B------:R-:W-:Y:S01]  /*17460*/  FFMA R168, R15.reuse, R51, R168 ;  /* 0x000000330fa87223 */ /* 0x040fe200000000a8 */
[----:B------:R-:W1:Y:S01]  /*17470*/  LDS.128 R24, [R32+0xa0] ;  /* 0x0000a00020187984 */ /* 0x000e620000000c00 */
[----:B------:R-:W-:Y:S01]  /*17480*/  FFMA R169, R15, R75, R169 ;  /* 0x0000004b0fa97223 */ /* 0x000fe200000000a9 */
[C---:B------:R-:W-:Y:S01]  /*17490*/  FFMA R191, R211.reuse, R59, R191 ;  /* 0x0000003bd3bf7223 */ /* 0x040fe200000000bf */
[C---:B------:R-:W-:Y:S01]  /*174a0*/  FFMA R192, R211.reuse, R71, R192 ;  /* 0x00000047d3c07223 */ /* 0x040fe200000000c0 */
[----:B------:R-:W2:Y:S01]  /*174b0*/  LDS.128 R28, [R32+0x1a0] ;  /* 0x0001a000201c7984 */ /* 0x000ea20000000c00 */
[----:B------:R-:W-:Y:S01]  /*174c0*/  FFMA R146, R211, R51, R146 ;  /* 0x00000033d3927223 */ /* 0x000fe20000000092 */
[-C--:B------:R-:W-:Y:S01]  /*174d0*/  FFMA R175, R175, R75.reuse, R20 ;  /* 0x0000004bafaf7223 */ /* 0x080fe20000000014 */
[----:B------:R-:W-:Y:S01]  /*174e0*/  FFMA R151, R151, R75, R17 ;  /* 0x0000004b97977223 */ /* 0x000fe20000000011 */
[----:B------:R-:W3:Y:S01]  /*174f0*/  LDS.128 R40, [R32+0x3a0] ;  /* 0x0003a00020287984 */ /* 0x000ee20000000c00 */
[C---:B------:R-:W-:Y:S01]  /*17500*/  FFMA R187, R23.reuse, R59, R187 ;  /* 0x0000003b17bb7223 */ /* 0x040fe200000000bb */
[C---:B------:R-:W-:Y:S01]  /*17510*/  FFMA R188, R23.reuse, R71, R188 ;  /* 0x0000004717bc7223 */ /* 0x040fe200000000bc */
[C---:B------:R-:W-:Y:S01]  /*17520*/  FFMA R147, R23.reuse, R51, R147 ;  /* 0x0000003317937223 */ /* 0x040fe20000000093 */
[----:B------:R-:W4:Y:S01]  /*17530*/  LDS.128 R36, [R32+0x2a0] ;  /* 0x0002a00020247984 */ /* 0x000f220000000c00 */
[-C--:B------:R-:W-:Y:S01]  /*17540*/  FFMA R148, R23, R75.reuse, R148 ;  /* 0x0000004b17947223 */ /* 0x080fe20000000094 */
[----:B------:R-:W-:Y:S01]  /*17550*/  FFMA R211, R211, R75, R16 ;  /* 0x0000004bd3d37223 */ /* 0x000fe20000000010 */
[C---:B------:R-:W-:Y:S01]  /*17560*/  FFMA R195, R19.reuse, R59, R195 ;  /* 0x0000003b13c37223 */ /* 0x040fe200000000c3 */
[----:B------:R-:W1:Y:S01]  /*17570*/  LDS.128 R132, [R0.X4+UR5+0x1a0] ;  /* 0x0001a00500847984 */ /* 0x000e620008004c00 */
[C---:B------:R-:W-:Y:S01]  /*17580*/  FFMA R196, R19.reuse, R71, R196 ;  /* 0x0000004713c47223 */ /* 0x040fe200000000c4 */
[C---:B------:R-:W-:Y:S01]  /*17590*/  FFMA R145, R19.reuse, R51, R145 ;  /* 0x0000003313917223 */ /* 0x040fe20000000091 */
[----:B------:R-:W-:Y:S01]  /*175a0*/  FFMA R230, R19, R75, R230 ;  /* 0x0000004b13e67223 */ /* 0x000fe200000000e6 */
[----:B------:R-:W1:Y:S04]  /*175b0*/  LDS.128 R128, [R0.X4+UR5+0x2a0] ;  /* 0x0002a00500807984 */ /* 0x000e680008004c00 */
[----:B------:R-:W1:Y:S04]  /*175c0*/  LDS.128 R12, [R0.X4+UR5+0x3a0] ;  /* 0x0003a005000c7984 */ /* 0x000e680008004c00 */
[----:B------:R-:W1:Y:S04]  /*175d0*/  LDS.128 R20, [R0.X4+UR5+0x11a0] ;  /* 0x0011a00500147984 */ /* 0x000e680008004c00 */
        /* <DEDUP_REMOVED lines=9> */
[----:B------:R-:W-:Y:S01]  /*17670*/  MOV R226, R244 ;  /* 0x000000f400e27202 */ /* 0x000fe20000000f00 */
[----:B------:R-:W1:Y:S01]  /*17680*/  LDS.128 R116, [R0.X4+UR5+0x22a0] ;  /* 0x0022a00500747984 */ /* 0x000e620008004c00 */
[C---:B------:R-:W-:Y:S01]  /*17690*/  FFMA R209, R114.reuse, R58, R104 ;  /* 0x0000003a72d17223 */ /* 0x040fe20000000068 */
[C---:B------:R-:W-:Y:S01]  /*176a0*/  FFMA R140, R114.reuse, R70, R140 ;  /* 0x00000046728c7223 */ /* 0x040fe2000000008c */
[----:B------:R-:W-:Y:S01]  /*176b0*/  FFMA R164, R114, R50, R164 ;  /* 0x0000003272a47223 */ /* 0x000fe200000000a4 */
        /* <DEDUP_REMOVED lines=13> */
[----:B------:R-:W-:Y:S01]  /*17790*/  MOV R219, R226 ;  /* 0x000000e200db7202 */ /* 0x000fe20000000f00 */
        /* <DEDUP_REMOVED lines=10> */
[----:B------:R-:W4:Y:S01]  /*17840*/  LDS.128 R84, [R0.X4+UR5+0x23a0] ;  /* 0x0023a00500547984 */ /* 0x000f220008004c00 */
[----:B------:R-:W-:-:S02]  /*17850*/  MOV R102, R238 ;  /* 0x000000ee00667202 */ /* 0x000fc40000000f00 */
[----:B------:R-:W-:Y:S01]  /*17860*/  MOV R228, R237 ;  /* 0x000000ed00e47202 */ /* 0x000fe20000000f00 */
[C---:B------:R-:W-:Y:S01]  /*17870*/  FFMA R158, R66.reuse, R58, R158 ;  /* 0x0000003a429e7223 */ /* 0x040fe2000000009e */
[----:B------:R-:W-:Y:S01]  /*17880*/  MOV R226, R236 ;  /* 0x000000ec00e27202 */ /* 0x000fe20000000f00 */
[C---:B------:R-:W-:Y:S01]  /*17890*/  FFMA R123, R66.reuse, R70, R123 ;  /* 0x00000046427b7223 */ /* 0x040fe2000000007b */
[----:B------:R-:W-:Y:S01]  /*178a0*/  MOV R101, R239 ;  /* 0x000000ef00657202 */ /* 0x000fe20000000f00 */
[C---:B------:R-:W-:Y:S01]  /*178b0*/  FFMA R122, R66.reuse, R50, R122 ;  /* 0x00000032427a7223 */ /* 0x040fe2000000007a */
[----:B------:R-:W-:Y:S01]  /*178c0*/  MOV R221, R241 ;  /* 0x000000f100dd7202 */ /* 0x000fe20000000f00 */
[----:B------:R-:W4:Y:S01]  /*178d0*/  LDS.128 R236, [R0.X4+UR5+0x31a0] ;  /* 0x0031a00500ec7984 */ /* 0x000f220008004c00 */
[----:B------:R-:W-:Y:S01]  /*178e0*/  MOV R223, R243 ;  /* 0x000000f300df7202 */ /* 0x000fe20000000f00 */
[----:B------:R-:W-:Y:S01]  /*178f0*/  FFMA R45, R66, R74, R88 ;  /* 0x0000004a422d7223 */ /* 0x000fe20000000058 */
[----:B------:R-:W-:Y:S01]  /*17900*/  MOV R224, R240 ;  /* 0x000000f000e07202 */ /* 0x000fe20000000f00 */
[----:B-1----:R-:W-:Y:S01]  /*17910*/  FFMA R199, R136, R24, R199 ;  /* 0x0000001888c77223 */ /* 0x002fe200000000c7 */
[----:B------:R-:W-:Y:S01]  /*17920*/  MOV R222, R242 ;  /* 0x000000f200de7202 */ /* 0x000fe20000000f00 */
[-C--:B--2---:R-:W-:Y:S01]  /*17930*/  FFMA R213, R28, R136.reuse, R213 ;  /* 0x000000881cd57223 */ /* 0x084fe200000000d5 */
[-C--:B---3--:R-:W-:Y:S01]  /*17940*/  FFMA R144, R40, R136.reuse, R144 ;  /* 0x0000008828907223 */ /* 0x088fe20000000090 */
        /* <DEDUP_REMOVED lines=27> */
[----:B------:R-:W-:Y:S01]  /*17b00*/  MOV R12, R221 ;  /* 0x000000dd000c7202 */ /* 0x000fe20000000f00 */
[-C--:B------:R-:W-:Y:S01]  /*17b10*/  FFMA R132, R20, R24.reuse, R6 ;  /* 0x0000001814847223 */ /* 0x080fe20000000006 */
[----:B------:R-:W1:Y:S01]  /*17b20*/  LDS.128 R112, [R0.X4+UR5+0x32a0] ;  /* 0x0032a00500707984 */ /* 0x000e620008004c00 */
[C---:B------:R-:W-:Y:S01]  /*17b30*/  FFMA R128, R16.reuse, R24, R5 ;  /* 0x0000001810807223 */ /* 0x040fe20000000005 */
[----:B------:R-:W-:Y:S01]  /*17b40*/  FFMA R248, R16, R36, R4 ;  /* 0x0000002410f87223 */ /* 0x000fe20000000004 */
[C---:B------:R-:W-:Y:S01]  /*17b50*/  FFMA R158, R67.reuse, R59, R158 ;  /* 0x0000003b439e7223 */ /* 0x040fe2000000009e */
[C---:B------:R-:W-:Y:S01]  /*17b60*/  FFMA R123, R67.reuse, R71, R123 ;  /* 0x00000047437b7223 */ /* 0x040fe2000000007b */
[C---:B------:R-:W-:Y:S01]  /*17b70*/  FFMA R122, R67.reuse, R51, R122 ;  /* 0x00000033437a7223 */ /* 0x040fe2000000007a */
[----:B------:R-:W-:Y:S01]  /*17b80*/  FFMA R45, R67, R75, R45 ;  /* 0x0000004b432d7223 */ /* 0x000fe2000000002d */
[----:B------:R-:W2:Y:S01]  /*17b90*/  LDS.128 R240, [R0.X4+UR5+0x21a0] ;  /* 0x0021a00500f07984 */ /* 0x000ea20008004c00 */
[----:B------:R-:W-:-:S02]  /*17ba0*/  MOV R47, R222 ;  /* 0x000000de002f7202 */ /* 0x000fc40000000f00 */
[----:B------:R-:W-:Y:S01]  /*17bb0*/  MOV R221, R224 ;  /* 0x000000e000dd7202 */ /* 0x000fe20000000f00 */
[----:B------:R-:W3:Y:S01]  /*17bc0*/  LDS.128 R4, [R0.X4+UR5+0x33a0] ;  /* 0x0033a00500047984 */ /* 0x000ee20008004c00 */
[----:B------:R-:W-:Y:S02]  /*17bd0*/  MOV R93, R223 ;  /* 0x000000df005d7202 */ /* 0x000fe40000000f00 */
[----:B------:R-:W-:Y:S01]  /*17be0*/  MOV R222, R235 ;  /* 0x000000eb00de7202 */ /* 0x000fe20000000f00 */
[----:B------:R-:W4:Y:S01]  /*17bf0*/  LDS.128 R64, [R0.X4+UR5+0x40a0] ;  /* 0x0040a00500407984 */ /* 0x000f220008004c00 */
[----:B------:R-:W-:Y:S02]  /*17c00*/  MOV R224, R234 ;  /* 0x000000ea00e07202 */ /* 0x000fe40000000f00 */
[----:B------:R-:W-:Y:S02]  /*17c10*/  MOV R223, R233 ;  /* 0x000000e900df7202 */ /* 0x000fe40000000f00 */
[----:B------:R-:W-:Y:S01]  /*17c20*/  MOV R220, R232 ;  /* 0x000000e800dc7202 */ /* 0x000fe20000000f00 */
[C---:B------:R-:W-:Y:S01]  /*17c30*/  FFMA R197, R10.reuse, R58, R197 ;  /* 0x0000003a0ac57223 */ /* 0x040fe200000000c5 */
[----:B------:R-:W1:Y:S01]  /*17c40*/  LDS.128 R232, [R0.X4+UR5+0x41a0] ;  /* 0x0041a00500e87984 */ /* 0x000e620008004c00 */
[C---:B------:R-:W-:Y:S01]  /*17c50*/  FFMA R198, R10.reuse, R70, R198 ;  /* 0x000000460ac67223 */ /* 0x040fe200000000c6 */
[C---:B------:R-:W-:Y:S01]  /*17c60*/  FFMA R166, R10.reuse, R50, R166 ;  /* 0x000000320aa67223 */ /* 0x040fe200000000a6 */
[----:B------:R-:W-:Y:S01]  /*17c70*/  FFMA R229, R10, R74, R229 ;  /* 0x0000004a0ae57223 */ /* 0x000fe200000000e5 */
[----:B------:R-:W1:Y:S01]  /*17c80*/  LDS.128 R108, [R0.X4+UR5+0x42a0] ;  /* 0x0042a005006c7984 */ /* 0x000e620008004c00 */
[C---:B------:R-:W-:Y:S01]  /*17c90*/  FFMA R193, R231.reuse, R59, R193 ;  /* 0x0000003be7c17223 */ /* 0x040fe200000000c1 */
[----:B------:R-:W-:-:S02]  /*17ca0*/  FFMA R194, R231, R71, R194 ;  /* 0x00000047e7c27223 */ /* 0x000fc400000000c2 */
[----:B------:R-:W1:Y:S01]  /*17cb0*/  LDS.128 R104, [R0.X4+UR5+0x43a0] ;  /* 0x0043a00500687984 */ /* 0x000e620008004c00 */
[C---:B------:R-:W-:Y:S01]  /*17cc0*/  FFMA R167, R231.reuse, R51, R167 ;  /* 0x00000033e7a77223 */ /* 0x040fe200000000a7 */
[----:B------:R-:W-:Y:S01]  /*17cd0*/  MOV R225, R245 ;  /* 0x000000f500e17202 */ /* 0x000fe20000000f00 */
[----:B------:R-:W-:Y:S01]  /*17ce0*/  FFMA R231, R231, R75, R9 ;  /* 0x0000004be7e77223 */ /* 0x000fe20000000009 */
[C---:B------:R-:W-:Y:S01]  /*17cf0*/  FFMA R197, R11.reuse, R59, R197 ;  /* 0x0000003b0bc57223 */ /* 0x040fe200000000c5 */
[C---:B------:R-:W-:Y:S01]  /*17d00*/  FFMA R198, R11.reuse, R71, R198 ;  /* 0x000000470bc67223 */ /* 0x040fe200000000c6 */
[C---:B------:R-:W-:Y:S01]  /*17d10*/  FFMA R166, R11.reuse, R51, R166 ;  /* 0x000000330ba67223 */ /* 0x040fe200000000a6 */
[----:B------:R-:W-:Y:S01]  /*17d20*/  FFMA R229, R11, R75, R229 ;  /* 0x0000004b0be57223 */ /* 0x000fe200000000e5 */
[----:B------:R-:W4:Y:S04]  /*17d30*/  LDS.128 R244, [R0.X4+UR5+0x13a0] ;  /* 0x0013a00500f47984 */ /* 0x000f280008004c00 */
[----:B------:R-:W4:Y:S04]  /*17d40*/  LDS.128 R8, [R0.X4+UR5+0x30a0] ;  /* 0x0030a00500087984 */ /* 0x000f280008004c00 */
[----:B------:R-:W4:Y:S01]  /*17d50*/  LDS.128 R124, [R0.X4+UR5+0x20a0] ;  /* 0x0020a005007c7984 */ /* 0x000f220008004c00 */
[C---:B------:R-:W-:Y:S01]  /*17d60*/  FFMA R206, R94.reuse, R58, R100 ;  /* 0x0000003a5ece7223 */ /* 0x040fe20000000064 */
[C---:B------:R-:W-:Y:S01]  /*17d70*/  FFMA R160, R94.reuse, R50, R160 ;  /* 0x000000325ea07223 */ /* 0x040fe200000000a0 */
[----:B------:R-:W-:-:S02]  /*17d80*/  FFMA R205, R94, R74, R205 ;  /* 0x0000004a5ecd7223 */ /* 0x000fc400000000cd */
[C---:B------:R-:W-:Y:S01]  /*17d90*/  FFMA R206, R95.reuse, R59, R206 ;  /* 0x0000003b5fce7223 */ /* 0x040fe200000000ce */
[C---:B------:R-:W-:Y:S01]  /*17da0*/  FFMA R160, R95.reuse, R51, R160 ;  /* 0x000000335fa07223 */ /* 0x040fe200000000a0 */
[----:B------:R-:W-:Y:S01]  /*17db0*/  FFMA R205, R95, R75, R205 ;  /* 0x0000004b5fcd7223 */ /* 0x000fe200000000cd */
[-C--:B------:R-:W-:Y:S01]  /*17dc0*/  FFMA R182, R116, R28.reuse, R182 ;  /* 0x0000001c74b67223 */ /* 0x080fe200000000b6 */
[C---:B------:R-:W-:Y:S01]  /*17dd0*/  FFMA R206, R20.reuse, R28, R206 ;  /* 0x0000001c14ce7223 */ /* 0x040fe200000000ce */
[C---:B------:R-:W-:Y:S01]  /*17de0*/  FFMA R160, R20.reuse, R40, R160 ;  /* 0x0000002814a07223 */ /* 0x040fe200000000a0 */
[----:B------:R-:W-:Y:S01]  /*17df0*/  FFMA R205, R20, R36, R205 ;  /* 0x0000002414cd7223 */ /* 0x000fe200000000cd */
[C---:B------:R-:W-:Y:S01]  /*17e00*/  FFMA R181, R116.reuse, R24, R181 ;  /* 0x0000001874b57223 */ /* 0x040fe200000000b5 */
[C---:B------:R-:W-:Y:S01]  /*17e10*/  FFMA R155, R116.reuse, R40, R155 ;  /* 0x00000028749b7223 */ /* 0x040fe2000000009b */
[----:B------:R-:W-:Y:S01]  /*17e20*/  FFMA R156, R116, R36, R156 ;  /* 0x00000024749c7223 */ /* 0x000fe2000000009c */
[----:B------:R-:W-:-:S02]  /*17e30*/  MOV R116, R101 ;  /* 0x0000006500747202 */ /* 0x000fc40000000f00 */
[----:B------:R-:W-:Y:S02]  /*17e40*/  MOV R20, R102 ;  /* 0x0000006600147202 */ /* 0x000fe40000000f00 */
        /* <DEDUP_REMOVED lines=10> */
[----:B-1----:R-:W-:Y:S01]  /*17ef0*/  FFMA R12, R112, R24, R217 ;  /* 0x00000018700c7223 */ /* 0x002fe200000000d9 */
[----:B--2---:R-:W-:Y:S01]  /*17f00*/  FFMA R157, R240, R40, R157 ;  /* 0x00000028f09d7223 */ /* 0x004fe2000000009d */
[C---:B---3--:R-:W-:Y:S01]  /*17f10*/  FFMA R180, R4.reuse, R28, R180 ;  /* 0x0000001c04b47223 */ /* 0x048fe200000000b4 */
[----:B------:R-:W-:Y:S01]  /*17f20*/  MOV R217, R236 ;  /* 0x000000ec00d97202 */ /* 0x000fe20000000f00 */
[C---:B------:R-:W-:Y:S01]  /*17f30*/  FFMA R34, R4.reuse, R24, R34 ;  /* 0x0000001804227223 */ /* 0x040fe20000000022 */
[C---:B------:R-:W-:Y:S01]  /*17f40*/  FFMA R173, R4.reuse, R40, R173 ;  /* 0x0000002804ad7223 */ /* 0x040fe200000000ad */
[----:B------:R-:W-:Y:S01]  /*17f50*/  FFMA R174, R4, R36, R174 ;  /* 0x0000002404ae7223 */ /* 0x000fe200000000ae */
        /* <DEDUP_REMOVED lines=8> */
[----:B------:R-:W-:Y:S01]  /*17fe0*/  FFMA R159, R90, R50, R159 ;  /* 0x000000325a9f7223 */ /* 0x000fe2000000009f */
[----:B------:R-:W-:Y:S01]  /*17ff0*/  FFMA R64, R232, R40, R214 ;  /* 0x00000028e8407223 */ /* 0x000fe200000000d6 */
[----:B------:R-:W-:Y:S01]  /*18000*/  MOV R214, R116 ;  /* 0x0000007400d67202 */ /* 0x000fe20000000f00 */
        /* <DEDUP_REMOVED lines=53> */
[----:B------:R-:W-:Y:S01]  /*18360*/  FFMA R244, R124, R36, R45 ;  /* 0x000000247cf47223 */ /* 0x000fe2000000002d */
[----:B------:R-:W-:Y:S01]  /*18370*/  MOV R8, R47 ;  /* 0x0000002f00087202 */ /* 0x000fe20000000f00 */
[C---:B------:R-:W-:Y:S01]  /*18380*/  FFMA R180, R6.reuse, R30, R180 ;  /* 0x0000001e06b47223 */ /* 0x040fe200000000b4 */
[C---:B------:R-:W-:Y:S01]  /*18390*/  FFMA R34, R6.reuse, R26, R34 ;  /* 0x0000001a06227223 */ /* 0x040fe20000000022 */
[C---:B------:R-:W-:Y:S01]  /*183a0*/  FFMA R104, R6.reuse, R42, R104 ;  /* 0x0000002a06687223 */ /* 0x040fe20000000068 */
[----:B------:R-:W-:Y:S01]  /*183b0*/  FFMA R237, R6, R38, R237 ;  /* 0x0000002606ed7223 */ /* 0x000fe200000000ed */
[----:B------:R-:W1:Y:S01]  /*183c0*/  LDS.128 R44, [R0.X4+UR5+0x53a0] ;  /* 0x0053a005002c7984 */ /* 0x000e620008004c00 */
[----:B------:R-:W-:Y:S01]  /*183d0*/  FFMA R6, R15, R43, R134 ;  /* 0x0000002b0f067223 */ /* 0x000fe20000000086 */
        /* <DEDUP_REMOVED lines=9> */
[----:B------:R-:W2:Y:S01]  /*18470*/  LDL.LU R218, [R1+0x60] ;  /* 0x0000600001da7983 */ /* 0x000ea20000300800 */
[----:B------:R-:W-:Y:S01]  /*18480*/  FFMA R160, R21, R41, R160 ;  /* 0x0000002915a07223 */ /* 0x000fe200000000a0 */
[C---:B------:R-:W-:Y:S01]  /*18490*/  FFMA R199, R138.reuse, R26, R199 ;  /* 0x0000001a8ac77223 */ /* 0x040fe200000000c7 */
[C---:B------:R-:W-:Y:S01]  /*184a0*/  FFMA R213, R138.reuse, R30, R213 ;  /* 0x0000001e8ad57223 */ /* 0x040fe200000000d5 */
[----:B------:R3:W-:Y:S01]  /*184b0*/  STL [R1+0xec], R6 ;  /* 0x0000ec0601007387 */ /* 0x0007e20000100800 */
        /* <DEDUP_REMOVED lines=9> */
[----:B---3--:R-:W-:Y:S01]  /*18550*/  FFMA R6, R251, R43, R133 ;  /* 0x0000002bfb067223 */ /* 0x008fe20000000085 */
[----:B------:R-:W-:Y:S01]  /*18560*/  FFMA R122, R124, R40, R122 ;  /* 0x000000287c7a7223 */ /* 0x000fe2000000007a */
[----:B------:R-:W-:Y:S01]  /*18570*/  FFMA R159, R17, R41, R159 ;  /* 0x00000029119f7223 */ /* 0x000fe2000000009f */
[----:B------:R-:W-:Y:S01]  /*18580*/  MOV R124, R93 ;  /* 0x0000005d007c7202 */ /* 0x000fe20000000f00 */
[C---:B------:R-:W-:Y:S01]  /*18590*/  FFMA R3, R232.reuse, R28, R3 ;  /* 0x0000001ce8037223 */ /* 0x040fe20000000003 */
[----:B------:R3:W-:Y:S01]  /*185a0*/  STL [R1+0xf0], R6 ;  /* 0x0000f00601007387 */ /* 0x0007e20000100800 */
[C---:B------:R-:W-:Y:S01]  /*185b0*/  FFMA R171, R232.reuse, R24, R171 ;  /* 0x00000018e8ab7223 */ /* 0x040fe200000000ab */
[-C--:B------:R-:W-:Y:S01]  /*185c0*/  FFMA R170, R232, R36.reuse, R170 ;  /* 0x00000024e8aa7223 */ /* 0x080fe200000000aa */
[C---:B------:R-:W-:Y:S01]  /*185d0*/  FFMA R158, R125.reuse, R29, R158 ;  /* 0x0000001d7d9e7223 */ /* 0x040fe2000000009e */
[C---:B------:R-:W-:Y:S01]  /*185e0*/  FFMA R123, R125.reuse, R25, R123 ;  /* 0x000000197d7b7223 */ /* 0x040fe2000000007b */
[C---:B------:R-:W-:Y:S01]  /*185f0*/  FFMA R122, R125.reuse, R41, R122 ;  /* 0x000000297d7a7223 */ /* 0x040fe2000000007a */
[----:B------:R-:W-:Y:S01]  /*18600*/  FFMA R244, R125, R37, R244 ;  /* 0x000000257df47223 */ /* 0x000fe200000000f4 */
[----:B------:R-:W-:Y:S01]  /*18610*/  FFMA R232, R100, R36, R211 ;  /* 0x0000002464e87223 */ /* 0x000fe200000000d3 */
[----:B------:R-:W-:Y:S01]  /*18620*/  FFMA R125, R18, R42, R159 ;  /* 0x0000002a127d7223 */ /* 0x000fe2000000009f */
[----:B------:R-:W4:Y:S01]  /*18630*/  LDS.128 R92, [R0.X4+UR5+0x52a0] ;  /* 0x0052a005005c7984 */ /* 0x000f220008004c00 */
[----:B---3--:R-:W-:Y:S01]  /*18640*/  FFMA R6, R23, R43, R130 ;  /* 0x0000002b17067223 */ /* 0x008fe20000000082 */
[----:B------:R-:W-:Y:S01]  /*18650*/  MOV R211, R124 ;  /* 0x0000007c00d37202 */ /* 0x000fe20000000f00 */
[-C--:B------:R-:W-:Y:S01]  /*18660*/  FFMA R124, R245, R41.reuse, R201 ;  /* 0x00000029f57c7223 */ /* 0x080fe200000000c9 */
[-C--:B------:R-:W-:Y:S01]  /*18670*/  FFMA R116, R242, R42.reuse, R116 ;  /* 0x0000002af2747223 */ /* 0x080fe20000000074 */
[----:B------:R-:W-:Y:S01]  /*18680*/  FFMA R155, R117, R41, R155 ;  /* 0x00000029759b7223 */ /* 0x000fe2000000009b */
[----:B------:R3:W-:Y:S01]  /*18690*/  STL [R1+0x108], R6 ;  /* 0x0001080601007387 */ /* 0x0007e20000100800 */
[-C--:B------:R-:W-:Y:S01]  /*186a0*/  FFMA R124, R246, R42.reuse, R124 ;  /* 0x0000002af67c7223 */ /* 0x080fe2000000007c */
[----:B------:R-:W-:Y:S01]  /*186b0*/  FFMA R122, R126, R42, R122 ;  /* 0x0000002a7e7a7223 */ /* 0x000fe2000000007a */
[C---:B------:R-:W-:Y:S01]  /*186c0*/  FFMA R186, R113.reuse, R29, R186 ;  /* 0x0000001d71ba7223 */ /* 0x040fe200000000ba */
[C---:B------:R-:W-:Y:S01]  /*186d0*/  FFMA R12, R113.reuse, R25, R12 ;  /* 0x00000019710c7223 */ /* 0x040fe2000000000c */
[C---:B------:R-:W-:Y:S01]  /*186e0*/  FFMA R150, R113.reuse, R41, R150 ;  /* 0x0000002971967223 */ /* 0x040fe20000000096 */
[----:B------:R-:W-:Y:S01]  /*186f0*/  FFMA R151, R113, R37, R151 ;  /* 0x0000002571977223 */ /* 0x000fe20000000097 */
[----:B------:R-:W4:Y:S01]  /*18700*/  LDS.128 R88, [R0.X4+UR5+0x51a0] ;  /* 0x0051a00500587984 */ /* 0x000f220008004c00 */
[----:B---3--:R-:W-:-:S05]  /*18710*/  FFMA R6, R19, R43, R125 ;  /* 0x0000002b13067223 */ /* 0x008fca000000007d */
[----:B------:R3:W-:Y:S02]  /*18720*/  STL [R1+0x104], R6 ;  /* 0x0001040601007387 */ /* 0x0007e40000100800 */
[----:B---3--:R-:W-:-:S05]  /*18730*/  FFMA R6, R247, R43, R124 ;  /* 0x0000002bf7067223 */ /* 0x008fca000000007c */
[----:B------:R3:W-:Y:S01]  /*18740*/  STL [R1+0x100], R6 ;  /* 0x0001000601007387 */ /* 0x0007e20000100800 */
[----:B------:R-:W-:Y:S01]  /*18750*/  FFMA R113, R118, R42, R155 ;  /* 0x0000002a76717223 */ /* 0x000fe2000000009b */
[----:B---3--:R-:W-:-:S05]  /*18760*/  FFMA R6, R127, R43, R122 ;  /* 0x0000002b7f067223 */ /* 0x008fca000000007a */
[----:B------:R3:W-:Y:S01]  /*18770*/  STL [R1+0xfc], R6 ;  /* 0x0000fc0601007387 */ /* 0x0007e20000100800 */
[C---:B-1----:R-:W-:Y:S01]  /*18780*/  FFMA R197, R44.reuse, R28, R197 ;  /* 0x0000001c2cc57223 */ /* 0x042fe200000000c5 */
[C---:B------:R-:W-:Y:S01]  /*18790*/  FFMA R198, R44.reuse, R24, R198 ;  /* 0x000000182cc67223 */ /* 0x040fe200000000c6 */
[C---:B------:R-:W-:Y:S01]  /*187a0*/  FFMA R166, R44.reuse, R40, R166 ;  /* 0x000000282ca67223 */ /* 0x040fe200000000a6 */
[----:B------:R-:W-:Y:S01]  /*187b0*/  FFMA R229, R44, R36, R229 ;  /* 0x000000242ce57223 */ /* 0x000fe200000000e5 */
[----:B------:R-:W-:Y:S01]  /*187c0*/  FFMA R153, R9, R41, R153 ;  /* 0x0000002909997223 */ /* 0x000fe20000000099 */
[----:B---3--:R-:W-:Y:S01]  /*187d0*/  FFMA R6, R243, R43, R116 ;  /* 0x0000002bf3067223 */ /* 0x008fe20000000074 */
[C---:B------:R-:W-:Y:S01]  /*187e0*/  FFMA R187, R109.reuse, R29, R187 ;  /* 0x0000001d6dbb7223 */ /* 0x040fe200000000bb */
[----:B------:R-:W-:-:S03]  /*187f0*/  FFMA R188, R109, R25, R188 ;  /* 0x000000196dbc7223 */ /* 0x000fc600000000bc */
[----:B------:R1:W-:Y:S01]  /*18800*/  STL [R1+0xf8], R6 ;  /* 0x0000f80601007387 */ /* 0x0003e20000100800 */
[C---:B------:R-:W-:Y:S01]  /*18810*/  FFMA R147, R109.reuse, R41, R147 ;  /* 0x000000296d937223 */ /* 0x040fe20000000093 */
[----:B------:R-:W-:Y:S01]  /*18820*/  FFMA R148, R109, R37, R148 ;  /* 0x000000256d947223 */ /* 0x000fe20000000094 */
[C---:B------:R-:W-:Y:S01]  /*18830*/  FFMA R197, R45.reuse, R29, R197 ;  /* 0x0000001d2dc57223 */ /* 0x040fe200000000c5 */
[C---:B------:R-:W-:Y:S01]  /*18840*/  FFMA R198, R45.reuse, R25, R198 ;  /* 0x000000192dc67223 */ /* 0x040fe200000000c6 */
[C---:B------:R-:W-:Y:S01]  /*18850*/  FFMA R44, R45.reuse, R41, R166 ;  /* 0x000000292d2c7223 */ /* 0x040fe200000000a6 */
[----:B------:R-:W-:Y:S01]  /*18860*/  FFMA R229, R45, R37, R229 ;  /* 0x000000252de57223 */ /* 0x000fe200000000e5 */
[-C--:B------:R-:W-:Y:S01]  /*18870*/  FFMA R112, R86, R42.reuse, R112 ;  /* 0x0000002a56707223 */ /* 0x080fe20000000070 */
[-C--:B-1----:R-:W-:Y:S01]  /*18880*/  FFMA R6, R119, R43.reuse, R113 ;  /* 0x0000002b77067223 */ /* 0x082fe20000000071 */
[----:B------:R-:W-:Y:S01]  /*18890*/  FFMA R109, R10, R42, R153 ;  /* 0x0000002a0a6d7223 */ /* 0x000fe20000000099 */
[C---:B------:R-:W-:Y:S01]  /*188a0*/  FFMA R197, R46.reuse, R30, R197 ;  /* 0x0000001e2ec57223 */ /* 0x040fe200000000c5 */
[C---:B------:R-:W-:Y:S01]  /*188b0*/  FFMA R198, R46.reuse, R26, R198 ;  /* 0x0000001a2ec67223 */ /* 0x040fe200000000c6 */
[C---:B------:R-:W-:Y:S01]  /*188c0*/  FFMA R44, R46.reuse, R42, R44 ;  /* 0x0000002a2e2c7223 */ /* 0x040fe2000000002c */
[----:B------:R1:W-:Y:S01]  /*188d0*/  STL [R1+0xf4], R6 ;  /* 0x0000f40601007387 */ /* 0x0003e20000100800 */
[----:B------:R-:W-:Y:S01]  /*188e0*/  FFMA R229, R46, R38, R229 ;  /* 0x000000262ee57223 */ /* 0x000fe200000000e5 */
[-C--:B------:R-:W-:Y:S01]  /*188f0*/  FFMA R46, R11, R43.reuse, R109 ;  /* 0x0000002b0b2e7223 */ /* 0x080fe2000000006d */
[----:B------:R-:W-:Y:S01]  /*18900*/  FFMA R84, R238, R42, R84 ;  /* 0x0000002aee547223 */ /* 0x000fe20000000054 */
[----:B------:R-:W-:Y:S01]  /*18910*/  MOV R215, R8 ;  /* 0x0000000800d77202 */ /* 0x000fe20000000f00 */
[C---:B------:R-:W-:Y:S01]  /*18920*/  FFMA R191, R100.reuse, R28, R191 ;  /* 0x0000001c64bf7223 */ /* 0x040fe200000000bf */
[----:B-1----:R-:W-:Y:S01]  /*18930*/  FFMA R6, R87, R43, R112 ;  /* 0x0000002b57067223 */ /* 0x002fe20000000070 */
[C---:B------:R-:W-:Y:S01]  /*18940*/  FFMA R192, R100.reuse, R24, R192 ;  /* 0x0000001864c07223 */ /* 0x040fe200000000c0 */
[----:B------:R-:W-:Y:S01]  /*18950*/  FFMA R146, R100, R40, R146 ;  /* 0x0000002864927223 */ /* 0x000fe20000000092 */
[C---:B------:R-:W-:Y:S01]  /*18960*/  FFMA R8, R9.reuse, R29, R177 ;  /* 0x0000001d09087223 */ /* 0x040fe200000000b1 */
[C---:B------:R-:W-:Y:S01]  /*18970*/  FFMA R154, R9.reuse, R25, R154 ;  /* 0x00000019099a7223 */ /* 0x040fe2000000009a */
[----:B------:R-:W-:Y:S01]  /*18980*/  STL [R1+0xdc], R6 ;  /* 0x0000dc0601007387 */ /* 0x000fe20000100800 */
[----:B------:R-:W-:Y:S01]  /*18990*/  FFMA R240, R9, R37, R240 ;  /* 0x0000002509f07223 */ /* 0x000fe200000000f0 */
[C---:B------:R-:W-:Y:S01]  /*189a0*/  FFMA R149, R65.reuse, R29, R149 ;  /* 0x0000001d41957223 */ /* 0x040fe20000000095 */
[C---:B------:R-:W-:Y:S01]  /*189b0*/  FFMA R4, R65.reuse, R25, R4 ;  /* 0x0000001941047223 */ /* 0x040fe20000000004 */
[C---:B------:R-:W-:Y:S01]  /*189c0*/  FFMA R100, R65.reuse, R41, R172 ;  /* 0x0000002941647223 */ /* 0x040fe200000000ac */
[----:B------:R-:W-:Y:S01]  /*189d0*/  FFMA R236, R65, R37, R236 ;  /* 0x0000002541ec7223 */ /* 0x000fe200000000ec */
[----:B------:R1:W-:Y:S01]  /*189e0*/  STL [R1+0xd8], R46 ;  /* 0x0000d82e01007387 */ /* 0x0003e20000100800 */
        /* <DEDUP_REMOVED lines=9> */
[----:B-1----:R-:W-:Y:S01]  /*18a80*/  FFMA R46, R239, R43, R84 ;  /* 0x0000002bef2e7223 */ /* 0x002fe20000000054 */
[C---:B------:R-:W-:Y:S01]  /*18a90*/  FFMA R190, R105.reuse, R25, R190 ;  /* 0x0000001969be7223 */ /* 0x040fe200000000be */
[C---:B------:R-:W-:Y:S01]  /*18aa0*/  FFMA R92, R105.reuse, R41, R168 ;  /* 0x00000029695c7223 */ /* 0x040fe200000000a8 */
[----:B------:R-:W-:Y:S01]  /*18ab0*/  FFMA R233, R105, R37, R169 ;  /* 0x0000002569e97223 */ /* 0x000fe200000000a9 */
[-C--:B------:R-:W-:Y:S01]  /*18ac0*/  FFMA R105, R114, R42.reuse, R150 ;  /* 0x0000002a72697223 */ /* 0x080fe20000000096 */
[----:B------:R1:W-:Y:S01]  /*18ad0*/  STL [R1+0xd4], R46 ;  /* 0x0000d42e01007387 */ /* 0x0003e20000100800 */
[-C--:B------:R-:W-:Y:S01]  /*18ae0*/  FFMA R100, R66, R42.reuse, R100 ;  /* 0x0000002a42647223 */ /* 0x080fe20000000064 */
[-C--:B------:R-:W-:Y:S01]  /*18af0*/  FFMA R64, R234, R42.reuse, R64 ;  /* 0x0000002aea407223 */ /* 0x080fe20000000040 */
[C---:B------:R-:W-:Y:S01]  /*18b00*/  FFMA R195, R93.reuse, R29, R195 ;  /* 0x0000001d5dc37223 */ /* 0x040fe200000000c3 */
[C---:B------:R-:W-:Y:S01]  /*18b10*/  FFMA R196, R93.reuse, R25, R196 ;  /* 0x000000195dc47223 */ /* 0x040fe200000000c4 */
[C---:B------:R-:W-:Y:S01]  /*18b20*/  FFMA R145, R93.reuse, R41, R145 ;  /* 0x000000295d917223 */ /* 0x040fe20000000091 */
[----:B------:R-:W-:Y:S01]  /*18b30*/  FFMA R230, R93, R37, R230 ;  /* 0x000000255de67223 */ /* 0x000fe200000000e6 */
[----:B------:R-:W-:Y:S01]  /*18b40*/  FFMA R92, R106, R42, R92 ;  /* 0x0000002a6a5c7223 */ /* 0x000fe2000000005c */
[C---:B------:R-:W-:Y:S01]  /*18b50*/  FFMA R193, R88.reuse, R28, R193 ;  /* 0x0000001c58c17223 */ /* 0x040fe200000000c1 */
[C---:B------:R-:W-:Y:S01]  /*18b60*/  FFMA R194, R88.reuse, R24, R194 ;  /* 0x0000001858c27223 */ /* 0x040fe200000000c2 */
[----:B-1----:R-:W-:Y:S01]  /*18b70*/  FFMA R46, R115, R43, R105 ;  /* 0x0000002b732e7223 */ /* 0x002fe20000000069 */
[C---:B------:R-:W-:Y:S01]  /*18b80*/  FFMA R167, R88.reuse, R40, R167 ;  /* 0x0000002858a77223 */ /* 0x040fe200000000a7 */
[----:B------:R-:W-:Y:S01]  /*18b90*/  FFMA R231, R88, R36, R231 ;  /* 0x0000002458e77223 */ /* 0x000fe200000000e7 */
[----:B------:R-:W-:Y:S01]  /*18ba0*/  FFMA R146, R101, R41, R146 ;  /* 0x0000002965927223 */ /* 0x000fe20000000092 */
[C---:B------:R-:W-:Y:S01]  /*18bb0*/  FFMA R189, R106.reuse, R30, R189 ;  /* 0x0000001e6abd7223 */ /* 0x040fe200000000bd */
[----:B------:R1:W-:Y:S01]  /*18bc0*/  STL [R1+0xd0], R46 ;  /* 0x0000d02e01007387 */ /* 0x0003e20000100800 */
        /* <DEDUP_REMOVED lines=9> */
[----:B-1----:R-:W-:Y:S01]  /*18c60*/  FFMA R46, R7, R43, R104 ;  /* 0x0000002b072e7223 */ /* 0x002fe20000000068 */
[C---:B------:R-:W-:Y:S01]  /*18c70*/  FFMA R108, R238.reuse, R30, R108 ;  /* 0x0000001eee6c7223 */ /* 0x040fe2000000006c */
[----:B------:R-:W-:Y:S01]  /*18c80*/  FFMA R85, R238, R38, R85 ;  /* 0x00000026ee557223 */ /* 0x000fe20000000055 */
[----:B------:R-:W-:-:S02]  /*18c90*/  MOV R216, R20 ;  /* 0x0000001400d87202 */ /* 0x000fc40000000f00 */
[----:B------:R-:W-:Y:S01]  /*18ca0*/  MOV R210, R211 ;  /* 0x000000d300d27202 */ /* 0x000fe20000000f00 */
        /* <DEDUP_REMOVED lines=12> */
[-C--:B------:R-:W-:Y:S01]  /*18d70*/  FFMA R12, R114, R26.reuse, R12 ;  /* 0x0000001a720c7223 */ /* 0x080fe2000000000c */
[C---:B------:R-:W-:Y:S01]  /*18d80*/  FFMA R191, R101.reuse, R29, R191 ;  /* 0x0000001d65bf7223 */ /* 0x040fe200000000bf */
[C---:B------:R-:W-:Y:S01]  /*18d90*/  FFMA R192, R101.reuse, R25, R192 ;  /* 0x0000001965c07223 */ /* 0x040fe200000000c0 */
[----:B------:R1:W-:Y:S01]  /*18da0*/  STL [R1+0xc8], R46 ;  /* 0x0000c82e01007387 */ /* 0x0003e20000100800 */
        /* <DEDUP_REMOVED lines=9> */
[----:B-1----:R-:W-:Y:S01]  /*18e40*/  FFMA R46, R235, R43, R64 ;  /* 0x0000002beb2e7223 */ /* 0x002fe20000000040 */
[C---:B------:R-:W-:Y:S01]  /*18e50*/  FFMA R183, R242.reuse, R30, R183 ;  /* 0x0000001ef2b77223 */ /* 0x040fe200000000b7 */
[----:B------:R-:W-:Y:S01]  /*18e60*/  FFMA R35, R242, R26, R35 ;  /* 0x0000001af2237223 */ /* 0x000fe20000000023 */
[C---:B------:R-:W-:Y:S01]  /*18e70*/  FFMA R162, R249.reuse, R29, R162 ;  /* 0x0000001df9a27223 */ /* 0x040fe200000000a2 */
[----:B------:R-:W-:Y:S01]  /*18e80*/  FFMA R33, R249, R25, R33 ;  /* 0x00000019f9217223 */ /* 0x000fe20000000021 */
[----:B------:R1:W-:Y:S01]  /*18e90*/  STL [R1+0xc4], R46 ;  /* 0x0000c42e01007387 */ /* 0x0003e20000100800 */
        /* <DEDUP_REMOVED lines=9> */
[----:B-1----:R-:W-:Y:S01]  /*18f30*/  FFMA R46, R111, R43, R93 ;  /* 0x0000002b6f2e7223 */ /* 0x002fe2000000005d */
[----:B------:R-:W-:Y:S01]  /*18f40*/  FFMA R231, R89, R37, R231 ;  /* 0x0000002559e77223 */ /* 0x000fe200000000e7 */
[----:B------:R-:W-:Y:S01]  /*18f50*/  FFMA R89, R102, R42, R146 ;  /* 0x0000002a66597223 */ /* 0x000fe20000000092 */
[C---:B------:R-:W-:Y:S01]  /*18f60*/  FFMA R193, R90.reuse, R30, R193 ;  /* 0x0000001e5ac17223 */ /* 0x040fe200000000c1 */
[C---:B------:R-:W-:Y:S01]  /*18f70*/  FFMA R194, R90.reuse, R26, R194 ;  /* 0x0000001a5ac27223 */ /* 0x040fe200000000c2 */
[----:B------:R1:W-:Y:S01]  /*18f80*/  STL [R1+0xc0], R46 ;  /* 0x0000c02e01007387 */ /* 0x0003e20000100800 */
[C---:B------:R-:W-:Y:S01]  /*18f90*/  FFMA R88, R90.reuse, R42, R88 ;  /* 0x0000002a5a587223 */ /* 0x040fe20000000058 */
[----:B------:R-:W-:Y:S01]  /*18fa0*/  FFMA R231, R90, R38, R231 ;  /* 0x000000265ae77223 */ /* 0x000fe200000000e7 */
[----:B------:R-:W-:Y:S01]  /*18fb0*/  FFMA R45, R94, R42, R145 ;  /* 0x0000002a5e2d7223 */ /* 0x000fe20000000091 */
[----:B------:R-:W-:Y:S01]  /*18fc0*/  FFMA R233, R106, R38, R233 ;  /* 0x000000266ae97223 */ /* 0x000fe200000000e9 */
[C---:B------:R-:W-:Y:S01]  /*18fd0*/  FFMA R189, R107.reuse, R31, R189 ;  /* 0x0000001f6bbd7223 */ /* 0x040fe200000000bd */
[C---:B------:R-:W-:Y:S01]  /*18fe0*/  FFMA R190, R107.reuse, R27, R190 ;  /* 0x0000001b6bbe7223 */ /* 0x040fe200000000be */
[C---:B------:R-:W-:Y:S01]  /*18ff0*/  FFMA R129, R18.reuse, R30, R129 ;  /* 0x0000001e12817223 */ /* 0x040fe20000000081 */
[C---:B------:R-:W-:Y:S01]  /*19000*/  FFMA R128, R18.reuse, R26, R128 ;  /* 0x0000001a12807223 */ /* 0x040fe20000000080 */
[----:B------:R-:W-:Y:S01]  /*19010*/  FFMA R248, R18, R38, R248 ;  /* 0x0000002612f87223 */ /* 0x000fe200000000f8 */
[----:B-1----:R-:W-:Y:S01]  /*19020*/  FFMA R46, R107, R43, R92 ;  /* 0x0000002b6b2e7223 */ /* 0x002fe2000000005c */
[----:B------:R-:W-:Y:S01]  /*19030*/  FFMA R86, R238, R26, R152 ;  /* 0x0000001aee567223 */ /* 0x000fe20000000098 */
[C---:B------:R-:W-:Y:S01]  /*19040*/  FFMA R8, R11.reuse, R31, R8 ;  /* 0x0000001f0b087223 */ /* 0x040fe20000000008 */
[----:B------:R-:W-:Y:S01]  /*19050*/  FFMA R240, R11, R39, R240 ;  /* 0x000000270bf07223 */ /* 0x000fe200000000f0 */
[-C--:B------:R-:W-:Y:S01]  /*19060*/  FFMA R6, R239, R31.reuse, R108 ;  /* 0x0000001fef067223 */ /* 0x080fe2000000006c */
[----:B------:R1:W-:Y:S01]  /*19070*/  STL [R1+0xbc], R46 ;  /* 0x0000bc2e01007387 */ /* 0x0003e20000100800 */
[C---:B------:R-:W-:Y:S01]  /*19080*/  FFMA R193, R91.reuse, R31, R193 ;  /* 0x0000001f5bc17223 */ /* 0x040fe200000000c1 */
        /* <DEDUP_REMOVED lines=8> */
[----:B-1----:R-:W-:Y:S01]  /*19110*/  FFMA R46, R103, R43, R89 ;  /* 0x0000002b672e7223 */ /* 0x002fe20000000059 */
[-C--:B------:R-:W-:Y:S01]  /*19120*/  FFMA R230, R94, R38.reuse, R230 ;  /* 0x000000265ee67223 */ /* 0x080fe200000000e6 */
[----:B------:R-:W-:Y:S01]  /*19130*/  FFMA R234, R110, R38, R148 ;  /* 0x000000266eea7223 */ /* 0x000fe20000000094 */
[C---:B------:R-:W-:Y:S01]  /*19140*/  FFMA R187, R111.reuse, R31, R187 ;  /* 0x0000001f6fbb7223 */ /* 0x040fe200000000bb */
[----:B------:R-:W-:Y:S01]  /*19150*/  FFMA R188, R111, R27, R188 ;  /* 0x0000001b6fbc7223 */ /* 0x000fe200000000bc */
[----:B------:R1:W-:Y:S01]  /*19160*/  STL [R1+0xb8], R46 ;  /* 0x0000b82e01007387 */ /* 0x0003e20000100800 */
[C---:B------:R-:W-:Y:S01]  /*19170*/  FFMA R186, R115.reuse, R31, R186 ;  /* 0x0000001f73ba7223 */ /* 0x040fe200000000ba */
[----:B------:R-:W-:Y:S01]  /*19180*/  FFMA R12, R115, R27, R12 ;  /* 0x0000001b730c7223 */ /* 0x000fe2000000000c */
[-C--:B------:R-:W-:Y:S01]  /*19190*/  FFMA R101, R66, R30.reuse, R149 ;  /* 0x0000001e42657223 */ /* 0x080fe20000000095 */
[C---:B------:R-:W-:Y:S01]  /*191a0*/  FFMA R3, R235.reuse, R31, R3 ;  /* 0x0000001feb037223 */ /* 0x040fe20000000003 */
[-C--:B------:R-:W-:Y:S01]  /*191b0*/  FFMA R9, R235, R27.reuse, R9 ;  /* 0x0000001beb097223 */ /* 0x080fe20000000009 */
[C---:B------:R-:W-:Y:S01]  /*191c0*/  FFMA R4, R67.reuse, R27, R4 ;  /* 0x0000001b43047223 */ /* 0x040fe20000000004 */
[----:B------:R-:W-:Y:S01]  /*191d0*/  FFMA R236, R67, R39, R236 ;  /* 0x0000002743ec7223 */ /* 0x000fe200000000ec */
[C---:B------:R-:W-:Y:S01]  /*191e0*/  FFMA R191, R102.reuse, R30, R191 ;  /* 0x0000001e66bf7223 */ /* 0x040fe200000000bf */
[C---:B------:R-:W-:Y:S01]  /*191f0*/  FFMA R192, R102.reuse, R26, R192 ;  /* 0x0000001a66c07223 */ /* 0x040fe200000000c0 */
[-C--:B-1----:R-:W-:Y:S01]  /*19200*/  FFMA R46, R91, R43.reuse, R88 ;  /* 0x0000002b5b2e7223 */ /* 0x082fe20000000058 */
[----:B------:R-:W-:Y:S01]  /*19210*/  FFMA R232, R102, R38, R232 ;  /* 0x0000002666e87223 */ /* 0x000fe200000000e8 */
[----:B------:R-:W1:Y:S01]  /*19220*/  LDS.128 R88, [R0.X4+UR5+0x6380] ;  /* 0x0063800500587984 */ /* 0x000e620008004c00 */
[----:B------:R-:W-:-:S03]  /*19230*/  FFMA R45, R95, R43, R45 ;  /* 0x0000002b5f2d7223 */ /* 0x000fc6000000002d */
[----:B------:R-:W-:Y:S01]  /*19240*/  STL [R1+0xb4], R46 ;  /* 0x0000b42e01007387 */ /* 0x000fe20000100800 */
[----:B------:R-:W-:-:S03]  /*19250*/  FFMA R233, R107, R39, R233 ;  /* 0x000000276be97223 */ /* 0x000fc600000000e9 */
[----:B------:R-:W-:Y:S01]  /*19260*/  STL [R1+0xb0], R45 ;  /* 0x0000b02d01007387 */ /* 0x000fe20000100800 */
        /* <DEDUP_REMOVED lines=22> */
[----:B------:R-:W-:Y:S04]  /*193d0*/  LDS.128 R168, [R0.X4+UR5+0x71b0] ;  /* 0x0071b00500a87984 */ /* 0x000fe80008004c00 */
[----:B------:R-:W-:Y:S01]  /*193e0*/  LDS.128 R164, [R0.X4+UR5+0x70b0] ;  /* 0x0070b00500a47984 */ /* 0x000fe20008004c00 */
[C---:B-1----:R-:W-:Y:S01]  /*193f0*/  FFMA R105, R88.reuse, R52, R219 ;  /* 0x0000003458697223 */ /* 0x042fe200000000db */
[----:B------:R-:W-:-:S02]  /*19400*/  FFMA R104, R88, R80, R220 ;  /* 0x0000005058687223 */ /* 0x000fc400000000dc */
[----:B------:R-:W3:Y:S01]  /*19410*/  LDL.LU R219, [R1+0x34] ;  /* 0x0000340001db7983 */ /* 0x000ee20000300800 */
[C---:B------:R-:W-:Y:S01]  /*19420*/  FFMA R106, R88.reuse, R60, R221 ;  /* 0x0000003c586a7223 */ /* 0x040fe200000000dd */
[----:B------:R-:W-:Y:S02]  /*19430*/  FFMA R107, R88, R76, R225 ;  /* 0x0000004c586b7223 */ /* 0x000fe400000000e1 */
[----:B------:R-:W4:Y:S04]  /*19440*/  LDL.LU R220, [R1+0x30] ;  /* 0x0000300001dc7983 */ /* 0x000f280000300800 */
[----:B------:R-:W3:Y:S04]  /*19450*/  LDL.LU R221, [R1+0x2c] ;  /* 0x00002c0001dd7983 */ /* 0x000ee80000300800 */
[----:B------:R-:W3:Y:S01]  /*19460*/  LDL.LU R225, [R1+0xc] ;  /* 0x00000c0001e17983 */ /* 0x000ee20000300800 */
[----:B------:R-:W-:Y:S01]  /*19470*/  FFMA R18, R10, R26, R154 ;  /* 0x0000001a0a127223 */ /* 0x000fe2000000009a */
[----:B------:R-:W-:Y:S01]  /*19480*/  MOV R214, R215 ;  /* 0x000000d700d67202 */ /* 0x000fe20000000f00 */
[C---:B------:R-:W-:Y:S01]  /*19490*/  FFMA R195, R95.reuse, R31, R195 ;  /* 0x0000001f5fc37223 */ /* 0x040fe200000000c3 */
[-C--:B------:R-:W-:Y:S01]  /*194a0*/  FFMA R196, R95, R27.reuse, R196 ;  /* 0x0000001b5fc47223 */ /* 0x080fe200000000c4 */
[-C--:B------:R-:W-:Y:S01]  /*194b0*/  FFMA R18, R11, R27.reuse, R18 ;  /* 0x0000001b0b127223 */ /* 0x080fe20000000012 */
[C---:B------:R-:W-:Y:S01]  /*194c0*/  FFMA R11, R239.reuse, R27, R86 ;  /* 0x0000001bef0b7223 */ /* 0x040fe20000000056 */
[-C--:B------:R-:W-:Y:S01]  /*194d0*/  FFMA R239, R239, R39.reuse, R85 ;  /* 0x00000027efef7223 */ /* 0x080fe20000000055 */
[----:B------:R-:W-:Y:S01]  /*194e0*/  FFMA R230, R95, R39, R230 ;  /* 0x000000275fe67223 */ /* 0x000fe200000000e6 */
[----:B------:R-:W1:Y:S01]  /*194f0*/  LDS.128 R84, [R0.X4+UR5+0x6180] ;  /* 0x0061800500547984 */ /* 0x000e620008004c00 */
[----:B------:R-:W-:-:S02]  /*19500*/  MOV R215, R216 ;  /* 0x000000d800d77202 */ /* 0x000fc40000000f00 */
[----:B------:R-:W-:Y:S01]  /*19510*/  MOV R216, R217 ;  /* 0x000000d900d87202 */ /* 0x000fe20000000f00 */
[----:B------:R-:W-:Y:S01]  /*19520*/  FFMA R234, R111, R39, R234 ;  /* 0x000000276fea7223 */ /* 0x000fe200000000ea */
[----:B--2---:R-:W-:Y:S01]  /*19530*/  MOV R217, R218 ;  /* 0x000000da00d97202 */ /* 0x004fe20000000f00 */
[----:B------:R-:W-:Y:S01]  /*19540*/  FFMA R238, R114, R38, R151 ;  /* 0x0000002672ee7223 */ /* 0x000fe20000000097 */
[----:B------:R-:W-:Y:S01]  /*19550*/  MOV R218, R228 ;  /* 0x000000e400da7202 */ /* 0x000fe20000000f00 */
[----:B------:R-:W-:Y:S01]  /*19560*/  FFMA R7, R67, R31, R101 ;  /* 0x0000001f43077223 */ /* 0x000fe20000000065 */
[----:B------:R-:W-:Y:S01]  /*19570*/  MOV R228, R226 ;  /* 0x000000e200e47202 */ /* 0x000fe20000000f00 */
[----:B------:R-:W-:Y:S01]  /*19580*/  FFMA R235, R235, R39, R65 ;  /* 0x00000027ebeb7223 */ /* 0x000fe20000000041 */
[----:B------:R-:W-:Y:S01]  /*19590*/  MOV R226, R2 ;  /* 0x0000000200e27202 */ /* 0x000fe20000000f00 */
[----:B------:R-:W-:Y:S01]  /*195a0*/  FFMA R2, R47, R43, R44 ;  /* 0x0000002b2f027223 */ /* 0x000fe2000000002c */
[C---:B------:R-:W-:Y:S01]  /*195b0*/  FFMA R191, R103.reuse, R31, R191 ;  /* 0x0000001f67bf7223 */ /* 0x040fe200000000bf */
[----:B------:R-:W2:Y:S01]  /*195c0*/  LDS.128 R44, [R0.X4+UR5+0x7080] ;  /* 0x00708005002c7984 */ /* 0x000ea20008004c00 */
[C---:B------:R-:W-:Y:S01]  /*195d0*/  FFMA R192, R103.reuse, R27, R192 ;  /* 0x0000001b67c07223 */ /* 0x040fe200000000c0 */
[----:B------:R-:W-:Y:S01]  /*195e0*/  FFMA R232, R103, R39, R232 ;  /* 0x0000002767e87223 */ /* 0x000fe200000000e8 */
        /* <DEDUP_REMOVED lines=9> */
[C---:B------:R-:W-:Y:S01]  /*19680*/  FFMA R20, R22.reuse, R30, R20 ;  /* 0x0000001e16147223 */ /* 0x040fe20000000014 */
[-C--:B------:R-:W-:Y:S01]  /*19690*/  FFMA R132, R22, R26.reuse, R132 ;  /* 0x0000001a16847223 */ /* 0x080fe20000000084 */
[C---:B------:R-:W-:Y:S01]  /*196a0*/  FFMA R208, R15.reuse, R31, R208 ;  /* 0x0000001f0fd07223 */ /* 0x040fe200000000d0 */
        /* <DEDUP_REMOVED lines=10> */
[----:B------:R-:W-:Y:S01]  /*19750*/  LDS.128 R144, [R0.X4+UR5+0x53b0] ;  /* 0x0053b00500907984 */ /* 0x000fe20008004c00 */
[C---:B-1----:R-:W-:Y:S01]  /*19760*/  FFMA R93, R84.reuse, R52, R210 ;  /* 0x00000034545d7223 */ /* 0x042fe200000000d2 */
        /* <DEDUP_REMOVED lines=15> */
[C---:B--2---:R-:W-:Y:S01]  /*19860*/  FFMA R109, R44.reuse, R52, R222 ;  /* 0x000000342c6d7223 */ /* 0x044fe200000000de */
[----:B------:R-:W3:Y:S01]  /*19870*/  LDS.128 R84, [R0.X4+UR5+0x7180] ;  /* 0x0071800500547984 */ /* 0x000ee20008004c00 */
[C---:B------:R-:W-:Y:S01]  /*19880*/  FFMA R108, R44.reuse, R80, R224 ;  /* 0x000000502c6c7223 */ /* 0x040fe200000000e0 */
[----:B------:R-:W-:-:S02]  /*19890*/  FFMA R110, R44, R60, R223 ;  /* 0x0000003c2c6e7223 */ /* 0x000fc400000000df */
[----:B------:R-:W2:Y:S01]  /*198a0*/  LDL.LU R222, [R1+0x28] ;  /* 0x0000280001de7983 */ /* 0x000ea20000300800 */
[----:B------:R-:W-:-:S03]  /*198b0*/  FFMA R111, R44, R76, R226 ;  /* 0x0000004c2c6f7223 */ /* 0x000fc600000000e2 */
[----:B------:R-:W2:Y:S04]  /*198c0*/  LDL.LU R224, [R1+0x24] ;  /* 0x0000240001e07983 */ /* 0x000ea80000300800 */
[----:B------:R-:W2:Y:S04]  /*198d0*/  LDL.LU R223, [R1+0x20] ;  /* 0x0000200001df7983 */ /* 0x000ea80000300800 */
[----:B------:R-:W2:Y:S01]  /*198e0*/  LDL.LU R226, [R1+0x8] ;  /* 0x0000080001e27983 */ /* 0x000ea20000300800 */
[----:B------:R-:W-:-:S03]  /*198f0*/  FFMA R238, R115, R39, R238 ;  /* 0x0000002773ee7223 */ /* 0x000fc600000000ee */
        /* <DEDUP_REMOVED lines=11> */
[----:B------:R-:W-:Y:S04]  /*199b0*/  LDS.128 R136, [R0.X4+UR5+0x51b0] ;  /* 0x0051b00500887984 */ /* 0x000fe80008004c00 */
[----:B------:R-:W-:Y:S04]  /*199c0*/  LDS.128 R148, [R0.X4+UR5+0x60b0] ;  /* 0x0060b00500947984 */ /* 0x000fe80008004c00 */
[----:B------:R-:W-:Y:S04]  /*199d0*/  LDS.128 R152, [R0.X4+UR5+0x61b0] ;  /* 0x0061b00500987984 */ /* 0x000fe80008004c00 */
[----:B------:R-:W-:Y:S04]  /*199e0*/  LDS.128 R156, [R0.X4+UR5+0x62b0] ;  /* 0x0062b005009c7984 */ /* 0x000fe80008004c00 */
[----:B------:R-:W-:Y:S01]  /*199f0*/  LDS.128 R160, [R0.X4+UR5+0x63b0] ;  /* 0x0063b00500a07984 */ /* 0x000fe20008004c00 */
[----:B---3--:R-:W-:Y:S01]  /*19a00*/  FFMA R115, R84, R76, R225 ;  /* 0x0000004c54737223 */ /* 0x008fe200000000e1 */
[----:B-1----:R-:W-:-:S02]  /*19a10*/  FFMA R101, R64, R52, R216 ;  /* 0x0000003440657223 */ /* 0x002fc400000000d8 */
[----:B------:R-:W3:Y:S01]  /*19a20*/  LDL.LU R225, [R1+0x4] ;  /* 0x0000040001e17983 */ /* 0x000ee20000300800 */
        /* <DEDUP_REMOVED lines=16> */
[----:B------:R-:W2:Y:S01]  /*19b30*/  LDS.128 R64, [R0.X4+UR5+0x7280] ;  /* 0x0072800500407984 */ /* 0x000ea20008004c00 */
[-C--:B------:R-:W-:Y:S01]  /*19b40*/  FFMA R104, R83, R91.reuse, R104 ;  /* 0x0000005b53687223 */ /* 0x080fe20000000068 */
[-C--:B------:R-:W-:Y:S01]  /*19b50*/  FFMA R106, R63, R91.reuse, R106 ;  /* 0x0000005b3f6a7223 */ /* 0x080fe2000000006a */
[----:B------:R-:W-:Y:S01]  /*19b60*/  FFMA R107, R79, R91, R107 ;  /* 0x0000005b4f6b7223 */ /* 0x000fe2000000006b */
[-C--:B------:R-:W-:Y:S01]  /*19b70*/  FFMA R109, R53, R45.reuse, R109 ;  /* 0x0000002d356d7223 */ /* 0x080fe2000000006d */
[----:B------:R-:W1:Y:S01]  /*19b80*/  LDS.128 R88, [R0.X4+UR5+0x7380] ;  /* 0x0073800500587984 */ /* 0x000e620008004c00 */
[-C--:B------:R-:W-:Y:S01]  /*19b90*/  FFMA R108, R81, R45.reuse, R108 ;  /* 0x0000002d516c7223 */ /* 0x080fe2000000006c */
[-C--:B------:R-:W-:Y:S01]  /*19ba0*/  FFMA R110, R61, R45.reuse, R110 ;  /* 0x0000002d3d6e7223 */ /* 0x080fe2000000006e */
[----:B------:R-:W-:Y:S01]  /*19bb0*/  FFMA R111, R77, R45, R111 ;  /* 0x0000002d4d6f7223 */ /* 0x000fe2000000006f */
[C---:B------:R-:W-:Y:S01]  /*19bc0*/  FFMA R112, R84.reuse, R52, R219 ;  /* 0x0000003454707223 */ /* 0x040fe200000000db */
[C---:B----4-:R-:W-:Y:S01]  /*19bd0*/  FFMA R113, R84.reuse, R80, R220 ;  /* 0x0000005054717223 */ /* 0x050fe200000000dc */
        /* <DEDUP_REMOVED lines=13> */
[----:B------:R-:W-:Y:S01]  /*19cb0*/  FFMA R249, R23, R39, R249 ;  /* 0x0000002717f97223 */ /* 0x000fe200000000f9 */
[----:B------:R-:W4:Y:S01]  /*19cc0*/  LDS.128 R44, [R0.X4+UR5+0x6190] ;  /* 0x00619005002c7984 */ /* 0x000f220008004c00 */
        /* <DEDUP_REMOVED lines=9> */
[----:B------:R-:W1:Y:S01]  /*19d60*/  LDS.128 R84, [R0.X4+UR5+0x6290] ;  /* 0x0062900500547984 */ /* 0x000e620008004c00 */
[----:B------:R-:W-:-:S03]  /*19d70*/  FFMA R22, R131, R27, R140 ;  /* 0x0000001b83167223 */ /* 0x000fc6000000008c */
[----:B------:R-:W-:Y:S01]  /*19d80*/  LDS.128 R132, [R0.X4+UR5+0x50b0] ;  /* 0x0050b00500847984 */ /* 0x000fe20008004c00 */
[C---:B--2---:R-:W-:Y:S01]  /*19d90*/  FFMA R116, R64.reuse, R52, R222 ;  /* 0x0000003440747223 */ /* 0x044fe200000000de */
        /* <DEDUP_REMOVED lines=18> */
[----:B------:R-:W-:Y:S01]  /*19ec0*/  FFMA R97, R88, R76, R97 ;  /* 0x0000004c58617223 */ /* 0x000fe20000000061 */
[----:B------:R-:W-:Y:S01]  /*19ed0*/  FFMA R96, R61, R89, R96 ;  /* 0x000000593d607223 */ /* 0x000fe20000000060 */
[----:B------:R-:W-:Y:S01]  /*19ee0*/  FFMA R23, R19, R27, R128 ;  /* 0x0000001b13177223 */ /* 0x000fe20000000080 */
[-C--:B------:R-:W-:Y:S01]  /*19ef0*/  FFMA R227, R81, R89.reuse, R227 ;  /* 0x0000005951e37223 */ /* 0x080fe200000000e3 */
[----:B------:R-:W-:Y:S01]  /*19f00*/  FFMA R97, R77, R89, R97 ;  /* 0x000000594d617223 */ /* 0x000fe20000000061 */
[----:B------:R-:W-:Y:S01]  /*19f10*/  FFMA R19, R127, R27, R123 ;  /* 0x0000001b7f137223 */ /* 0x000fe2000000007b */
[-C--:B------:R-:W-:Y:S01]  /*19f20*/  FFMA R124, R62, R90.reuse, R96 ;  /* 0x0000005a3e7c7223 */ /* 0x080fe20000000060 */
[-C--:B------:R-:W-:Y:S01]  /*19f30*/  FFMA R123, R82, R90.reuse, R227 ;  /* 0x0000005a527b7223 */ /* 0x080fe200000000e3 */
[----:B------:R-:W-:Y:S01]  /*19f40*/  FFMA R97, R78, R90, R97 ;  /* 0x0000005a4e617223 */ /* 0x000fe20000000061 */
[C---:B----4-:R-:W-:Y:S01]  /*19f50*/  FFMA R92, R44.reuse, R56, R92 ;  /* 0x000000382c5c7223 */ /* 0x050fe2000000005c */
[----:B------:R-:W-:Y:S01]  /*19f60*/  FFMA R95, R44, R68, R95 ;  /* 0x000000442c5f7223 */ /* 0x000fe2000000005f */
        /* <DEDUP_REMOVED lines=8> */
[-C--:B------:R-:W-:Y:S01]  /*19ff0*/  FFMA R60, R49, R85.reuse, R60 ;  /* 0x00000055313c7223 */ /* 0x080fe2000000003c */
[----:B------:R-:W2:Y:S01]  /*1a000*/  LDS.128 R76, [R0.X4+UR5+0x7290] ;  /* 0x00729005004c7984 */ /* 0x000ea20008004c00 */
[----:B------:R-:W-:Y:S01]  /*1a010*/  FFMA R101, R69, R85, R101 ;  /* 0x0000005545657223 */ /* 0x000fe20000000065 */
[C---:B------:R-:W-:Y:S01]  /*1a020*/  FFMA R122, R71.reuse, R47, R122 ;  /* 0x0000002f477a7223 */ /* 0x040fe2000000007a */
[----:B------:R-:W-:Y:S01]  /*1a030*/  FFMA R60, R50, R86, R60 ;  /* 0x00000056323c7223 */ /* 0x000fe2000000003c */
[----:B------:R-:W-:Y:S01]  /*1a040*/  FFMA R21, R246, R30, R21 ;  /* 0x0000001ef6157223 */ /* 0x000fe20000000015 */
[----:B------:R-:W-:Y:S01]  /*1a050*/  FFMA R101, R70, R86, R101 ;  /* 0x0000005646657223 */ /* 0x000fe20000000065 */
[----:B------:R-:W-:Y:S03]  /*1a060*/  LDS.128 R128, [R0.X4+UR5+0x43b0] ;  /* 0x0043b00500807984 */ /* 0x000fe60008004c00 */
[----:B------:R-:W-:Y:S01]  /*1a070*/  FFMA R101, R71, R87, R101 ;  /* 0x0000005747657223 */ /* 0x000fe20000000065 */
[----:B------:R-:W-:Y:S01]  /*1a080*/  LDS.128 R140, [R0.X4+UR5+0x52b0] ;  /* 0x0052b005008c7984 */ /* 0x000fe20008004c00 */
[----:B-1----:R-:W-:-:S04]  /*1a090*/  FFMA R82, R64, R72, R104 ;  /* 0x0000004840527223 */ /* 0x002fc80000000068 */
[----:B------:R-:W-:-:S04]  /*1a0a0*/  FFMA R82, R73, R65, R82 ;  /* 0x0000004149527223 */ /* 0x000fc80000000052 */
[----:B------:R-:W-:-:S04]  /*1a0b0*/  FFMA R82, R74, R66, R82 ;  /* 0x000000424a527223 */ /* 0x000fc80000000052 */
[----:B------:R-:W-:Y:S01]  /*1a0c0*/  FFMA R82, R75, R67, R82 ;  /* 0x000000434b527223 */ /* 0x000fe20000000052 */
[----:B--2---:R-:W-:Y:S01]  /*1a0d0*/  FFMA R118, R76, R56, R118 ;  /* 0x000000384c767223 */ /* 0x004fe20000000076 */
[----:B---3--:R-:W-:-:S04]  /*1a0e0*/  FFMA R52, R88, R52, R225 ;  /* 0x0000003458347223 */ /* 0x008fc800000000e1 */
[----:B------:R-:W-:-:S04]  /*1a0f0*/  FFMA R52, R53, R89, R52 ;  /* 0x0000005935347223 */ /* 0x000fc80000000034 */
[----:B------:R-:W-:Y:S01]  /*1a100*/  FFMA R52, R54, R90, R52 ;  /* 0x0000005a36347223 */ /* 0x000fe20000000034 */
[C---:B------:R-:W-:Y:S01]  /*1a110*/  FFMA R88, R44.reuse, R48, R93 ;  /* 0x000000302c587223 */ /* 0x040fe2000000005d */
[-C--:B------:R-:W-:Y:S02]  /*1a120*/  FFMA R90, R44, R72.reuse, R94 ;  /* 0x000000482c5a7223 */ /* 0x080fe4000000005e */
[----:B------:R-:W-:Y:S02]  /*1a130*/  FFMA R96, R55, R91, R52 ;  /* 0x0000005b37607223 */ /* 0x000fe40000000034 */
[----:B------:R-:W1:Y:S01]  /*1a140*/  LDS.128 R52, [R0.X4+UR5+0x7090] ;  /* 0x0070900500347984 */ /* 0x000e620008004c00 */
[-C--:B------:R-:W-:Y:S01]  /*1a150*/  FFMA R88, R49, R45.reuse, R88 ;  /* 0x0000002d31587223 */ /* 0x080fe20000000058 */
[-C--:B------:R-:W-:Y:S01]  /*1a160*/  FFMA R90, R73, R45.reuse, R90 ;  /* 0x0000002d495a7223 */ /* 0x080fe2000000005a */
[----:B------:R-:W-:Y:S01]  /*1a170*/  FFMA R93, R57, R45, R92 ;  /* 0x0000002d395d7223 */ /* 0x000fe2000000005c */
[----:B------:R-:W-:Y:S01]  /*1a180*/  FFMA R89, R84, R72, R100 ;  /* 0x0000004854597223 */ /* 0x000fe20000000064 */
[-C--:B------:R-:W-:Y:S01]  /*1a190*/  FFMA R88, R50, R46.reuse, R88 ;  /* 0x0000002e32587223 */ /* 0x080fe20000000058 */
[-C--:B------:R-:W-:Y:S01]  /*1a1a0*/  FFMA R90, R74, R46.reuse, R90 ;  /* 0x0000002e4a5a7223 */ /* 0x080fe2000000005a */
[----:B------:R-:W-:Y:S01]  /*1a1b0*/  FFMA R93, R58, R46, R93 ;  /* 0x0000002e3a5d7223 */ /* 0x000fe2000000005d */
[----:B------:R-:W-:Y:S01]  /*1a1c0*/  FFMA R91, R84, R56, R102 ;  /* 0x00000038545b7223 */ /* 0x000fe20000000066 */
[-C--:B------:R-:W-:Y:S01]  /*1a1d0*/  FFMA R88, R51, R47.reuse, R88 ;  /* 0x0000002f33587223 */ /* 0x080fe20000000058 */
[-C--:B------:R-:W-:Y:S01]  /*1a1e0*/  FFMA R90, R75, R47.reuse, R90 ;  /* 0x0000002f4b5a7223 */ /* 0x080fe2000000005a */
[----:B------:R-:W-:Y:S01]  /*1a1f0*/  FFMA R93, R59, R47, R93 ;  /* 0x0000002f3b5d7223 */ /* 0x000fe2000000005d */
[-C--:B------:R-:W-:Y:S01]  /*1a200*/  FFMA R89, R73, R85.reuse, R89 ;  /* 0x0000005549597223 */ /* 0x080fe20000000059 */
[----:B------:R-:W-:Y:S01]  /*1a210*/  FFMA R91, R57, R85, R91 ;  /* 0x00000055395b7223 */ /* 0x000fe2000000005b */
[----:B------:R-:W2:Y:S02]  /*1a220*/  LDS.128 R44, [R0.X4+UR5+0x7190] ;  /* 0x00719005002c7984 */ /* 0x000ea40008004c00 */
[-C--:B------:R-:W-:Y:S01]  /*1a230*/  FFMA R89, R74, R86.reuse, R89 ;  /* 0x000000564a597223 */ /* 0x080fe20000000059 */
[----:B------:R-:W-:Y:S01]  /*1a240*/  FFMA R91, R58, R86, R91 ;  /* 0x000000563a5b7223 */ /* 0x000fe2000000005b */
[-C--:B------:R-:W-:Y:S01]  /*1a250*/  FFMA R86, R51, R87.reuse, R60 ;  /* 0x0000005733567223 */ /* 0x080fe2000000003c */
[C---:B------:R-:W-:Y:S01]  /*1a260*/  FFMA R94, R64.reuse, R56, R106 ;  /* 0x00000038405e7223 */ /* 0x040fe2000000006a */
[-C--:B------:R-:W-:Y:S01]  /*1a270*/  FFMA R89, R75, R87.reuse, R89 ;  /* 0x000000574b597223 */ /* 0x080fe20000000059 */
[----:B------:R-:W-:Y:S01]  /*1a280*/  FFMA R91, R59, R87, R91 ;  /* 0x000000573b5b7223 */ /* 0x000fe2000000005b */
[C---:B------:R-:W-:Y:S01]  /*1a290*/  FFMA R87, R64.reuse, R48, R105 ;  /* 0x0000003040577223 */ /* 0x040fe20000000069 */
[----:B------:R-:W-:Y:S01]  /*1a2a0*/  FFMA R100, R64, R68, R107 ;  /* 0x0000004440647223 */ /* 0x000fe2000000006b */
[-C--:B------:R-:W-:Y:S01]  /*1a2b0*/  FFMA R94, R57, R65.reuse, R94 ;  /* 0x00000041395e7223 */ /* 0x080fe2000000005e */
[----:B------:R-:W-:Y:S01]  /*1a2c0*/  LDS.128 R60, [R0.X4+UR5+0x60a0] ;  /* 0x0060a005003c7984 */ /* 0x000fe20008004c00 */
[-C--:B------:R-:W-:Y:S01]  /*1a2d0*/  FFMA R87, R49, R65.reuse, R87 ;  /* 0x0000004131577223 */ /* 0x080fe20000000057 */
[----:B------:R-:W-:Y:S01]  /*1a2e0*/  FFMA R100, R69, R65, R100 ;  /* 0x0000004145647223 */ /* 0x000fe20000000064 */
[----:B------:R-:W-:Y:S01]  /*1a2f0*/  FFMA R94, R58, R66, R94 ;  /* 0x000000423a5e7223 */ /* 0x000fe2000000005e */
[----:B------:R-:W-:Y:S01]  /*1a300*/  FFMA R246, R246, R38, R245 ;  /* 0x00000026f6f67223 */ /* 0x000fe200000000f5 */
[-C--:B------:R-:W-:Y:S01]  /*1a310*/  FFMA R87, R50, R66.reuse, R87 ;  /* 0x0000004232577223 */ /* 0x080fe20000000057 */
[----:B------:R-:W-:Y:S01]  /*1a320*/  FFMA R100, R70, R66, R100 ;  /* 0x0000004246647223 */ /* 0x000fe20000000064 */
[----:B------:R-:W-:Y:S01]  /*1a330*/  FFMA R94, R59, R67, R94 ;  /* 0x000000433b5e7223 */ /* 0x000fe2000000005e */
[----:B------:R-:W-:Y:S01]  /*1a340*/  FFMA R21, R247, R31, R21 ;  /* 0x0000001ff7157223 */ /* 0x000fe20000000015 */
[-C--:B------:R-:W-:Y:S01]  /*1a350*/  FFMA R87, R51, R67.reuse, R87 ;  /* 0x0000004333577223 */ /* 0x080fe20000000057 */
[----:B------:R-:W-:Y:S01]  /*1a360*/  FFMA R100, R71, R67, R100 ;  /* 0x0000004347647223 */ /* 0x000fe20000000064 */
[----:B------:R-:W-:Y:S04]  /*1a370*/  LDS.128 R104, [R0.X4+UR5+0x31b0] ;  /* 0x0031b00500687984 */ /* 0x000fe80008004c00 */
[----:B------:R-:W3:Y:S01]  /*1a380*/  LDS.128 R64, [R0.X4+UR5+0x7390] ;  /* 0x0073900500407984 */ /* 0x000ee20008004c00 */
        /* <DEDUP_REMOVED lines=20> */
[----:B------:R-:W1:Y:S01]  /*1a4d0*/  LDS.128 R52, [R0.X4+UR5+0x61a0] ;  /* 0x0061a00500347984 */ /* 0x000e620008004c00 */
        /* <DEDUP_REMOVED lines=21> */
[----:B------:R-:W-:Y:S01]  /*1a630*/  FFMA R77, R75, R79, R77 ;  /* 0x0000004f4b4d7223 */ /* 0x000fe2000000004d */
[C---:B---3--:R-:W-:Y:S01]  /*1a640*/  FFMA R124, R64.reuse, R56, R124 ;  /* 0x00000038407c7223 */ /* 0x048fe2000000007c */
[-C--:B------:R-:W-:Y:S01]  /*1a650*/  FFMA R85, R51, R47.reuse, R85 ;  /* 0x0000002f33557223 */ /* 0x080fe20000000055 */
[-C--:B------:R-:W-:Y:S01]  /*1a660*/  FFMA R84, R75, R47.reuse, R84 ;  /* 0x0000002f4b547223 */ /* 0x080fe20000000054 */
[-C--:B------:R-:W-:Y:S01]  /*1a670*/  FFMA R81, R59, R47.reuse, R81 ;  /* 0x0000002f3b517223 */ /* 0x080fe20000000051 */
[C---:B------:R-:W-:Y:S01]  /*1a680*/  FFMA R97, R71.reuse, R47, R97 ;  /* 0x0000002f47617223 */ /* 0x040fe20000000061 */
        /* <DEDUP_REMOVED lines=10> */
[-C--:B------:R-:W-:Y:S01]  /*1a730*/  FFMA R65, R58, R66.reuse, R124 ;  /* 0x000000423a417223 */ /* 0x080fe2000000007c */
[----:B------:R-:W-:Y:S01]  /*1a740*/  FFMA R64, R50, R66, R96 ;  /* 0x0000004232407223 */ /* 0x000fe20000000060 */
[C---:B------:R-:W-:Y:S01]  /*1a750*/  FFMA R98, R60.reuse, R36, R98 ;  /* 0x000000243c627223 */ /* 0x040fe20000000062 */
[----:B------:R-:W-:Y:S01]  /*1a760*/  FFMA R69, R29, R61, R48 ;  /* 0x0000003d1d457223 */ /* 0x000fe20000000030 */
[-C--:B------:R-:W-:Y:S01]  /*1a770*/  FFMA R65, R59, R67.reuse, R65 ;  /* 0x000000433b417223 */ /* 0x080fe20000000041 */
[C---:B------:R-:W-:Y:S01]  /*1a780*/  FFMA R120, R60.reuse, R24, R120 ;  /* 0x000000183c787223 */ /* 0x040fe20000000078 */
[----:B------:R-:W3:Y:S01]  /*1a790*/  LDS.128 R56, [R0.X4+UR5+0x63a0] ;  /* 0x0063a00500387984 */ /* 0x000ee20008004c00 */
[----:B------:R-:W-:Y:S01]  /*1a7a0*/  FFMA R64, R51, R67, R64 ;  /* 0x0000004333407223 */ /* 0x000fe20000000040 */
[----:B------:R-:W-:Y:S01]  /*1a7b0*/  FFMA R50, R60, R40, R99 ;  /* 0x000000283c327223 */ /* 0x000fe20000000063 */
[----:B------:R-:W-:Y:S01]  /*1a7c0*/  FFMA R48, R62, R30, R69 ;  /* 0x0000001e3e307223 */ /* 0x000fe20000000045 */
[-C--:B------:R-:W-:Y:S01]  /*1a7d0*/  FFMA R51, R37, R61.reuse, R98 ;  /* 0x0000003d25337223 */ /* 0x080fe20000000062 */
[----:B-1----:R-:W-:Y:S01]  /*1a7e0*/  FFMA R88, R52, R40, R88 ;  /* 0x0000002834587223 */ /* 0x002fe20000000058 */
[----:B------:R-:W-:Y:S01]  /*1a7f0*/  FFMA R49, R41, R61, R50 ;  /* 0x0000003d29317223 */ /* 0x000fe20000000032 */
        /* <DEDUP_REMOVED lines=8> */
[----:B------:R-:W1:Y:S01]  /*1a880*/  LDS.128 R48, [R0.X4+UR5+0x70a0] ;  /* 0x0070a00500307984 */ /* 0x000e620008004c00 */
[----:B------:R-:W-:-:S02]  /*1a890*/  FFMA R122, R52, R24, R122 ;  /* 0x00000018347a7223 */ /* 0x000fc4000000007a */
        /* <DEDUP_REMOVED lines=22> */
[----:B------:R-:W2:Y:S01]  /*1aa00*/  LDS.128 R52, [R0.X4+UR5+0x71a0] ;  /* 0x0071a00500347984 */ /* 0x000ea20008004c00 */
[----:B------:R-:W-:Y:S01]  /*1aa10*/  FFMA R45, R25, R45, R44 ;  /* 0x0000002d192d7223 */ /* 0x000fe2000000002c */
[----:B------:R-:W-:Y:S01]  /*1aa20*/  FFMA R44, R46, R30, R69 ;  /* 0x0000001e2e2c7223 */ /* 0x000fe20000000045 */
[----:B---3--:R-:W-:Y:S01]  /*1aa30*/  FFMA R94, R56, R28, R94 ;  /* 0x0000001c385e7223 */ /* 0x008fe2000000005e */
        /* <DEDUP_REMOVED lines=13> */
[----:B------:R-:W3:Y:S01]  /*1ab10*/  LDS.128 R60, [R0.X4+UR5+0x72a0] ;  /* 0x0072a005003c7984 */ /* 0x000ee20008004c00 */
        /* <DEDUP_REMOVED lines=11> */
[C---:B------:R-:W-:Y:S01]  /*1abd0*/  FFMA R92, R48.reuse, R28, R92 ;  /* 0x0000001c305c7223 */ /* 0x040fe2000000005c */
[----:B------:R-:W1:Y:S01]  /*1abe0*/  LDS.128 R44, [R0.X4+UR5+0x73a0] ;  /* 0x0073a005002c7984 */ /* 0x000e620008004c00 */
[C---:B------:R-:W-:Y:S01]  /*1abf0*/  FFMA R80, R48.reuse, R40, R80 ;  /* 0x0000002830507223 */ /* 0x040fe20000000050 */
[----:B------:R-:W-:Y:S01]  /*1ac00*/  FFMA R48, R48, R24, R95 ;  /* 0x0000001830307223 */ /* 0x000fe2000000005f */
[-C--:B------:R-:W-:Y:S01]  /*1ac10*/  FFMA R69, R29, R49.reuse, R92 ;  /* 0x000000311d457223 */ /* 0x080fe2000000005c */
[----:B------:R-:W-:Y:S01]  /*1ac20*/  FFMA R74, R74, R66, R123 ;  /* 0x000000424a4a7223 */ /* 0x000fe2000000007b */
[-C--:B------:R-:W-:Y:S01]  /*1ac30*/  FFMA R57, R41, R49.reuse, R80 ;  /* 0x0000003129397223 */ /* 0x080fe20000000050 */
[----:B------:R-:W-:Y:S01]  /*1ac40*/  FFMA R49, R25, R49, R48 ;  /* 0x0000003119317223 */ /* 0x000fe20000000030 */
[C---:B------:R-:W-:Y:S01]  /*1ac50*/  FFMA R48, R50.reuse, R30, R69 ;  /* 0x0000001e32307223 */ /* 0x040fe20000000045 */
[----:B------:R-:W-:Y:S01]  /*1ac60*/  FFMA R218, R50, R38, R59 ;  /* 0x0000002632da7223 */ /* 0x000fe2000000003b */
[----:B------:R-:W-:Y:S02]  /*1ac70*/  LDS.128 R88, [R0.X4+UR5+0x21b0] ;  /* 0x0021b00500587984 */ /* 0x000fe40008004c00 */
[----:B------:R-:W-:Y:S01]  /*1ac80*/  FFMA R225, R51, R31, R48 ;  /* 0x0000001f33e17223 */ /* 0x000fe20000000030 */
[----:B--2---:R-:W-:Y:S01]  /*1ac90*/  FFMA R48, R52, R28, R81 ;  /* 0x0000001c34307223 */ /* 0x004fe20000000051 */
        /* <DEDUP_REMOVED lines=14> */
[C---:B---3--:R-:W-:Y:S01]  /*1ad80*/  FFMA R78, R60.reuse, R40, R78 ;  /* 0x000000283c4e7223 */ /* 0x048fe2000000004e */
        /* <DEDUP_REMOVED lines=15> */
[-C--:B------:R-:W-:Y:S01]  /*1ae80*/  FFMA R75, R75, R67.reuse, R74 ;  /* 0x000000434b4b7223 */ /* 0x080fe2000000004a */
[----:B------:R-:W-:Y:S01]  /*1ae90*/  FFMA R67, R71, R67, R66 ;  /* 0x0000004347437223 */ /* 0x000fe20000000042 */
[----:B------:R-:W-:Y:S01]  /*1aea0*/  FFMA R250, R62, R26, R61 ;  /* 0x0000001a3efa7223 */ /* 0x000fe2000000003d */
[C---:B-1----:R-:W-:Y:S01]  /*1aeb0*/  FFMA R64, R44.reuse, R40, R64 ;  /* 0x000000282c407223 */ /* 0x042fe20000000040 */
        /* <DEDUP_REMOVED lines=9> */
[C---:B------:R-:W-:Y:S01]  /*1af50*/  FFMA R24, R44.reuse, R24, R67 ;  /* 0x000000182c187223 */ /* 0x040fe20000000043 */
[----:B------:R-:W-:Y:S02]  /*1af60*/  FFMA R41, R41, R45, R64 ;  /* 0x0000002d29297223 */ /* 0x000fe40000000040 */
[----:B------:R-:W2:Y:S04]  /*1af70*/  LDS.128 R56, [R0.X4+UR5+0x1b0] ;  /* 0x0001b00500387984 */ /* 0x000ea80008004c00 */
[----:B------:R-:W3:Y:S04]  /*1af80*/  LDS.128 R60, [R0.X4+UR5+0x2b0] ;  /* 0x0002b005003c7984 */ /* 0x000ee80008004c00 */
[----:B------:R-:W4:Y:S04]  /*1af90*/  LDS.128 R64, [R0.X4+UR5+0x3b0] ;  /* 0x0003b00500407984 */ /* 0x000f280008004c00 */
[----:B------:R-:W1:Y:S01]  /*1afa0*/  LDS.128 R68, [R0.X4+UR5+0x10b0] ;  /* 0x0010b00500447984 */ /* 0x000e620008004c00 */
[----:B------:R-:W-:-:S03]  /*1afb0*/  FFMA R36, R44, R36, R75 ;  /* 0x000000242c247223 */ /* 0x000fc6000000004b */
[----:B------:R-:W1:Y:S04]  /*1afc0*/  LDS.128 R72, [R0.X4+UR5+0x11b0] ;  /* 0x0011b00500487984 */ /* 0x000e680008004c00 */
[----:B------:R-:W1:Y:S04]  /*1afd0*/  LDS.128 R76, [R0.X4+UR5+0x12b0] ;  /* 0x0012b005004c7984 */ /* 0x000e680008004c00 */
[----:B------:R-:W3:Y:S04]  /*1afe0*/  LDS.128 R80, [R0.X4+UR5+0x13b0] ;  /* 0x0013b00500507984 */ /* 0x000ee80008004c00 */
[----:B------:R-:W4:Y:S04]  /*1aff0*/  LDS.128 R84, [R0.X4+UR5+0x20b0] ;  /* 0x0020b00500547984 */ /* 0x000f280008004c00 */
[----:B------:R-:W4:Y:S04]  /*1b000*/  LDS.128 R92, [R0.X4+UR5+0x22b0] ;  /* 0x0022b005005c7984 */ /* 0x000f280008004c00 */
[----:B------:R-:W4:Y:S04]  /*1b010*/  LDS.128 R96, [R0.X4+UR5+0x23b0] ;  /* 0x0023b00500607984 */ /* 0x000f280008004c00 */
[----:B------:R-:W4:Y:S04]  /*1b020*/  LDS.128 R100, [R0.X4+UR5+0x30b0] ;  /* 0x0030b00500647984 */ /* 0x000f280008004c00 */
[----:B------:R-:W4:Y:S04]  /*1b030*/  LDS.128 R108, [R0.X4+UR5+0x32b0] ;  /* 0x0032b005006c7984 */ /* 0x000f280008004c00 */
[----:B------:R-:W4:Y:S04]  /*1b040*/  LDS.128 R112, [R0.X4+UR5+0x33b0] ;  /* 0x0033b00500707984 */ /* 0x000f280008004c00 */
[----:B------:R-:W4:Y:S04]  /*1b050*/  LDS.128 R116, [R0.X4+UR5+0x40b0] ;  /* 0x0040b00500747984 */ /* 0x000f280008004c00 */
[----:B------:R-:W4:Y:S01]  /*1b060*/  LDS.128 R120, [R0.X4+UR5+0x41b0] ;  /* 0x0041b00500787984 */ /* 0x000f220008004c00 */
[----:B------:R-:W-:-:S03]  /*1b070*/  FFMA R25, R25, R45, R24 ;  /* 0x0000002d19197223 */ /* 0x000fc60000000018 */
[----:B------:R-:W4:Y:S01]  /*1b080*/  LDS.128 R124, [R0.X4+UR5+0x42b0] ;  /* 0x0042b005007c7984 */ /* 0x000f220008004c00 */
[----:B------:R-:W-:Y:S01]  /*1b090*/  MOV R24, R177 ;  /* 0x000000b100187202 */ /* 0x000fe20000000f00 */
[-C--:B-1----:R-:W-:Y:S01]  /*1b0a0*/  FFMA R199, R48, R52.reuse, R199 ;  /* 0x0000003430c77223 */ /* 0x082fe200000000c7 */
[----:B--2---:R-:W-:Y:S01]  /*1b0b0*/  FFMA R13, R56, R52, R13 ;  /* 0x00000034380d7223 */ /* 0x004fe2000000000d */
[----:B------:R-:W-:Y:S01]  /*1b0c0*/  FFMA R25, R46, R26, R25 ;  /* 0x0000001a2e197223 */ /* 0x000fe20000000019 */
[----:B---3--:R-:W-:Y:S01]  /*1b0d0*/  FFMA R22, R60, R52, R22 ;  /* 0x000000343c167223 */ /* 0x008fe20000000016 */
[----:B------:R-:W-:Y:S01]  /*1b0e0*/  FFMA R37, R37, R45, R36 ;  /* 0x0000002d25257223 */ /* 0x000fe20000000024 */
[----:B------:R-:W-:Y:S01]  /*1b0f0*/  FFMA R41, R46, R42, R41 ;  /* 0x0000002a2e297223 */ /* 0x000fe20000000029 */
[----:B----4-:R-:W-:Y:S01]  /*1b100*/  FFMA R14, R64, R52, R14 ;  /* 0x00000034400e7223 */ /* 0x010fe2000000000e */
[----:B------:R-:W-:Y:S01]  /*1b110*/  MOV R42, R24 ;  /* 0x00000018002a7202 */ /* 0x000fe20000000f00 */
[----:B------:R-:W-:Y:S01]  /*1b120*/  FFMA R33, R68, R52, R33 ;  /* 0x0000003444217223 */ /* 0x000fe20000000021 */
[----:B------:R-:W-:Y:S01]  /*1b130*/  FFMA R199, R49, R53, R199 ;  /* 0x0000003531c77223 */ /* 0x000fe200000000c7 */
[----:B------:R-:W-:Y:S01]  /*1b140*/  FFMA R29, R29, R45, R28 ;  /* 0x0000002d1d1d7223 */ /* 0x000fe2000000001c */
[----:B------:R-:W-:Y:S01]  /*1b150*/  FFMA R24, R57, R53, R13 ;  /* 0x0000003539187223 */ /* 0x000fe2000000000d */
[----:B------:R-:W-:Y:S01]  /*1b160*/  FFMA R27, R47, R27, R25 ;  /* 0x0000001b2f1b7223 */ /* 0x000fe20000000019 */
[-C--:B------:R-:W-:Y:S01]  /*1b170*/  FFMA R22, R61, R53.reuse, R22 ;  /* 0x000000353d167223 */ /* 0x080fe20000000016 */
        /* <DEDUP_REMOVED lines=16> */
[----:B------:R-:W-:Y:S01]  /*1b280*/  MOV R28, R176 ;  /* 0x000000b0001c7202 */ /* 0x000fe20000000f00 */
[----:B------:R-:W-:Y:S01]  /*1b290*/  FFMA R26, R73, R53, R15 ;  /* 0x00000035491a7223 */ /* 0x000fe2000000000f */
[----:B------:R-:W-:Y:S01]  /*1b2a0*/  MOV R40, R179 ;  /* 0x000000b300287202 */ /* 0x000fe20000000f00 */
[----:B------:R-:W-:Y:S01]  /*1b2b0*/  FFMA R29, R63, R55, R22 ;  /* 0x000000373f1d7223 */ /* 0x000fe20000000016 */
[----:B------:R-:W-:Y:S01]  /*1b2c0*/  MOV R45, R178 ;  /* 0x000000b2002d7202 */ /* 0x000fe20000000f00 */
[----:B------:R-:W-:Y:S01]  /*1b2d0*/  FFMA R23, R77, R53, R23 ;  /* 0x000000354d177223 */ /* 0x000fe20000000017 */
[----:B------:R-:W1:Y:S01]  /*1b2e0*/  LDS.128 R176, [R0.X4+UR5+0x73b0] ;  /* 0x0073b00500b07984 */ /* 0x000e620008004c00 */
[----:B------:R-:W-:Y:S01]  /*1b2f0*/  FFMA R24, R67, R55, R25 ;  /* 0x0000003743187223 */ /* 0x000fe20000000019 */
[-C--:B------:R-:W-:Y:S01]  /*1b300*/  FFMA R19, R84, R52.reuse, R19 ;  /* 0x0000003454137223 */ /* 0x080fe20000000013 */
[----:B------:R-:W-:Y:S01]  /*1b310*/  FFMA R16, R81, R53, R16 ;  /* 0x0000003551107223 */ /* 0x000fe20000000010 */
[----:B------:R-:W-:Y:S01]  /*1b320*/  FFMA R22, R71, R55, R33 ;  /* 0x0000003747167223 */ /* 0x000fe20000000021 */
[-C--:B------:R-:W-:Y:S01]  /*1b330*/  FFMA R35, R88, R52.reuse, R35 ;  /* 0x0000003458237223 */ /* 0x080fe20000000023 */
[----:B------:R-:W-:Y:S01]  /*1b340*/  STL [R1+0xac], R37 ;  /* 0x0000ac2501007387 */ /* 0x000fe20000100800 */
[----:B------:R-:W-:Y:S01]  /*1b350*/  FFMA R181, R92, R52, R181 ;  /* 0x000000345cb57223 */ /* 0x000fe200000000b5 */
[-C--:B------:R-:W-:Y:S01]  /*1b360*/  FFMA R26, R74, R54.reuse, R26 ;  /* 0x000000364a1a7223 */ /* 0x080fe2000000001a */
[-C--:B------:R-:W-:Y:S01]  /*1b370*/  FFMA R23, R78, R54.reuse, R23 ;  /* 0x000000364e177223 */ /* 0x080fe20000000017 */
[----:B------:R-:W-:Y:S01]  /*1b380*/  STL [R1+0xa8], R30 ;  /* 0x0000a81e01007387 */ /* 0x000fe20000100800 */
[----:B------:R-:W-:Y:S01]  /*1b390*/  FFMA R19, R85, R53, R19 ;  /* 0x0000003555137223 */ /* 0x000fe20000000013 */
[----:B------:R-:W-:-:S02]  /*1b3a0*/  FFMA R16, R82, R54, R16 ;  /* 0x0000003652107223 */ /* 0x000fc40000000010 */
[----:B------:R-:W-:Y:S01]  /*1b3b0*/  STL [R1+0xa4], R29 ;  /* 0x0000a41d01007387 */ /* 0x000fe20000100800 */
[-C--:B------:R-:W-:Y:S01]  /*1b3c0*/  FFMA R35, R89, R53.reuse, R35 ;  /* 0x0000003559237223 */ /* 0x080fe20000000023 */
[-C--:B------:R-:W-:Y:S02]  /*1b3d0*/  FFMA R184, R96, R52.reuse, R184 ;  /* 0x0000003460b87223 */ /* 0x080fe400000000b8 */
[----:B------:R-:W-:Y:S01]  /*1b3e0*/  STL [R1+0xa0], R24 ;  /* 0x0000a01801007387 */ /* 0x000fe20000100800 */
[----:B------:R-:W-:Y:S01]  /*1b3f0*/  FFMA R181, R93, R53, R181 ;  /* 0x000000355db57223 */ /* 0x000fe200000000b5 */
[-C--:B------:R-:W-:Y:S02]  /*1b400*/  FFMA R18, R100, R52.reuse, R18 ;  /* 0x0000003464127223 */ /* 0x080fe40000000012 */
[----:B------:R2:W-:Y:S01]  /*1b410*/  STL [R1+0x9c], R22 ;  /* 0x00009c1601007387 */ /* 0x0005e20000100800 */
[-C--:B------:R-:W-:Y:S01]  /*1b420*/  FFMA R23, R79, R55.reuse, R23 ;  /* 0x000000374f177223 */ /* 0x080fe20000000017 */
[----:B------:R-:W-:Y:S01]  /*1b430*/  FFMA R11, R104, R52, R11 ;  /* 0x00000034680b7223 */ /* 0x000fe2000000000b */
[-C--:B------:R-:W-:Y:S01]  /*1b440*/  FFMA R19, R86, R54.reuse, R19 ;  /* 0x0000003656137223 */ /* 0x080fe20000000013 */
[----:B------:R-:W-:Y:S01]  /*1b450*/  FFMA R16, R83, R55, R16 ;  /* 0x0000003753107223 */ /* 0x000fe20000000010 */
[-C--:B------:R-:W-:Y:S01]  /*1b460*/  FFMA R35, R90, R54.reuse, R35 ;  /* 0x000000365a237223 */ /* 0x080fe20000000023 */
[----:B------:R-:W-:Y:S01]  /*1b470*/  FFMA R184, R97, R53, R184 ;  /* 0x0000003561b87223 */ /* 0x000fe200000000b8 */
[----:B--2---:R-:W-:Y:S01]  /*1b480*/  FFMA R22, R75, R55, R26 ;  /* 0x000000374b167223 */ /* 0x004fe2000000001a */
[----:B------:R-:W-:Y:S01]  /*1b490*/  FFMA R181, R94, R54, R181 ;  /* 0x000000365eb57223 */ /* 0x000fe200000000b5 */
[-C--:B------:R-:W-:Y:S01]  /*1b4a0*/  FFMA R18, R101, R53.reuse, R18 ;  /* 0x0000003565127223 */ /* 0x080fe20000000012 */
[-C--:B------:R-:W-:Y:S01]  /*1b4b0*/  FFMA R12, R108, R52.reuse, R12 ;  /* 0x000000346c0c7223 */ /* 0x080fe2000000000c */
[----:B------:R-:W-:Y:S01]  /*1b4c0*/  FFMA R11, R105, R53, R11 ;  /* 0x00000035690b7223 */ /* 0x000fe2000000000b */
[----:B------:R2:W-:Y:S01]  /*1b4d0*/  STL [R1+0x98], R22 ;  /* 0x0000981601007387 */ /* 0x0005e20000100800 */
[----:B------:R-:W-:Y:S01]  /*1b4e0*/  FFMA R34, R112, R52, R34 ;  /* 0x0000003470227223 */ /* 0x000fe20000000022 */
[----:B------:R-:W-:-:S02]  /*1b4f0*/  MOV R38, R45 ;  /* 0x0000002d00267202 */ /* 0x000fc40000000f00 */
[----:B------:R-:W-:Y:S01]  /*1b500*/  STL [R1+0x94], R23 ;  /* 0x0000941701007387 */ /* 0x000fe20000100800 */
[----:B------:R-:W-:Y:S01]  /*1b510*/  FFMA R4, R116, R52, R4 ;  /* 0x0000003474047223 */ /* 0x000fe20000000004 */
[----:B------:R-:W-:Y:S02]  /*1b520*/  FFMA R184, R98, R54, R184 ;  /* 0x0000003662b87223 */ /* 0x000fe400000000b8 */
[----:B------:R3:W-:Y:S01]  /*1b530*/  STL [R1+0x90], R16 ;  /* 0x0000901001007387 */ /* 0x0007e20000100800 */
[-C--:B--2---:R-:W-:Y:S01]  /*1b540*/  FFMA R22, R87, R55.reuse, R19 ;  /* 0x0000003757167223 */ /* 0x084fe20000000013 */
[----:B------:R-:W-:Y:S01]  /*1b550*/  FFMA R19, R91, R55, R35 ;  /* 0x000000375b137223 */ /* 0x000fe20000000023 */
[----:B------:R-:W-:Y:S01]  /*1b560*/  MOV R45, R28 ;  /* 0x0000001c002d7202 */ /* 0x000fe20000000f00 */
[----:B------:R-:W-:Y:S01]  /*1b570*/  FFMA R9, R120, R52, R9 ;  /* 0x0000003478097223 */ /* 0x000fe20000000009 */
[-C--:B------:R-:W-:Y:S01]  /*1b580*/  FFMA R18, R102, R54.reuse, R18 ;  /* 0x0000003666127223 */ /* 0x080fe20000000012 */
[----:B------:R-:W-:Y:S01]  /*1b590*/  FFMA R28, R109, R53, R12 ;  /* 0x000000356d1c7223 */ /* 0x000fe2000000000c */
[----:B------:R-:W-:Y:S01]  /*1b5a0*/  FFMA R11, R106, R54, R11 ;  /* 0x000000366a0b7223 */ /* 0x000fe2000000000b */
[----:B---3--:R-:W-:Y:S01]  /*1b5b0*/  FFMA R16, R95, R55, R181 ;  /* 0x000000375f107223 */ /* 0x008fe200000000b5 */
[-C--:B------:R-:W-:Y:S01]  /*1b5c0*/  FFMA R34, R113, R53.reuse, R34 ;  /* 0x0000003571227223 */ /* 0x080fe20000000022 */
[----:B------:R2:W-:Y:S01]  /*1b5d0*/  STL [R1+0x8c], R22 ;  /* 0x00008c1601007387 */ /* 0x0005e20000100800 */
[-C--:B------:R-:W-:Y:S01]  /*1b5e0*/  FFMA R4, R117, R53.reuse, R4 ;  /* 0x0000003575047223 */ /* 0x080fe20000000004 */
[-C--:B------:R-:W-:Y:S01]  /*1b5f0*/  FFMA R188, R124, R52.reuse, R188 ;  /* 0x000000347cbc7223 */ /* 0x080fe200000000bc */
[----:B------:R-:W-:Y:S01]  /*1b600*/  FFMA R9, R121, R53, R9 ;  /* 0x0000003579097223 */ /* 0x000fe20000000009 */
[----:B------:R3:W-:Y:S01]  /*1b610*/  STL [R1+0x88], R19 ;  /* 0x0000881301007387 */ /* 0x0007e20000100800 */
[----:B------:R-:W-:Y:S01]  /*1b620*/  FFMA R190, R128, R52, R190 ;  /* 0x0000003480be7223 */ /* 0x000fe200000000be */
[----:B------:R-:W-:-:S02]  /*1b630*/  FFMA R28, R110, R54, R28 ;  /* 0x000000366e1c7223 */ /* 0x000fc4000000001c */
[----:B------:R4:W-:Y:S01]  /*1b640*/  STL [R1+0x84], R16 ;  /* 0x0000841001007387 */ /* 0x0009e20000100800 */
[-C--:B--2---:R-:W-:Y:S01]  /*1b650*/  FFMA R22, R99, R55.reuse, R184 ;  /* 0x0000003763167223 */ /* 0x084fe200000000b8 */
[----:B------:R-:W-:Y:S01]  /*1b660*/  FFMA R192, R132, R52, R192 ;  /* 0x0000003484c07223 */ /* 0x000fe200000000c0 */
[----:B------:R-:W-:Y:S01]  /*1b670*/  FFMA R34, R114, R54, R34 ;  /* 0x0000003672227223 */ /* 0x000fe20000000022 */
[----:B------:R-:W-:Y:S01]  /*1b680*/  FFMA R194, R136, R52, R194 ;  /* 0x0000003488c27223 */ /* 0x000fe200000000c2 */
[-C--:B---3--:R-:W-:Y:S01]  /*1b690*/  FFMA R19, R103, R55.reuse, R18 ;  /* 0x0000003767137223 */ /* 0x088fe20000000012 */
[----:B------:R-:W-:Y:S01]  /*1b6a0*/  FFMA R4, R118, R54, R4 ;  /* 0x0000003676047223 */ /* 0x000fe20000000004 */
[-C--:B------:R-:W-:Y:S01]  /*1b6b0*/  FFMA R196, R140, R52.reuse, R196 ;  /* 0x000000348cc47223 */ /* 0x080fe200000000c4 */
[----:B------:R-:W-:Y:S01]  /*1b6c0*/  FFMA R198, R144, R52, R198 ;  /* 0x0000003490c67223 */ /* 0x000fe200000000c6 */
[----:B----4-:R-:W-:Y:S01]  /*1b6d0*/  FFMA R16, R107, R55, R11 ;  /* 0x000000376b107223 */ /* 0x010fe2000000000b */
[-C--:B------:R-:W-:Y:S01]  /*1b6e0*/  FFMA R188, R125, R53.reuse, R188 ;  /* 0x000000357dbc7223 */ /* 0x080fe200000000bc */
[-C--:B------:R-:W-:Y:S01]  /*1b6f0*/  FFMA R9, R122, R54.reuse, R9 ;  /* 0x000000367a097223 */ /* 0x080fe20000000009 */
[----:B------:R-:W-:Y:S01]  /*1b700*/  STL [R1+0x80], R22 ;  /* 0x0000801601007387 */ /* 0x000fe20000100800 */
[----:B------:R-:W-:Y:S01]  /*1b710*/  FFMA R190, R129, R53, R190 ;  /* 0x0000003581be7223 */ /* 0x000fe200000000be */
[----:B------:R-:W-:Y:S01]  /*1b720*/  FFMA R18, R111, R55, R28 ;  /* 0x000000376f127223 */ /* 0x000fe2000000001c */
[----:B------:R-:W-:Y:S01]  /*1b730*/  FFMA R192, R133, R53, R192 ;  /* 0x0000003585c07223 */ /* 0x000fe200000000c0 */
[----:B------:R-:W-:Y:S01]  /*1b740*/  STL [R1+0x7c], R19 ;  /* 0x00007c1301007387 */ /* 0x000fe20000100800 */
[----:B------:R-:W-:Y:S01]  /*1b750*/  FFMA R11, R115, R55, R34 ;  /* 0x00000037730b7223 */ /* 0x000fe20000000022 */
[----:B------:R-:W-:-:S02]  /*1b760*/  FFMA R188, R126, R54, R188 ;  /* 0x000000367ebc7223 */ /* 0x000fc400000000bc */
[----:B------:R2:W-:Y:S01]  /*1b770*/  STL [R1+0x78], R16 ;  /* 0x0000781001007387 */ /* 0x0005e20000100800 */
[-C--:B------:R-:W-:Y:S01]  /*1b780*/  FFMA R190, R130, R54.reuse, R190 ;  /* 0x0000003682be7223 */ /* 0x080fe200000000be */
[-C--:B------:R-:W-:Y:S01]  /*1b790*/  FFMA R194, R137, R53.reuse, R194 ;  /* 0x0000003589c27223 */ /* 0x080fe200000000c2 */
[----:B------:R-:W-:Y:S01]  /*1b7a0*/  FFMA R192, R134, R54, R192 ;  /* 0x0000003686c07223 */ /* 0x000fe200000000c0 */
[----:B------:R-:W-:Y:S01]  /*1b7b0*/  STL [R1+0x74], R18 ;  /* 0x0000741201007387 */ /* 0x000fe20000100800 */
[----:B------:R-:W-:Y:S01]  /*1b7c0*/  FFMA R196, R141, R53, R196 ;  /* 0x000000358dc47223 */ /* 0x000fe200000000c4 */
[-C--:B------:R-:W-:Y:S01]  /*1b7d0*/  FFMA R217, R148, R52.reuse, R217 ;  /* 0x0000003494d97223 */ /* 0x080fe200000000d9 */
[-C--:B------:R-:W-:Y:S01]  /*1b7e0*/  FFMA R220, R152, R52.reuse, R220 ;  /* 0x0000003498dc7223 */ /* 0x080fe200000000dc */
[-C--:B------:R-:W-:Y:S01]  /*1b7f0*/  FFMA R224, R156, R52.reuse, R224 ;  /* 0x000000349ce07223 */ /* 0x080fe200000000e0 */
[----:B------:R-:W-:Y:S01]  /*1b800*/  FFMA R246, R168, R52, R246 ;  /* 0x00000034a8f67223 */ /* 0x000fe200000000f6 */
[-C--:B--2---:R-:W-:Y:S01]  /*1b810*/  FFMA R16, R119, R55.reuse, R4 ;  /* 0x0000003777107223 */ /* 0x084fe20000000004 */
[----:B------:R-:W-:Y:S01]  /*1b820*/  FFMA R4, R123, R55, R9 ;  /* 0x000000377b047223 */ /* 0x000fe20000000009 */
[----:B------:R2:W-:Y:S01]  /*1b830*/  STL [R1+0x70], R11 ;  /* 0x0000700b01007387 */ /* 0x0005e20000100800 */
[----:B------:R-:W-:Y:S01]  /*1b840*/  FFMA R198, R145, R53, R198 ;  /* 0x0000003591c67223 */ /* 0x000fe200000000c6 */
[----:B------:R-:W-:-:S02]  /*1b850*/  FFMA R9, R131, R55, R190 ;  /* 0x0000003783097223 */ /* 0x000fc400000000be */
[----:B------:R-:W-:Y:S01]  /*1b860*/  STL [R1+0x6c], R16 ;  /* 0x00006c1001007387 */ /* 0x000fe20000100800 */
[-C--:B------:R-:W-:Y:S01]  /*1b870*/  FFMA R194, R138, R54.reuse, R194 ;  /* 0x000000368ac27223 */ /* 0x080fe200000000c2 */
[-C--:B------:R-:W-:Y:S02]  /*1b880*/  FFMA R196, R142, R54.reuse, R196 ;  /* 0x000000368ec47223 */ /* 0x080fe400000000c4 */
[----:B------:R3:W-:Y:S01]  /*1b890*/  STL [R1+0x34], R4 ;  /* 0x0000340401007387 */ /* 0x0007e20000100800 */
[----:B--2---:R-:W-:Y:S01]  /*1b8a0*/  FFMA R11, R127, R55, R188 ;  /* 0x000000377f0b7223 */ /* 0x004fe200000000bc */
[-C--:B------:R-:W-:Y:S01]  /*1b8b0*/  FFMA R217, R149, R53.reuse, R217 ;  /* 0x0000003595d97223 */ /* 0x080fe200000000d9 */
[----:B------:R-:W-:Y:S01]  /*1b8c0*/  FFMA R198, R146, R54, R198 ;  /* 0x0000003692c67223 */ /* 0x000fe200000000c6 */
[-C--:B------:R-:W-:Y:S01]  /*1b8d0*/  FFMA R220, R153, R53.reuse, R220 ;  /* 0x0000003599dc7223 */ /* 0x080fe200000000dc */
[----:B------:R-:W-:Y:S01]  /*1b8e0*/  FFMA R224, R157, R53, R224 ;  /* 0x000000359de07223 */ /* 0x000fe200000000e0 */
[----:B------:R2:W-:Y:S01]  /*1b8f0*/  STL [R1+0x30], R11 ;  /* 0x0000300b01007387 */ /* 0x0005e20000100800 */
[----:B---3--:R-:W-:-:S03]  /*1b900*/  FFMA R4, R135, R55, R192 ;  /* 0x0000003787047223 */ /* 0x008fc600000000c0 */
[----:B------:R3:W-:Y:S01]  /*1b910*/  STL [R1+0x2c], R9 ;  /* 0x00002c0901007387 */ /* 0x0007e20000100800 */
[----:B-1----:R-:W-:Y:S01]  /*1b920*/  FFMA R27, R176, R52, R27 ;  /* 0x00000034b01b7223 */ /* 0x002fe2000000001b */
[-C--:B------:R-:W-:Y:S02]  /*1b930*/  FFMA R217, R150, R54.reuse, R217 ;  /* 0x0000003696d97223 */ /* 0x080fe400000000d9 */
[----:B------:R1:W-:Y:S01]  /*1b940*/  STL [R1+0x28], R4 ;  /* 0x0000280401007387 */ /* 0x0003e20000100800 */
[----:B--2---:R-:W-:Y:S01]  /*1b950*/  FFMA R11, R139, R55, R194 ;  /* 0x000000378b0b7223 */ /* 0x004fe200000000c2 */
[-C--:B------:R-:W-:Y:S01]  /*1b960*/  FFMA R220, R154, R54.reuse, R220 ;  /* 0x000000369adc7223 */ /* 0x080fe200000000dc */
[----:B------:R-:W-:Y:S01]  /*1b970*/  MOV R44, R173 ;  /* 0x000000ad002c7202 */ /* 0x000fe20000000f00 */
[----:B------:R-:W2:Y:S01]  /*1b980*/  LDS.128 R12, [R32+0x1b0] ;  /* 0x0001b000200c7984 */ /* 0x000ea20000000c00 */
[-C--:B---3--:R-:W-:Y:S01]  /*1b990*/  FFMA R9, R143, R55.reuse, R196 ;  /* 0x000000378f097223 */ /* 0x088fe200000000c4 */
[----:B------:R-:W-:Y:S01]  /*1b9a0*/  FFMA R224, R158, R54, R224 ;  /* 0x000000369ee07223 */ /* 0x000fe200000000e0 */
[----:B-1----:R-:W-:Y:S01]  /*1b9b0*/  FFMA R4, R147, R55, R198 ;  /* 0x0000003793047223 */ /* 0x002fe200000000c6 */
[----:B------:R1:W-:Y:S01]  /*1b9c0*/  STL [R1+0x24], R11 ;  /* 0x0000240b01007387 */ /* 0x0003e20000100800 */
[-C--:B------:R-:W-:Y:S01]  /*1b9d0*/  FFMA R246, R169, R53.reuse, R246 ;  /* 0x00000035a9f67223 */ /* 0x080fe200000000f6 */
[----:B------:R-:W-:-:S02]  /*1b9e0*/  FFMA R27, R177, R53, R27 ;  /* 0x00000035b11b7223 */ /* 0x000fc4000000001b */
[----:B------:R3:W-:Y:S01]  /*1b9f0*/  STL [R1+0x20], R9 ;  /* 0x0000200901007387 */ /* 0x0007e20000100800 */
[----:B------:R-:W-:-:S03]  /*1ba00*/  FFMA R246, R170, R54, R246 ;  /* 0x00000036aaf67223 */ /* 0x000fc600000000f6 */
[----:B------:R4:W-:Y:S01]  /*1ba10*/  STL [R1+0x1c], R4 ;  /* 0x00001c0401007387 */ /* 0x0009e20000100800 */
[-C--:B-1----:R-:W-:Y:S01]  /*1ba20*/  FFMA R11, R151, R55.reuse, R217 ;  /* 0x00000037970b7223 */ /* 0x082fe200000000d9 */
[----:B------:R-:W-:Y:S01]  /*1ba30*/  FFMA R27, R178, R54, R27 ;  /* 0x00000036b21b7223 */ /* 0x000fe2000000001b */
[----:B---3--:R-:W-:-:S03]  /*1ba40*/  FFMA R9, R155, R55, R220 ;  /* 0x000000379b097223 */ /* 0x008fc600000000dc */
[----:B------:R-:W-:Y:S01]  /*1ba50*/  STL [R1+0x18], R11 ;  /* 0x0000180b01007387 */ /* 0x000fe20000100800 */
[----:B----4-:R-:W-:-:S03]  /*1ba60*/  FFMA R4, R159, R55, R224 ;  /* 0x000000379f047223 */ /* 0x010fc600000000e0 */
[----:B------:R-:W-:Y:S01]  /*1ba70*/  STL [R1+0x14], R9 ;  /* 0x0000140901007387 */ /* 0x000fe20000100800 */
[----:B------:R-:W-:-:S03]  /*1ba80*/  MOV R36, R175 ;  /* 0x000000af00247202 */ /* 0x000fc60000000f00 */
[----:B------:R1:W-:Y:S04]  /*1ba90*/  STL [R1+0x10], R4 ;  /* 0x0000100401007387 */ /* 0x0003e80000100800 */
[----:B------:R-:W-:Y:S01]  /*1baa0*/  LDS.128 R172, [R0.X4+UR5+0x72b0] ;  /* 0x0072b00500ac7984 */ /* 0x000fe20008004c00 */
[-C--:B-1----:R-:W-:Y:S01]  /*1bab0*/  FFMA R4, R171, R55.reuse, R246 ;  /* 0x00000037ab047223 */ /* 0x082fe200000000f6 */
[----:B------:R-:W-:Y:S02]  /*1bac0*/  FFMA R246, R179, R55, R27 ;  /* 0x00000037b3f67223 */ /* 0x000fe4000000001b */
[----:B------:R-:W1:Y:S01]  /*1bad0*/  LDS.128 R24, [R32+0x2b0] ;  /* 0x0002b00020187984 */ /* 0x000e620000000c00 */
[-C--:B------:R-:W-:Y:S01]  /*1bae0*/  FFMA R226, R160, R52.reuse, R226 ;  /* 0x00000034a0e27223 */ /* 0x080fe200000000e2 */
[----:B------:R-:W-:-:S03]  /*1baf0*/  FFMA R228, R164, R52, R228 ;  /* 0x00000034a4e47223 */ /* 0x000fc600000000e4 */
[-C--:B------:R-:W-:Y:S01]  /*1bb00*/  FFMA R226, R161, R53.reuse, R226 ;  /* 0x00000035a1e27223 */ /* 0x080fe200000000e2 */
[----:B------:R-:W-:-:S03]  /*1bb10*/  FFMA R228, R165, R53, R228 ;  /* 0x00000035a5e47223 */ /* 0x000fc600000000e4 */
[-C--:B------:R-:W-:Y:S01]  /*1bb20*/  FFMA R226, R162, R54.reuse, R226 ;  /* 0x00000036a2e27223 */ /* 0x080fe200000000e2 */
[----:B------:R-:W-:-:S03]  /*1bb30*/  FFMA R228, R166, R54, R228 ;  /* 0x00000036a6e47223 */ /* 0x000fc600000000e4 */
[-C--:B------:R-:W-:Y:S01]  /*1bb40*/  FFMA R11, R163, R55.reuse, R226 ;  /* 0x00000037a30b7223 */ /* 0x080fe200000000e2 */
[----:B------:R-:W-:Y:S01]  /*1bb50*/  FFMA R9, R167, R55, R228 ;  /* 0x00000037a7097223 */ /* 0x000fe200000000e4 */
[----:B------:R-:W-:Y:S01]  /*1bb60*/  FFMA R43, R47, R43, R41 ;  /* 0x0000002b2f2b7223 */ /* 0x000fe20000000029 */
[-C--:B--2---:R-:W-:Y:S02]  /*1bb70*/  FFMA R217, R84, R12.reuse, R5 ;  /* 0x0000000c54d97223 */ /* 0x084fe40000000005 */
[----:B------:R-:W-:Y:S01]  /*1bb80*/  STL [R1+0xc], R11 ;  /* 0x00000c0b01007387 */ /* 0x000fe20000100800 */
[-C--:B------:R-:W-:Y:S01]  /*1bb90*/  FFMA R213, R48, R12.reuse, R213 ;  /* 0x0000000c30d57223 */ /* 0x080fe200000000d5 */
[-C--:B------:R-:W-:Y:S02]  /*1bba0*/  FFMA R212, R56, R12.reuse, R212 ;  /* 0x0000000c38d47223 */ /* 0x080fe400000000d4 */
[----:B------:R2:W-:Y:S01]  /*1bbb0*/  STL [R1+0x8], R9 ;  /* 0x0000080901007387 */ /* 0x0005e20000100800 */
[-C--:B------:R-:W-:Y:S01]  /*1bbc0*/  FFMA R209, R60, R12.reuse, R209 ;  /* 0x0000000c3cd17223 */ /* 0x080fe200000000d1 */
[-C--:B------:R-:W-:Y:S01]  /*1bbd0*/  FFMA R208, R64, R12.reuse, R208 ;  /* 0x0000000c40d07223 */ /* 0x080fe200000000d0 */
[-C--:B------:R-:W-:Y:S01]  /*1bbe0*/  FFMA R17, R68, R12.reuse, R17 ;  /* 0x0000000c44117223 */ /* 0x080fe20000000011 */
[----:B------:R3:W-:Y:S01]  /*1bbf0*/  STL [R1+0x4], R4 ;  /* 0x0000040401007387 */ /* 0x0007e20000100800 */
[-C--:B------:R-:W-:Y:S01]  /*1bc00*/  FFMA R20, R72, R12.reuse, R20 ;  /* 0x0000000c48147223 */ /* 0x080fe20000000014 */
[-C--:B------:R-:W-:Y:S01]  /*1bc10*/  FFMA R10, R76, R12.reuse, R10 ;  /* 0x0000000c4c0a7223 */ /* 0x080fe2000000000a */
[-C--:B------:R-:W-:Y:S01]  /*1bc20*/  FFMA R21, R80, R12.reuse, R21 ;  /* 0x0000000c50157223 */ /* 0x080fe20000000015 */
[-C--:B------:R-:W-:Y:S01]  /*1bc30*/  FFMA R183, R88, R12.reuse, R183 ;  /* 0x0000000c58b77223 */ /* 0x080fe200000000b7 */
[-C--:B------:R-:W-:Y:S01]  /*1bc40*/  FFMA R182, R92, R12.reuse, R182 ;  /* 0x0000000c5cb67223 */ /* 0x080fe200000000b6 */
[-C--:B--2---:R-:W-:Y:S01]  /*1bc50*/  FFMA R9, R104, R12.reuse, R6 ;  /* 0x0000000c68097223 */ /* 0x084fe20000000006 */
[-C--:B------:R-:W-:Y:S01]  /*1bc60*/  FFMA R185, R96, R12.reuse, R185 ;  /* 0x0000000c60b97223 */ /* 0x080fe200000000b9 */
[-C--:B------:R-:W-:Y:S01]  /*1bc70*/  FFMA R8, R100, R12.reuse, R8 ;  /* 0x0000000c64087223 */ /* 0x080fe20000000008 */
[-C--:B------:R-:W-:Y:S01]  /*1bc80*/  FFMA R186, R108, R12.reuse, R186 ;  /* 0x0000000c6cba7223 */ /* 0x080fe200000000ba */
[-C--:B------:R-:W-:Y:S01]  /*1bc90*/  FFMA R180, R112, R12.reuse, R180 ;  /* 0x0000000c70b47223 */ /* 0x080fe200000000b4 */
[-C--:B------:R-:W-:Y:S01]  /*1bca0*/  FFMA R7, R116, R12.reuse, R7 ;  /* 0x0000000c74077223 */ /* 0x080fe20000000007 */
[-C--:B------:R-:W-:Y:S01]  /*1bcb0*/  FFMA R3, R120, R12.reuse, R3 ;  /* 0x0000000c78037223 */ /* 0x080fe20000000003 */
[----:B------:R-:W-:Y:S01]  /*1bcc0*/  FFMA R187, R124, R12, R187 ;  /* 0x0000000c7cbb7223 */ /* 0x000fe200000000bb */
[----:B-1----:R-:W-:Y:S01]  /*1bcd0*/  FFMA R41, R48, R24, R38 ;  /* 0x0000001830297223 */ /* 0x002fe20000000026 */
[-C--:B------:R-:W-:Y:S01]  /*1bce0*/  FFMA R189, R128, R12.reuse, R189 ;  /* 0x0000000c80bd7223 */ /* 0x080fe200000000bd */
[-C--:B------:R-:W-:Y:S01]  /*1bcf0*/  FFMA R35, R132, R12.reuse, R191 ;  /* 0x0000000c84237223 */ /* 0x080fe200000000bf */
[-C--:B------:R-:W-:Y:S01]  /*1bd00*/  FFMA R34, R136, R12.reuse, R193 ;  /* 0x0000000c88227223 */ /* 0x080fe200000000c1 */
[-C--:B------:R-:W-:Y:S01]  /*1bd10*/  FFMA R33, R140, R12.reuse, R195 ;  /* 0x0000000c8c217223 */ /* 0x080fe200000000c3 */
[-C--:B------:R-:W-:Y:S01]  /*1bd20*/  FFMA R197, R144, R12.reuse, R197 ;  /* 0x0000000c90c57223 */ /* 0x080fe200000000c5 */
[-C--:B------:R-:W-:Y:S01]  /*1bd30*/  FFMA R11, R148, R12.reuse, R215 ;  /* 0x0000000c940b7223 */ /* 0x080fe200000000d7 */
[-C--:B------:R-:W-:Y:S01]  /*1bd40*/  FFMA R18, R152, R12.reuse, R216 ;  /* 0x0000000c98127223 */ /* 0x080fe200000000d8 */
[-C--:B------:R-:W-:Y:S01]  /*1bd50*/  FFMA R16, R156, R12.reuse, R219 ;  /* 0x0000000c9c107223 */ /* 0x080fe200000000db */
[-C--:B---3--:R-:W-:Y:S01]  /*1bd60*/  FFMA R4, R160, R12.reuse, R221 ;  /* 0x0000000ca0047223 */ /* 0x088fe200000000dd */
[-C--:B------:R-:W-:Y:S01]  /*1bd70*/  FFMA R5, R164, R12.reuse, R225 ;  /* 0x0000000ca4057223 */ /* 0x080fe200000000e1 */
[-C--:B------:R-:W-:Y:S01]  /*1bd80*/  FFMA R6, R168, R12.reuse, R227 ;  /* 0x0000000ca8067223 */ /* 0x080fe200000000e3 */
[-C--:B------:R-:W-:Y:S01]  /*1bd90*/  FFMA R245, R172, R12.reuse, R245 ;  /* 0x0000000cacf57223 */ /* 0x080fe200000000f5 */
[----:B------:R-:W-:Y:S01]  /*1bda0*/  FFMA R31, R176, R12, R31 ;  /* 0x0000000cb01f7223 */ /* 0x000fe2000000001f */
[-C--:B------:R-:W-:Y:S01]  /*1bdb0*/  FFMA R40, R56, R24.reuse, R40 ;  /* 0x0000001838287223 */ /* 0x080fe20000000028 */
[-C--:B------:R-:W-:Y:S01]  /*1bdc0*/  FFMA R12, R60, R24.reuse, R42 ;  /* 0x000000183c0c7223 */ /* 0x080fe2000000002a */
        /* <DEDUP_REMOVED lines=18> */
[----:B------:R-:W-:Y:S01]  /*1bef0*/  STL [R1+0x44], R41 ;  /* 0x0000442901007387 */ /* 0x000fe20000100800 */
[----:B------:R-:W-:Y:S01]  /*1bf00*/  FFMA R250, R172, R52, R250 ;  /* 0x00000034acfa7223 */ /* 0x000fe200000000fa */
[----:B------:R-:W-:-:S02]  /*1bf10*/  FFMA R195, R117, R13, R7 ;  /* 0x0000000d75c37223 */ /* 0x000fc40000000007 */
[----:B------:R-:W-:Y:S01]  /*1bf20*/  STL [R1+0x40], R40 ;  /* 0x0000402801007387 */ /* 0x000fe20000100800 */
[----:B------:R-:W-:-:S03]  /*1bf30*/  FFMA R7, R173, R13, R245 ;  /* 0x0000000dad077223 */ /* 0x000fc600000000f5 */
[----:B------:R-:W-:Y:S01]  /*1bf40*/  STL [R1+0x3c], R39 ;  /* 0x00003c2701007387 */ /* 0x000fe20000100800 */
[----:B------:R-:W-:Y:S01]  /*1bf50*/  FFMA R250, R173, R53, R250 ;  /* 0x00000035adfa7223 */ /* 0x000fe200000000fa */
[-C--:B------:R-:W-:Y:S02]  /*1bf60*/  FFMA R192, R129, R13.reuse, R189 ;  /* 0x0000000d81c07223 */ /* 0x080fe400000000bd */
[----:B------:R-:W-:Y:S01]  /*1bf70*/  STL [R1+0x38], R38 ;  /* 0x0000382601007387 */ /* 0x000fe20000100800 */
[----:B------:R-:W-:-:S03]  /*1bf80*/  FFMA R193, R125, R13, R187 ;  /* 0x0000000d7dc17223 */ /* 0x000fc600000000bb */
[----:B------:R1:W-:Y:S01]  /*1bf90*/  STL [R1], R37 ;  /* 0x0000002501007387 */ /* 0x0003e20000100800 */
[-C--:B------:R-:W-:Y:S01]  /*1bfa0*/  FFMA R225, R65, R13.reuse, R208 ;  /* 0x0000000d41e17223 */ /* 0x080fe200000000d0 */
[-C--:B------:R-:W-:Y:S02]  /*1bfb0*/  FFMA R196, R113, R13.reuse, R180 ;  /* 0x0000000d71c47223 */ /* 0x080fe400000000b4 */
[----:B------:R-:W2:Y:S01]  /*1bfc0*/  LDL.LU R245, [R1+0xec] ;  /* 0x0000ec0001f57983 */ /* 0x000ea20000300800 */
[-C--:B------:R-:W-:Y:S01]  /*1bfd0*/  FFMA R228, R49, R13.reuse, R213 ;  /* 0x0000000d31e47223 */ /* 0x080fe200000000d5 */
[-C--:B------:R-:W-:Y:S02]  /*1bfe0*/  FFMA R208, R109, R13.reuse, R186 ;  /* 0x0000000d6dd07223 */ /* 0x080fe400000000ba */
[----:B------:R-:W3:Y:S01]  /*1bff0*/  LDL.LU R189, [R1+0xf0] ;  /* 0x0000f00001bd7983 */ /* 0x000ee20000300800 */
[----:B------:R-:W-:Y:S01]  /*1c000*/  FFMA R250, R174, R54, R250 ;  /* 0x00000036aefa7223 */ /* 0x000fe200000000fa */
[----:B------:R-:W-:-:S02]  /*1c010*/  FFMA R213, R97, R13, R185 ;  /* 0x0000000d61d57223 */ /* 0x000fc400000000b9 */
[----:B------:R-:W3:Y:S01]  /*1c020*/  LDL.LU R187, [R1+0x108] ;  /* 0x0001080001bb7983 */ /* 0x000ee20000300800 */
[----:B------:R-:W-:-:S03]  /*1c030*/  FFMA R215, R93, R13, R182 ;  /* 0x0000000d5dd77223 */ /* 0x000fc600000000b6 */
[----:B------:R-:W2:Y:S01]  /*1c040*/  LDL.LU R180, [R1+0x104] ;  /* 0x0001040001b47983 */ /* 0x000ea20000300800 */
[----:B------:R-:W-:-:S03]  /*1c050*/  FFMA R216, R89, R13, R183 ;  /* 0x0000000d59d87223 */ /* 0x000fc600000000b7 */
[----:B------:R-:W2:Y:S01]  /*1c060*/  LDL.LU R186, [R1+0x100] ;  /* 0x0001000001ba7983 */ /* 0x000ea20000300800 */
[----:B------:R-:W-:-:S03]  /*1c070*/  FFMA R250, R175, R55, R250 ;  /* 0x00000037affa7223 */ /* 0x000fc600000000fa */
[----:B------:R-:W2:Y:S04]  /*1c080*/  LDL.LU R185, [R1+0xfc] ;  /* 0x0000fc0001b97983 */ /* 0x000ea80000300800 */
[----:B------:R-:W2:Y:S04]  /*1c090*/  LDL.LU R182, [R1+0xf8] ;  /* 0x0000f80001b67983 */ /* 0x000ea80000300800 */
[----:B------:R-:W3:Y:S01]  /*1c0a0*/  LDL.LU R183, [R1+0xf4] ;  /* 0x0000f40001b77983 */ /* 0x000ee20000300800 */
[----:B------:R-:W-:-:S03]  /*1c0b0*/  MOV R47, R44 ;  /* 0x0000002c002f7202 */ /* 0x000fc60000000f00 */
[----:B------:R-:W3:Y:S01]  /*1c0c0*/  LDL.LU R191, [R1+0xdc] ;  /* 0x0000dc0001bf7983 */ /* 0x000ee20000300800 */
[----:B------:R-:W-:-:S03]  /*1c0d0*/  MOV R46, R36 ;  /* 0x00000024002e7202 */ /* 0x000fc60000000f00 */
[----:B------:R-:W3:Y:S04]  /*1c0e0*/  LDL.LU R55, [R1+0xd8] ;  /* 0x0000d80001377983 */ /* 0x000ee80000300800 */
[----:B------:R-:W3:Y:S04]  /*1c0f0*/  LDL.LU R190, [R1+0xd4] ;  /* 0x0000d40001be7983 */ /* 0x000ee80000300800 */
[----:B------:R-:W3:Y:S04]  /*1c100*/  LDL.LU R188, [R1+0xd0] ;  /* 0x0000d00001bc7983 */ /* 0x000ee80000300800 */
[----:B------:R-:W3:Y:S01]  /*1c110*/  LDL.LU R184, [R1+0xcc] ;  /* 0x0000cc0001b87983 */ /* 0x000ee20000300800 */
[----:B------:R-:W-:-:S03]  /*1c120*/  MOV R252, R47 ;  /* 0x0000002f00fc7202 */ /* 0x000fc60000000f00 */
[----:B------:R-:W3:Y:S01]  /*1c130*/  LDL.LU R181, [R1+0xc8] ;  /* 0x0000c80001b57983 */ /* 0x000ee20000300800 */
[----:B------:R-:W-:-:S03]  /*1c140*/  FFMA R199, R104, R24, R239 ;  /* 0x0000001868c77223 */ /* 0x000fc600000000ef */
        /* <DEDUP_REMOVED lines=8> */
[-C--:B------:R-:W-:Y:S01]  /*1c1d0*/  FFMA R221, R73, R13.reuse, R20 ;  /* 0x0000000d49dd7223 */ /* 0x080fe20000000014 */
[-C--:B------:R-:W-:Y:S01]  /*1c1e0*/  FFMA R19, R132, R24.reuse, R232 ;  /* 0x0000001884137223 */ /* 0x080fe200000000e8 */
[----:B------:R-:W-:Y:S01]  /*1c1f0*/  FFMA R20, R136, R24, R231 ;  /* 0x0000001888147223 */ /* 0x000fe200000000e7 */
[-C--:B------:R-:W-:Y:S01]  /*1c200*/  FFMA R227, R57, R13.reuse, R212 ;  /* 0x0000000d39e37223 */ /* 0x080fe200000000d4 */
[----:B------:R-:W-:Y:S01]  /*1c210*/  FFMA R226, R61, R13, R209 ;  /* 0x0000000d3de27223 */ /* 0x000fe200000000d1 */
[----:B------:R-:W-:Y:S01]  /*1c220*/  FFMA R12, R133, R25, R19 ;  /* 0x00000019850c7223 */ /* 0x000fe20000000013 */
[----:B------:R-:W-:Y:S01]  /*1c230*/  FFMA R219, R81, R13, R21 ;  /* 0x0000000d51db7223 */ /* 0x000fe20000000015 */
[----:B------:R-:W-:Y:S01]  /*1c240*/  FFMA R19, R137, R25, R20 ;  /* 0x0000001989137223 */ /* 0x000fe20000000014 */
[-C--:B------:R-:W-:Y:S01]  /*1c250*/  FFMA R220, R77, R13.reuse, R10 ;  /* 0x0000000d4ddc7223 */ /* 0x080fe2000000000a */
[-C--:B------:R-:W-:Y:S01]  /*1c260*/  FFMA R212, R101, R13.reuse, R8 ;  /* 0x0000000d65d47223 */ /* 0x080fe20000000008 */
[-C--:B------:R-:W-:Y:S01]  /*1c270*/  FFMA R209, R105, R13.reuse, R9 ;  /* 0x0000000d69d17223 */ /* 0x080fe20000000009 */
[-C--:B------:R-:W-:Y:S01]  /*1c280*/  FFMA R194, R121, R13.reuse, R3 ;  /* 0x0000000d79c27223 */ /* 0x080fe20000000003 */
[----:B------:R-:W1:Y:S01]  /*1c290*/  LDS.128 R20, [R32+0x3b0] ;  /* 0x0003b00020147984 */ /* 0x000e620000000c00 */
        /* <DEDUP_REMOVED lines=44> */
[----:B------:R-:W-:Y:S01]  /*1c560*/  FFMA R36, R148, R24, R205 ;  /* 0x0000001894247223 */ /* 0x000fe200000000cd */
        /* <DEDUP_REMOVED lines=85> */
[-C--:B-1----:R-:W-:Y:S01]  /*1cac0*/  FFMA R37, R151, R27.reuse, R36 ;  /* 0x0000001b97257223 */ /* 0x082fe20000000024 */
        /* <DEDUP_REMOVED lines=26> */
[----:B------:R-:W-:Y:S01]  /*1cc70*/  STL [R1+0x4c], R37 ;  /* 0x00004c2501007387 */ /* 0x000fe20000100800 */
[-C--:B------:R-:W-:Y:S01]  /*1cc80*/  FFMA R28, R171, R27.reuse, R25 ;  /* 0x0000001bab1c7223 */ /* 0x080fe20000000019 */
[-C--:B------:R-:W-:Y:S01]  /*1cc90*/  FFMA R25, R175, R27.reuse, R24 ;  /* 0x0000001baf197223 */ /* 0x080fe20000000018 */
[----:B------:R-:W-:Y:S01]  /*1cca0*/  FFMA R24, R179, R27, R26 ;  /* 0x0000001bb3187223 */ /* 0x000fe2000000001a */
[----:B------:R-:W-:Y:S04]  /*1ccb0*/  STL [R1+0x50], R36 ;  /* 0x0000502401007387 */ /* 0x000fe80000100800 */
[----:B------:R-:W-:Y:S04]  /*1ccc0*/  STL [R1+0x54], R31 ;  /* 0x0000541f01007387 */ /* 0x000fe80000100800 */
[----:B------:R-:W-:Y:S04]  /*1ccd0*/  STL [R1+0x58], R30 ;  /* 0x0000581e01007387 */ /* 0x000fe80000100800 */
[----:B------:R-:W-:Y:S04]  /*1cce0*/  STL [R1+0x5c], R29 ;  /* 0x00005c1d01007387 */ /* 0x000fe80000100800 */
[----:B------:R-:W-:Y:S04]  /*1ccf0*/  STL [R1+0x60], R28 ;  /* 0x0000601c01007387 */ /* 0x000fe80000100800 */
[----:B------:R-:W-:Y:S04]  /*1cd00*/  STL [R1+0x68], R25 ;  /* 0x0000681901007387 */ /* 0x000fe80000100800 */
[----:B------:R-:W-:Y:S04]  /*1cd10*/  STL [R1+0x64], R24 ;  /* 0x0000641801007387 */ /* 0x000fe80000100800 */
[----:B------:R-:W4:Y:S04]  /*1cd20*/  LDL.LU R234, [R1+0xa8] ;  /* 0x0000a80001ea7983 */ /* 0x000f280000300800 */
[----:B------:R-:W4:Y:S04]  /*1cd30*/  LDL.LU R206, [R1+0xa0] ;  /* 0x0000a00001ce7983 */ /* 0x000f280000300800 */
[----:B------:R-:W4:Y:S04]  /*1cd40*/  LDL.LU R210, [R1+0x9c] ;  /* 0x00009c0001d27983 */ /* 0x000f280000300800 */
[----:B------:R-:W4:Y:S04]  /*1cd50*/  LDL.LU R223, [R1+0x94] ;  /* 0x0000940001df7983 */ /* 0x000f280000300800 */
[----:B------:R-:W4:Y:S04]  /*1cd60*/  LDL.LU R240, [R1+0x74] ;  /* 0x0000740001f07983 */ /* 0x000f280000300800 */
[----:B------:R-:W4:Y:S04]  /*1cd70*/  LDL.LU R241, [R1+0x70] ;  /* 0x0000700001f17983 */ /* 0x000f280000300800 */
[----:B------:R-:W4:Y:S01]  /*1cd80*/  LDL.LU R242, [R1+0x6c] ;  /* 0x00006c0001f27983 */ /* 0x000f220000300800 */
[----:B------:R-:W-:-:S03]  /*1cd90*/  FFMA R48, R48, R20, R239 ;  /* 0x0000001430307223 */ /* 0x000fc600000000ef */
[----:B------:R-:W4:Y:S01]  /*1cda0*/  LDL.LU R235, [R1+0x34] ;  /* 0x0000340001eb7983 */ /* 0x000f220000300800 */
[----:B------:R-:W-:-:S03]  /*1cdb0*/  FFMA R200, R148, R20, R200 ;  /* 0x0000001494c87223 */ /* 0x000fc600000000c8 */
[----:B------:R-:W4:Y:S01]  /*1cdc0*/  LDL.LU R236, [R1+0x30] ;  /* 0x0000300001ec7983 */ /* 0x000f220000300800 */
[-C--:B------:R-:W-:Y:S01]  /*1cdd0*/  FFMA R201, R152, R20.reuse, R201 ;  /* 0x0000001498c97223 */ /* 0x080fe200000000c9 */
[-C--:B------:R-:W-:Y:S02]  /*1cde0*/  FFMA R207, R168, R20.reuse, R207 ;  /* 0x00000014a8cf7223 */ /* 0x080fe400000000cf */
[----:B------:R-:W4:Y:S01]  /*1cdf0*/  LDL.LU R237, [R1+0x2c] ;  /* 0x00002c0001ed7983 */ /* 0x000f220000300800 */
[----:B------:R-:W-:-:S03]  /*1ce00*/  FFMA R202, R156, R20, R202 ;  /* 0x000000149cca7223 */ /* 0x000fc600000000ca */
[----:B------:R-:W4:Y:S01]  /*1ce10*/  LDL.LU R238, [R1+0x28] ;  /* 0x0000280001ee7983 */ /* 0x000f220000300800 */
[-C--:B------:R-:W-:Y:S01]  /*1ce20*/  FFMA R56, R56, R20.reuse, R251 ;  /* 0x0000001438387223 */ /* 0x080fe200000000fb */
[-C--:B------:R-:W-:Y:S02]  /*1ce30*/  FFMA R60, R60, R20.reuse, R252 ;  /* 0x000000143c3c7223 */ /* 0x080fe400000000fc */
[----:B------:R-:W4:Y:S01]  /*1ce40*/  LDL.LU R239, [R1+0x24] ;  /* 0x0000240001ef7983 */ /* 0x000f220000300800 */
[-C--:B--2---:R-:W-:Y:S01]  /*1ce50*/  FFMA R64, R64, R20.reuse, R245 ;  /* 0x0000001440407223 */ /* 0x084fe200000000f5 */
[-C--:B---3--:R-:W-:Y:S01]  /*1ce60*/  FFMA R68, R68, R20.reuse, R189 ;  /* 0x0000001444447223 */ /* 0x088fe200000000bd */
[-C--:B------:R-:W-:Y:S01]  /*1ce70*/  FFMA R72, R72, R20.reuse, R187 ;  /* 0x0000001448487223 */ /* 0x080fe200000000bb */
[----:B------:R-:W2:Y:S01]  /*1ce80*/  LDL.LU R243, [R1+0x20] ;  /* 0x0000200001f37983 */ /* 0x000ea20000300800 */
[-C--:B------:R-:W-:Y:S01]  /*1ce90*/  FFMA R76, R76, R20.reuse, R180 ;  /* 0x000000144c4c7223 */ /* 0x080fe200000000b4 */
[-C--:B------:R-:W-:Y:S01]  /*1cea0*/  FFMA R80, R80, R20.reuse, R186 ;  /* 0x0000001450507223 */ /* 0x080fe200000000ba */
[-C--:B------:R-:W-:Y:S01]  /*1ceb0*/  FFMA R84, R84, R20.reuse, R185 ;  /* 0x0000001454547223 */ /* 0x080fe200000000b9 */
[-C--:B------:R-:W-:Y:S01]  /*1cec0*/  FFMA R88, R88, R20.reuse, R182 ;  /* 0x0000001458587223 */ /* 0x080fe200000000b6 */
[-C--:B------:R-:W-:Y:S01]  /*1ced0*/  FFMA R92, R92, R20.reuse, R183 ;  /* 0x000000145c5c7223 */ /* 0x080fe200000000b7 */
[-C--:B------:R-:W-:Y:S01]  /*1cee0*/  FFMA R96, R96, R20.reuse, R191 ;  /* 0x0000001460607223 */ /* 0x080fe200000000bf */
[-C--:B------:R-:W-:Y:S01]  /*1cef0*/  FFMA R144, R144, R20.reuse, R2 ;  /* 0x0000001490907223 */ /* 0x080fe20000000002 */
[----:B------:R-:W3:Y:S01]  /*1cf00*/  LDL.LU R244, [R1+0x1c] ;  /* 0x00001c0001f47983 */ /* 0x000ee20000300800 */
[-C--:B------:R-:W-:Y:S01]  /*1cf10*/  FFMA R100, R100, R20.reuse, R55 ;  /* 0x0000001464647223 */ /* 0x080fe20000000037 */
[-C--:B------:R-:W-:Y:S01]  /*1cf20*/  FFMA R203, R160, R20.reuse, R203 ;  /* 0x00000014a0cb7223 */ /* 0x080fe200000000cb */
[-C--:B------:R-:W-:Y:S01]  /*1cf30*/  FFMA R204, R164, R20.reuse, R204 ;  /* 0x00000014a4cc7223 */ /* 0x080fe200000000cc */
[-C--:B------:R-:W-:Y:S01]  /*1cf40*/  FFMA R211, R172, R20.reuse, R211 ;  /* 0x00000014acd37223 */ /* 0x080fe200000000d3 */
[-C--:B------:R-:W-:Y:S01]  /*1cf50*/  FFMA R104, R104, R20.reuse, R190 ;  /* 0x0000001468687223 */ /* 0x080fe200000000be */
[-C--:B------:R-:W-:Y:S01]  /*1cf60*/  FFMA R43, R176, R20.reuse, R43 ;  /* 0x00000014b02b7223 */ /* 0x080fe2000000002b */
[----:B------:R-:W2:Y:S01]  /*1cf70*/  LDL.LU R247, [R1+0x18] ;  /* 0x0000180001f77983 */ /* 0x000ea20000300800 */
[-C--:B------:R-:W-:Y:S01]  /*1cf80*/  FFMA R200, R149, R21.reuse, R200 ;  /* 0x0000001595c87223 */ /* 0x080fe200000000c8 */
[-C--:B------:R-:W-:Y:S01]  /*1cf90*/  FFMA R108, R108, R20.reuse, R188 ;  /* 0x000000146c6c7223 */ /* 0x080fe200000000bc */
[-C--:B------:R-:W-:Y:S01]  /*1cfa0*/  FFMA R201, R153, R21.reuse, R201 ;  /* 0x0000001599c97223 */ /* 0x080fe200000000c9 */
[----:B------:R-:W3:Y:S01]  /*1cfb0*/  LDL.LU R248, [R1+0x14] ;  /* 0x0000140001f87983 */ /* 0x000ee20000300800 */
[----:B------:R-:W-:Y:S01]  /*1cfc0*/  FFMA R112, R112, R20, R184 ;  /* 0x0000001470707223 */ /* 0x000fe200000000b8 */
[----:B------:R-:W-:-:S02]  /*1cfd0*/  FFMA R207, R169, R21, R207 ;  /* 0x00000015a9cf7223 */ /* 0x000fc400000000cf */
[----:B------:R-:W3:Y:S01]  /*1cfe0*/  LDL.LU R249, [R1+0x10] ;  /* 0x0000100001f97983 */ /* 0x000ee20000300800 */
[-C--:B------:R-:W-:Y:S01]  /*1cff0*/  FFMA R116, R116, R20.reuse, R181 ;  /* 0x0000001474747223 */ /* 0x080fe200000000b5 */
[-C--:B------:R-:W-:Y:S02]  /*1d000*/  FFMA R202, R157, R21.reuse, R202 ;  /* 0x000000159dca7223 */ /* 0x080fe400000000ca */
[----:B------:R-:W3:Y:S01]  /*1d010*/  LDL.LU R245, [R1+0xc] ;  /* 0x00000c0001f57983 */ /* 0x000ee20000300800 */
        /* <DEDUP_REMOVED lines=34> */
[----:B------:R-:W3:Y:S01]  /*1d240*/  LDL.LU R251, [R1+0x8] ;  /* 0x0000080001fb7983 */ /* 0x000ee20000300800 */
[-C--:B------:R-:W-:Y:S01]  /*1d250*/  FFMA R21, R150, R22.reuse, R200 ;  /* 0x0000001696157223 */ /* 0x080fe200000000c8 */
[-C--:B------:R-:W-:Y:S01]  /*1d260*/  FFMA R201, R154, R22.reuse, R201 ;  /* 0x000000169ac97223 */ /* 0x080fe200000000c9 */
[-C--:B------:R-:W-:Y:S01]  /*1d270*/  FFMA R202, R158, R22.reuse, R202 ;  /* 0x000000169eca7223 */ /* 0x080fe200000000ca */
        /* <DEDUP_REMOVED lines=34> */
[----:B------:R-:W-:-:S02]  /*1d4a0*/  FFMA R155, R155, R23, R201 ;  /* 0x000000179b9b7223 */ /* 0x000fc400000000c9 */
[----:B------:R-:W3:Y:S01]  /*1d4b0*/  LDL.LU R22, [R1+0x78] ;  /* 0x0000780001167983 */ /* 0x000ee20000300800 */
[-C--:B------:R-:W-:Y:S01]  /*1d4c0*/  FFMA R159, R159, R23.reuse, R202 ;  /* 0x000000179f9f7223 */ /* 0x080fe200000000ca */
[-C--:B------:R-:W-:Y:S02]  /*1d4d0*/  FFMA R163, R163, R23.reuse, R176 ;  /* 0x00000017a3a37223 */ /* 0x080fe400000000b0 */
[----:B------:R-:W3:Y:S01]  /*1d4e0*/  LDL.LU R21, [R1+0x80] ;  /* 0x0000800001157983 */ /* 0x000ee20000300800 */
[----:B------:R-:W-:-:S03]  /*1d4f0*/  FFMA R167, R167, R23, R177 ;  /* 0x00000017a7a77223 */ /* 0x000fc600000000b1 */
[----:B------:R-:W3:Y:S01]  /*1d500*/  LDL.LU R201, [R1+0xa4] ;  /* 0x0000a40001c97983 */ /* 0x000ee20000300800 */
[----:B------:R-:W-:-:S03]  /*1d510*/  FFMA R171, R171, R23, R200 ;  /* 0x00000017abab7223 */ /* 0x000fc600000000c8 */
[----:B------:R-:W3:Y:S04]  /*1d520*/  LDL.LU R202, [R1+0x90] ;  /* 0x0000900001ca7983 */ /* 0x000ee80000300800 */
[----:B------:R-:W3:Y:S04]  /*1d530*/  LDL.LU R176, [R1+0x7c] ;  /* 0x00007c0001b07983 */ /* 0x000ee80000300800 */
[----:B------:R-:W3:Y:S04]  /*1d540*/  LDL.LU R177, [R1+0x88] ;  /* 0x0000880001b17983 */ /* 0x000ee80000300800 */
[----:B------:R-:W3:Y:S01]  /*1d550*/  LDL.LU R200, [R1+0xac] ;  /* 0x0000ac0001c87983 */ /* 0x000ee20000300800 */
[-C--:B------:R-:W-:Y:S01]  /*1d560*/  FFMA R222, R95, R27.reuse, R222 ;  /* 0x0000001b5fde7223 */ /* 0x080fe200000000de */
[----:B------:R-:W-:Y:S01]  /*1d570*/  FFMA R199, R107, R27, R199 ;  /* 0x0000001b6bc77223 */ /* 0x000fe200000000c7 */
[-C--:B------:R-:W-:Y:S01]  /*1d580*/  FFMA R148, R59, R23.reuse, R56 ;  /* 0x000000173b947223 */ /* 0x080fe20000000038 */
[-C--:B------:R-:W-:Y:S01]  /*1d590*/  FFMA R160, R95, R23.reuse, R92 ;  /* 0x000000175fa07223 */ /* 0x080fe2000000005c */
[----:B------:R-:W-:Y:S01]  /*1d5a0*/  FFMA R164, R107, R23, R104 ;  /* 0x000000176ba47223 */ /* 0x000fe20000000068 */
[-C--:B------:R-:W-:Y:S01]  /*1d5b0*/  FFMA R198, R111, R27.reuse, R198 ;  /* 0x0000001b6fc67223 */ /* 0x080fe200000000c6 */
[----:B------:R-:W-:Y:S01]  /*1d5c0*/  FFMA R197, R115, R27, R197 ;  /* 0x0000001b73c57223 */ /* 0x000fe200000000c5 */
[-C--:B------:R-:W-:Y:S01]  /*1d5d0*/  FFMA R149, R63, R23.reuse, R60 ;  /* 0x000000173f957223 */ /* 0x080fe2000000003c */
[-C--:B------:R-:W-:Y:S01]  /*1d5e0*/  FFMA R165, R111, R23.reuse, R108 ;  /* 0x000000176fa57223 */ /* 0x080fe2000000006c */
[----:B------:R-:W-:Y:S01]  /*1d5f0*/  FFMA R166, R115, R23, R112 ;  /* 0x0000001773a67223 */ /* 0x000fe20000000070 */
[----:B------:R-:W-:Y:S01]  /*1d600*/  LDS.128 R52, [R0.X4+UR5+0xc0] ;  /* 0x0000c00500347984 */ /* 0x000fe20008004c00 */
[-C--:B------:R-:W-:Y:S01]  /*1d610*/  FFMA R18, R119, R27.reuse, R18 ;  /* 0x0000001b77127223 */ /* 0x080fe20000000012 */
[-C--:B------:R-:W-:Y:S01]  /*1d620*/  FFMA R16, R123, R27.reuse, R16 ;  /* 0x0000001b7b107223 */ /* 0x080fe20000000010 */
[----:B------:R-:W-:Y:S01]  /*1d630*/  FFMA R11, R147, R27, R11 ;  /* 0x0000001b930b7223 */ /* 0x000fe2000000000b */
[----:B------:R-:W-:Y:S01]  /*1d640*/  LDS.128 R56, [R32+0xc0] ;  /* 0x0000c00020387984 */ /* 0x000fe20000000c00 */
[-C--:B------:R-:W-:Y:S01]  /*1d650*/  FFMA R150, R67, R23.reuse, R64 ;  /* 0x0000001743967223 */ /* 0x080fe20000000040 */
[-C--:B------:R-:W-:Y:S01]  /*1d660*/  FFMA R168, R119, R23.reuse, R116 ;  /* 0x0000001777a87223 */ /* 0x080fe20000000074 */
[-C--:B------:R-:W-:Y:S01]  /*1d670*/  FFMA R169, R123, R23.reuse, R120 ;  /* 0x000000177ba97223 */ /* 0x080fe20000000078 */
[----:B------:R-:W-:Y:S01]  /*1d680*/  LDS.128 R92, [R0.X4+UR5+0x21c0] ;  /* 0x0021c005005c7984 */ /* 0x000fe20008004c00 */
[----:B------:R-:W-:-:S03]  /*1d690*/  FFMA R204, R147, R23, R144 ;  /* 0x0000001793cc7223 */ /* 0x000fc60000000090 */
[----:B------:R-:W-:Y:S01]  /*1d6a0*/  LDS.128 R104, [R0.X4+UR5+0x30c0] ;  /* 0x0030c00500687984 */ /* 0x000fe20008004c00 */
[-C--:B------:R-:W-:Y:S01]  /*1d6b0*/  FFMA R233, R75, R27.reuse, R233 ;  /* 0x0000001b4be97223 */ /* 0x080fe200000000e9 */
[-C--:B------:R-:W-:Y:S02]  /*1d6c0*/  FFMA R232, R79, R27.reuse, R232 ;  /* 0x0000001b4fe87223 */ /* 0x080fe400000000e8 */
[----:B------:R-:W4:Y:S01]  /*1d6d0*/  LDS.128 R60, [R0.X4+UR5+0x1c0] ;  /* 0x0001c005003c7984 */ /* 0x000f220008004c00 */
[-C--:B------:R-:W-:Y:S01]  /*1d6e0*/  FFMA R231, R83, R27.reuse, R231 ;  /* 0x0000001b53e77223 */ /* 0x080fe200000000e7 */
[-C--:B------:R-:W-:Y:S02]  /*1d6f0*/  FFMA R230, R87, R27.reuse, R230 ;  /* 0x0000001b57e67223 */ /* 0x080fe400000000e6 */
[----:B------:R-:W-:Y:S01]  /*1d700*/  LDS.128 R108, [R0.X4+UR5+0x31c0] ;  /* 0x0031c005006c7984 */ /* 0x000fe20008004c00 */
[-C--:B------:R-:W-:Y:S01]  /*1d710*/  FFMA R229, R91, R27.reuse, R229 ;  /* 0x0000001b5be57223 */ /* 0x080fe200000000e5 */
[----:B------:R-:W-:-:S02]  /*1d720*/  FFMA R218, R99, R27, R218 ;  /* 0x0000001b63da7223 */ /* 0x000fc400000000da */
[----:B------:R-:W-:Y:S01]  /*1d730*/  LDS.128 R112, [R0.X4+UR5+0x32c0] ;  /* 0x0032c00500707984 */ /* 0x000fe20008004c00 */
[-C--:B------:R-:W-:Y:S01]  /*1d740*/  FFMA R214, R103, R27.reuse, R214 ;  /* 0x0000001b67d67223 */ /* 0x080fe200000000d6 */
[-C--:B------:R-:W-:Y:S01]  /*1d750*/  FFMA R17, R127, R27.reuse, R17 ;  /* 0x0000001b7f117223 */ /* 0x080fe20000000011 */
[-C--:B------:R-:W-:Y:S01]  /*1d760*/  FFMA R14, R131, R27.reuse, R14 ;  /* 0x0000001b830e7223 */ /* 0x080fe2000000000e */
[----:B------:R-:W-:Y:S01]  /*1d770*/  LDS.128 R64, [R0.X4+UR5+0x2c0] ;  /* 0x0002c00500407984 */ /* 0x000fe20008004c00 */
[-C--:B------:R-:W-:Y:S01]  /*1d780*/  FFMA R12, R135, R27.reuse, R12 ;  /* 0x0000001b870c7223 */ /* 0x080fe2000000000c */
[-C--:B------:R-:W-:Y:S01]  /*1d790*/  FFMA R19, R139, R27.reuse, R19 ;  /* 0x0000001b8b137223 */ /* 0x080fe20000000013 */
[----:B------:R-:W-:Y:S01]  /*1d7a0*/  FFMA R13, R143, R27, R13 ;  /* 0x0000001b8f0d7223 */ /* 0x000fe2000000000d */
[----:B------:R-:W-:Y:S01]  /*1d7b0*/  LDS.128 R116, [R0.X4+UR5+0x33c0] ;  /* 0x0033c00500747984 */ /* 0x000fe20008004c00 */
[-C--:B------:R-:W-:Y:S01]  /*1d7c0*/  FFMA R2, R51, R23.reuse, R48 ;  /* 0x0000001733027223 */ /* 0x080fe20000000030 */
[-C--:B------:R-:W-:Y:S01]  /*1d7d0*/  FFMA R152, R71, R23.reuse, R68 ;  /* 0x0000001747987223 */ /* 0x080fe20000000044 */
[-C--:B------:R-:W-:Y:S01]  /*1d7e0*/  FFMA R153, R75, R23.reuse, R72 ;  /* 0x000000174b997223 */ /* 0x080fe20000000048 */
[----:B------:R-:W1:Y:S01]  /*1d7f0*/  LDS.128 R120, [R0.X4+UR5+0x40c0] ;  /* 0x0040c00500787984 */ /* 0x000e620008004c00 */
[-C--:B------:R-:W-:Y:S01]  /*1d800*/  FFMA R154, R79, R23.reuse, R76 ;  /* 0x000000174f9a7223 */ /* 0x080fe2000000004c */
[-C--:B------:R-:W-:Y:S01]  /*1d810*/  FFMA R156, R83, R23.reuse, R80 ;  /* 0x00000017539c7223 */ /* 0x080fe20000000050 */
[-C--:B------:R-:W-:Y:S01]  /*1d820*/  FFMA R157, R87, R23.reuse, R84 ;  /* 0x00000017579d7223 */ /* 0x080fe20000000054 */
[----:B------:R-:W-:Y:S01]  /*1d830*/  LDS.128 R144, [R0.X4+UR5+0x52c0] ;  /* 0x0052c00500907984 */ /* 0x000fe20008004c00 */
        /* <DEDUP_REMOVED lines=8> */
[----:B------:R-:W-:Y:S04]  /*1d8c0*/  LDS.128 R180, [R0.X4+UR5+0x53c0] ;  /* 0x0053c00500b47984 */ /* 0x000fe80008004c00 */
[----:B------:R-:W-:Y:S04]  /*1d8d0*/  LDS.128 R184, [R0.X4+UR5+0x60c0] ;  /* 0x0060c00500b87984 */ /* 0x000fe80008004c00 */
[----:B------:R-:W-:Y:S04]  /*1d8e0*/  LDS.128 R188, [R0.X4+UR5+0x61c0] ;  /* 0x0061c00500bc7984 */ /* 0x000fe80008004c00 */
[----:B------:R-:W1:Y:S04]  /*1d8f0*/  LDS.128 R68, [R0.X4+UR5+0x3c0] ;  /* 0x0003c00500447984 */ /* 0x000e680008004c00 */
[----:B------:R-:W1:Y:S04]  /*1d900*/  LDS.128 R72, [R0.X4+UR5+0x10c0] ;  /* 0x0010c00500487984 */ /* 0x000e680008004c00 */
[----:B------:R-:W-:Y:S04]  /*1d910*/  LDS.128 R76, [R0.X4+UR5+0x11c0] ;  /* 0x0011c005004c7984 */ /* 0x000fe80008004c00 */
[----:B------:R-:W1:Y:S04]  /*1d920*/  LDS.128 R80, [R0.X4+UR5+0x12c0] ;  /* 0x0012c00500507984 */ /* 0x000e680008004c00 */
[----:B------:R-:W-:Y:S04]  /*1d930*/  LDS.128 R84, [R0.X4+UR5+0x13c0] ;  /* 0x0013c00500547984 */ /* 0x000fe80008004c00 */
[----:B------:R-:W-:Y:S04]  /*1d940*/  LDS.128 R88, [R0.X4+UR5+0x20c0] ;  /* 0x0020c00500587984 */ /* 0x000fe80008004c00 */
[----:B------:R-:W-:Y:S04]  /*1d950*/  LDS.128 R96, [R0.X4+UR5+0x22c0] ;  /* 0x0022c00500607984 */ /* 0x000fe80008004c00 */
[----:B------:R-:W-:Y:S04]  /*1d960*/  LDS.128 R100, [R0.X4+UR5+0x23c0] ;  /* 0x0023c00500647984 */ /* 0x000fe80008004c00 */
[----:B------:R-:W1:Y:S04]  /*1d970*/  LDS.128 R124, [R0.X4+UR5+0x41c0] ;  /* 0x0041c005007c7984 */ /* 0x000e680008004c00 */
[----:B------:R-:W1:Y:S04]  /*1d980*/  LDS.128 R128, [R0.X4+UR5+0x42c0] ;  /* 0x0042c00500807984 */ /* 0x000e680008004c00 */
[----:B------:R-:W4:Y:S04]  /*1d990*/  LDS.128 R132, [R0.X4+UR5+0x43c0] ;  /* 0x0043c00500847984 */ /* 0x000f280008004c00 */
[----:B------:R-:W4:Y:S04]  /*1d9a0*/  LDS.128 R136, [R0.X4+UR5+0x50c0] ;  /* 0x0050c00500887984 */ /* 0x000f280008004c00 */
[----:B------:R-:W4:Y:S04]  /*1d9b0*/  LDS.128 R140, [R0.X4+UR5+0x51c0] ;  /* 0x0051c005008c7984 */ /* 0x000f280008004c00 */
[----:B------:R-:W-:Y:S04]  /*1d9c0*/  LDS.128 R48, [R0.X4+UR5+0x62c0] ;  /* 0x0062c00500307984 */ /* 0x000fe80008004c00 */
[----:B------:R-:W-:Y:S04]  /*1d9d0*/  LDS.128 R24, [R0.X4+UR5+0x63c0] ;  /* 0x0063c00500187984 */ /* 0x000fe80008004c00 */
[----:B------:R-:W-:Y:S04]  /*1d9e0*/  LDS.128 R28, [R0.X4+UR5+0x70c0] ;  /* 0x0070c005001c7984 */ /* 0x000fe80008004c00 */
[----:B------:R-:W-:Y:S04]  /*1d9f0*/  LDS.128 R36, [R0.X4+UR5+0x71c0] ;  /* 0x0071c00500247984 */ /* 0x000fe80008004c00 */
[----:B------:R-:W3:Y:S04]  /*1da00*/  LDS.128 R40, [R0.X4+UR5+0x72c0] ;  /* 0x0072c00500287984 */ /* 0x000ee80008004c00 */
[----:B------:R-:W3:Y:S01]  /*1da10*/  LDS.128 R44, [R0.X4+UR5+0x73c0] ;  /* 0x0073c005002c7984 */ /* 0x000ee20008004c00 */
[-C--:B------:R-:W-:Y:S01]  /*1da20*/  FFMA R175, R175, R23.reuse, R20 ;  /* 0x00000017afaf7223 */ /* 0x080fe20000000014 */
[----:B------:R-:W-:Y:S01]  /*1da30*/  FFMA R205, R179, R23, R205 ;  /* 0x00000017b3cd7223 */ /* 0x000fe200000000cd */
[-C--:B----4-:R-:W-:Y:S01]  /*1da40*/  FFMA R234, R60, R56.reuse, R234 ;  /* 0x000000383cea7223 */ /* 0x090fe200000000ea */
        /* <DEDUP_REMOVED lines=18> */
[----:B--2---:R-:W-:Y:S01]  /*1db70*/  FFMA R242, R184, R56, R247 ;  /* 0x00000038b8f27223 */ /* 0x004fe200000000f7 */
[----:B------:R-:W-:Y:S01]  /*1db80*/  FFMA R234, R62, R58, R234 ;  /* 0x0000003a3eea7223 */ /* 0x000fe200000000ea */
[-C--:B---3--:R-:W-:Y:S01]  /*1db90*/  FFMA R250, R40, R56.reuse, R250 ;  /* 0x0000003828fa7223 */ /* 0x088fe200000000fa */
        /* <DEDUP_REMOVED lines=18> */
[----:B------:R-:W-:-:S04]  /*1dcc0*/  FFMA R247, R28, R56, R251 ;  /* 0x000000381cf77223 */ /* 0x000fc800000000fb */
[----:B------:R-:W-:Y:S01]  /*1dcd0*/  FFMA R247, R29, R57, R247 ;  /* 0x000000391df77223 */ /* 0x000fe200000000f7 */
[-C--:B------:R-:W-:Y:S01]  /*1dce0*/  FFMA R211, R76, R56.reuse, R211 ;  /* 0x000000384cd37223 */ /* 0x080fe200000000d3 */
[----:B------:R-:W-:-:S03]  /*1dcf0*/  FFMA R207, R96, R56, R207 ;  /* 0x0000003860cf7223 */ /* 0x000fc600000000cf */
[-C--:B------:R-:W-:Y:S01]  /*1dd00*/  FFMA R211, R77, R57.reuse, R211 ;  /* 0x000000394dd37223 */ /* 0x080fe200000000d3 */
[----:B------:R-:W-:-:S03]  /*1dd10*/  FFMA R207, R97, R57, R207 ;  /* 0x0000003961cf7223 */ /* 0x000fc600000000cf */
[-C--:B------:R-:W-:Y:S01]  /*1dd20*/  FFMA R211, R78, R58.reuse, R211 ;  /* 0x0000003a4ed37223 */ /* 0x080fe200000000d3 */
[-C--:B------:R-:W-:Y:S01]  /*1dd30*/  FFMA R247, R30, R58.reuse, R247 ;  /* 0x0000003a1ef77223 */ /* 0x080fe200000000f7 */
[----:B------:R-:W-:Y:S01]  /*1dd40*/  FFMA R207, R98, R58, R207 ;  /* 0x0000003a62cf7223 */ /* 0x000fe200000000cf */
[----:B------:R-:W-:-:S04]  /*1dd50*/  FFMA R178, R88, R56, R178 ;  /* 0x0000003858b27223 */ /* 0x000fc800000000b2 */
        /* <DEDUP_REMOVED lines=49> */
[----:B------:R-:W1:Y:S04]  /*1e070*/  LDS.128 R20, [R32+0x1c0] ;  /* 0x0001c00020147984 */ /* 0x000e680000000c00 */
[----:B------:R2:W-:Y:S04]  /*1e080*/  STL [R1+0xcc], R200 ;  /* 0x0000ccc801007387 */ /* 0x0005e80000100800 */
[----:B------:R3:W-:Y:S04]  /*1e090*/  STL [R1+0xc8], R58 ;  /* 0x0000c83a01007387 */ /* 0x0007e80000100800 */
[----:B------:R4:W-:Y:S01]  /*1e0a0*/  STL [R1+0xc4], R57 ;  /* 0x0000c43901007387 */ /* 0x0009e20000100800 */
[-C--:B--2---:R-:W-:Y:S01]  /*1e0b0*/  FFMA R200, R71, R59.reuse, R206 ;  /* 0x0000003b47c87223 */ /* 0x084fe200000000ce */
[----:B---3--:R-:W-:-:S04]  /*1e0c0*/  FFMA R58, R75, R59, R210 ;  /* 0x0000003b4b3a7223 */ /* 0x008fc800000000d2 */
[----:B------:R2:W-:Y:S01]  /*1e0d0*/  STL [R1+0xc0], R200 ;  /* 0x0000c0c801007387 */ /* 0x0005e20000100800 */
[----:B----4-:R-:W-:-:S03]  /*1e0e0*/  FFMA R57, R79, R59, R211 ;  /* 0x0000003b4f397223 */ /* 0x010fc600000000d3 */
[----:B------:R3:W-:Y:S04]  /*1e0f0*/  STL [R1+0xbc], R58 ;  /* 0x0000bc3a01007387 */ /* 0x0007e80000100800 */
[----:B------:R4:W-:Y:S01]  /*1e100*/  STL [R1+0xb8], R57 ;  /* 0x0000b83901007387 */ /* 0x0009e20000100800 */
[-C--:B--2---:R-:W-:Y:S01]  /*1e110*/  FFMA R200, R83, R59.reuse, R223 ;  /* 0x0000003b53c87223 */ /* 0x084fe200000000df */
[----:B---3--:R-:W-:-:S04]  /*1e120*/  FFMA R58, R87, R59, R202 ;  /* 0x0000003b573a7223 */ /* 0x008fc800000000ca */
[----:B------:R-:W-:Y:S01]  /*1e130*/  STL [R1+0xb4], R200 ;  /* 0x0000b4c801007387 */ /* 0x000fe20000100800 */
[-C--:B----4-:R-:W-:Y:S01]  /*1e140*/  FFMA R57, R91, R59.reuse, R178 ;  /* 0x0000003b5b397223 */ /* 0x090fe200000000b2 */
[-C--:B------:R-:W-:Y:S02]  /*1e150*/  FFMA R178, R95, R59.reuse, R179 ;  /* 0x0000003b5fb27223 */ /* 0x080fe400000000b3 */
[----:B------:R2:W-:Y:S04]  /*1e160*/  STL [R1+0xb0], R58 ;  /* 0x0000b03a01007387 */ /* 0x0005e80000100800 */
[----:B------:R3:W-:Y:S01]  /*1e170*/  STL [R1+0xac], R57 ;  /* 0x0000ac3901007387 */ /* 0x0007e20000100800 */
[----:B--2---:R-:W-:-:S03]  /*1e180*/  FFMA R58, R99, R59, R207 ;  /* 0x0000003b633a7223 */ /* 0x004fc600000000cf */
[----:B------:R-:W-:Y:S01]  /*1e190*/  STL [R1+0xa8], R178 ;  /* 0x0000a8b201007387 */ /* 0x000fe20000100800 */
[-C--:B---3--:R-:W-:Y:S01]  /*1e1a0*/  FFMA R57, R103, R59.reuse, R56 ;  /* 0x0000003b67397223 */ /* 0x088fe20000000038 */
[-C--:B------:R-:W-:Y:S02]  /*1e1b0*/  FFMA R56, R107, R59.reuse, R249 ;  /* 0x0000003b6b387223 */ /* 0x080fe400000000f9 */
        /* <DEDUP_REMOVED lines=25> */
[----:B------:R3:W-:Y:S01]  /*1e350*/  STL [R1+0x70], R57 ;  /* 0x0000703901007387 */ /* 0x0007e20000100800 */
[----:B-1----:R-:W-:-:S03]  /*1e360*/  FFMA R223, R64, R20, R226 ;  /* 0x0000001440df7223 */ /* 0x002fc600000000e2 */
[----:B------:R1:W-:Y:S04]  /*1e370*/  STL [R1+0x6c], R56 ;  /* 0x00006c3801007387 */ /* 0x0003e80000100800 */
[----:B------:R-:W4:Y:S01]  /*1e380*/  LDL.LU R226, [R1+0x44] ;  /* 0x0000440001e27983 */ /* 0x000f220000300800 */
        /* <DEDUP_REMOVED lines=8> */
[-C--:B---3--:R-:W-:Y:S01]  /*1e410*/  FFMA R57, R88, R20.reuse, R217 ;  /* 0x0000001458397223 */ /* 0x088fe200000000d9 */
[-C--:B------:R-:W-:Y:S01]  /*1e420*/  FFMA R9, R188, R20.reuse, R9 ;  /* 0x00000014bc097223 */ /* 0x080fe20000000009 */
[----:B------:R-:W2:Y:S01]  /*1e430*/  LDL.LU R177, [R1] ;  /* 0x0000000001b17983 */ /* 0x000ea20000300800 */
[-C--:B------:R-:W-:Y:S01]  /*1e440*/  FFMA R219, R77, R21.reuse, R176 ;  /* 0x000000154ddb7223 */ /* 0x080fe200000000b0 */
[-C--:B------:R-:W-:Y:S01]  /*1e450*/  FFMA R211, R100, R20.reuse, R213 ;  /* 0x0000001464d37223 */ /* 0x080fe200000000d5 */
[-C--:B------:R-:W-:Y:S01]  /*1e460*/  FFMA R10, R180, R20.reuse, R10 ;  /* 0x00000014b40a7223 */ /* 0x080fe2000000000a */
[----:B------:R-:W3:Y:S01]  /*1e470*/  LDL.LU R176, [R1+0x38] ;  /* 0x0000380001b07983 */ /* 0x000ee20000300800 */
[-C--:B------:R-:W-:Y:S01]  /*1e480*/  FFMA R217, R81, R21.reuse, R178 ;  /* 0x0000001551d97223 */ /* 0x080fe200000000b2 */
[-C--:B------:R-:W-:Y:S01]  /*1e490*/  FFMA R227, R60, R20.reuse, R227 ;  /* 0x000000143ce37223 */ /* 0x080fe200000000e3 */
[-C--:B------:R-:W-:Y:S01]  /*1e4a0*/  FFMA R213, R93, R21.reuse, R179 ;  /* 0x000000155dd57223 */ /* 0x080fe200000000b3 */
[----:B------:R-:W2:Y:S01]  /*1e4b0*/  LDL.LU R178, [R1+0x3c] ;  /* 0x00003c0001b27983 */ /* 0x000ea20000300800 */
[----:B------:R-:W-:Y:S01]  /*1e4c0*/  FFMA R228, R52, R20, R228 ;  /* 0x0000001434e47223 */ /* 0x000fe200000000e4 */
[-C--:B------:R-:W-:Y:S01]  /*1e4d0*/  FFMA R236, R41, R21.reuse, R7 ;  /* 0x0000001529ec7223 */ /* 0x080fe20000000007 */
[----:B------:R-:W-:Y:S01]  /*1e4e0*/  FFMA R242, R185, R21, R8 ;  /* 0x00000015b9f27223 */ /* 0x000fe20000000008 */
[----:B------:R-:W2:Y:S01]  /*1e4f0*/  LDL.LU R179, [R1+0x40] ;  /* 0x0000400001b37983 */ /* 0x000ea20000300800 */
[----:B------:R-:W-:Y:S01]  /*1e500*/  FFMA R252, R191, R59, R243 ;  /* 0x0000003bbffc7223 */ /* 0x000fe200000000f3 */
[----:B------:R-:W-:-:S02]  /*1e510*/  FFMA R241, R189, R21, R9 ;  /* 0x00000015bdf17223 */ /* 0x000fc40000000009 */
[----:B------:R-:W3:Y:S01]  /*1e520*/  LDL.LU R7, [R1+0x4c] ;  /* 0x00004c0001077983 */ /* 0x000ee20000300800 */
[-C--:B------:R-:W-:Y:S01]  /*1e530*/  FFMA R243, R181, R21.reuse, R10 ;  /* 0x00000015b5f37223 */ /* 0x080fe2000000000a */
[-C--:B-1----:R-:W-:Y:S02]  /*1e540*/  FFMA R56, R68, R20.reuse, R225 ;  /* 0x0000001444387223 */ /* 0x082fe400000000e1 */
[----:B------:R-:W3:Y:S01]  /*1e550*/  LDL.LU R8, [R1+0x50] ;  /* 0x0000500001087983 */ /* 0x000ee20000300800 */
[----:B------:R-:W-:Y:S01]  /*1e560*/  FFMA R224, R61, R21, R227 ;  /* 0x000000153de07223 */ /* 0x000fe200000000e3 */
[-C--:B------:R-:W-:Y:S02]  /*1e570*/  FFMA R251, R51, R59.reuse, R244 ;  /* 0x0000003b33fb7223 */ /* 0x080fe400000000f4 */
[----:B------:R-:W3:Y:S01]  /*1e580*/  LDL.LU R9, [R1+0x54] ;  /* 0x0000540001097983 */ /* 0x000ee20000300800 */
[-C--:B------:R-:W-:Y:S01]  /*1e590*/  FFMA R249, R27, R59.reuse, R245 ;  /* 0x0000003b1bf97223 */ /* 0x080fe200000000f5 */
[-C--:B------:R-:W-:Y:S01]  /*1e5a0*/  FFMA R247, R31, R59.reuse, R247 ;  /* 0x0000003b1ff77223 */ /* 0x080fe200000000f7 */
[-C--:B------:R-:W-:Y:S01]  /*1e5b0*/  FFMA R248, R39, R59.reuse, R248 ;  /* 0x0000003b27f87223 */ /* 0x080fe200000000f8 */
[----:B------:R-:W3:Y:S01]  /*1e5c0*/  LDL.LU R10, [R1+0x58] ;  /* 0x00005800010a7983 */ /* 0x000ee20000300800 */
[-C--:B------:R-:W-:Y:S01]  /*1e5d0*/  FFMA R250, R43, R59.reuse, R250 ;  /* 0x0000003b2bfa7223 */ /* 0x080fe200000000fa */
[----:B------:R-:W-:Y:S01]  /*1e5e0*/  FFMA R246, R47, R59, R246 ;  /* 0x0000003b2ff67223 */ /* 0x000fe200000000f6 */
        /* <DEDUP_REMOVED lines=19> */
[----:B------:R-:W3:Y:S04]  /*1e720*/  LDL.LU R228, [R1+0x60] ;  /* 0x0000600001e47983 */ /* 0x000ee80000300800 */
[----:B------:R-:W3:Y:S01]  /*1e730*/  LDL.LU R20, [R1+0x68] ;  /* 0x0000680001147983 */ /* 0x000ee20000300800 */
[-C--:B------:R-:W-:Y:S01]  /*1e740*/  FFMA R221, R69, R21.reuse, R56 ;  /* 0x0000001545dd7223 */ /* 0x080fe20000000038 */
[-C--:B------:R-:W-:Y:S01]  /*1e750*/  FFMA R216, R85, R21.reuse, R58 ;  /* 0x0000001555d87223 */ /* 0x080fe2000000003a */
[-C--:B------:R-:W-:Y:S01]  /*1e760*/  FFMA R215, R89, R21.reuse, R57 ;  /* 0x0000001559d77223 */ /* 0x080fe20000000039 */
[----:B------:R-:W-:-:S02]  /*1e770*/  FFMA R212, R97, R21, R59 ;  /* 0x0000001561d47223 */ /* 0x000fc4000000003b */
        /* <DEDUP_REMOVED lines=19> */
[-C--:B-1----:R-:W-:Y:S01]  /*1e8b0*/  FFMA R18, R120, R56.reuse, R18 ;  /* 0x0000003878127223 */ /* 0x082fe20000000012 */
        /* <DEDUP_REMOVED lines=9> */
[----:B------:R-:W-:-:S02]  /*1e950*/  FFMA R214, R180, R56, R11 ;  /* 0x00000038b4d67223 */ /* 0x000fc4000000000b */
[----:B------:R-:W-:Y:S01]  /*1e960*/  FFMA R193, R81, R57, R193 ;  /* 0x0000003951c17223 */ /* 0x000fe200000000c1 */
[----:B------:R-:W-:-:S03]  /*1e970*/  FFMA R217, R82, R22, R217 ;  /* 0x0000001652d97223 */ /* 0x000fc600000000d9 */
[----:B------:R-:W-:Y:S01]  /*1e980*/  FFMA R193, R82, R58, R193 ;  /* 0x0000003a52c17223 */ /* 0x000fe200000000c1 */
[C---:B------:R-:W-:Y:S01]  /*1e990*/  FFMA R217, R83.reuse, R23, R217 ;  /* 0x0000001753d97223 */ /* 0x040fe200000000d9 */
[-C--:B------:R-:W-:Y:S01]  /*1e9a0*/  FFMA R15, R136, R56.reuse, R12 ;  /* 0x00000038880f7223 */ /* 0x080fe2000000000c */
[----:B------:R-:W-:Y:S01]  /*1e9b0*/  FFMA R192, R84, R56, R231 ;  /* 0x0000003854c07223 */ /* 0x000fe200000000e7 */
[----:B------:R-:W-:Y:S01]  /*1e9c0*/  FFMA R193, R83, R59, R193 ;  /* 0x0000003b53c17223 */ /* 0x000fe200000000c1 */
[----:B------:R-:W-:-:S04]  /*1e9d0*/  FFMA R241, R190, R22, R241 ;  /* 0x00000016bef17223 */ /* 0x000fc800000000f1 */
[----:B------:R-:W-:Y:S01]  /*1e9e0*/  FFMA R241, R191, R23, R241 ;  /* 0x00000017bff17223 */ /* 0x000fe200000000f1 */
[-C--:B----4-:R-:W-:Y:S02]  /*1e9f0*/  FFMA R3, R52, R56.reuse, R226 ;  /* 0x0000003834037223 */ /* 0x090fe400000000e2 */
[----:B------:R-:W4:Y:S02]  /*1ea00*/  LDL.LU R226, [R1+0x64] ;  /* 0x0000640001e27983 */ /* 0x000f240000300800 */
[-C--:B------:R-:W-:Y:S01]  /*1ea10*/  FFMA R199, R53, R57.reuse, R3 ;  /* 0x0000003935c77223 */ /* 0x080fe20000000003 */
[----:B------:R-:W-:Y:S01]  /*1ea20*/  FFMA R3, R121, R57, R18 ;  /* 0x0000003979037223 */ /* 0x000fe20000000012 */
[----:B--2---:R-:W-:-:S04]  /*1ea30*/  FFMA R4, R60, R56, R179 ;  /* 0x000000383c047223 */ /* 0x004fc800000000b3 */
[-C--:B------:R-:W-:Y:S01]  /*1ea40*/  FFMA R198, R61, R57.reuse, R4 ;  /* 0x000000393dc67223 */ /* 0x080fe20000000004 */
[-C--:B------:R-:W-:Y:S01]  /*1ea50*/  FFMA R4, R129, R57.reuse, R17 ;  /* 0x0000003981047223 */ /* 0x080fe20000000011 */
[-C--:B---3--:R-:W-:Y:S01]  /*1ea60*/  FFMA R13, R40, R56.reuse, R20 ;  /* 0x00000038280d7223 */ /* 0x088fe20000000014 */
[----:B------:R-:W-:Y:S02]  /*1ea70*/  FFMA R20, R125, R57, R16 ;  /* 0x000000397d147223 */ /* 0x000fe40000000010 */
[----:B------:R-:W1:Y:S01]  /*1ea80*/  LDS.128 R16, [R32+0x3c0] ;  /* 0x0003c00020107984 */ /* 0x000e620000000c00 */
[----:B------:R-:W-:-:S04]  /*1ea90*/  FFMA R11, R28, R56, R227 ;  /* 0x000000381c0b7223 */ /* 0x000fc800000000e3 */
[----:B------:R-:W-:Y:S01]  /*1eaa0*/  FFMA R11, R29, R57, R11 ;  /* 0x000000391d0b7223 */ /* 0x000fe2000000000b */
[-C--:B------:R-:W-:Y:S01]  /*1eab0*/  FFMA R5, R64, R56.reuse, R178 ;  /* 0x0000003840057223 */ /* 0x080fe200000000b2 */
[-C--:B------:R-:W-:Y:S01]  /*1eac0*/  FFMA R179, R88, R56.reuse, R230 ;  /* 0x0000003858b37223 */ /* 0x080fe200000000e6 */
[-C--:B------:R-:W-:Y:S01]  /*1ead0*/  FFMA R178, R92, R56.reuse, R229 ;  /* 0x000000385cb27223 */ /* 0x080fe200000000e5 */
[----:B------:R-:W-:Y:S02]  /*1eae0*/  FFMA R12, R36, R56, R228 ;  /* 0x00000038240c7223 */ /* 0x000fe400000000e4 */
[----:B------:R-:W2:Y:S01]  /*1eaf0*/  LDS.128 R228, [R0.X4+UR5+0x51d0] ;  /* 0x0051d00500e47984 */ /* 0x000ea20008004c00 */
[-C--:B-1----:R-:W-:Y:S01]  /*1eb00*/  FFMA R154, R80, R16.reuse, R154 ;  /* 0x00000010509a7223 */ /* 0x082fe2000000009a */
[----:B------:R-:W-:-:S03]  /*1eb10*/  FFMA R167, R28, R16, R167 ;  /* 0x000000101ca77223 */ /* 0x000fc600000000a7 */
[-C--:B------:R-:W-:Y:S01]  /*1eb20*/  FFMA R154, R81, R17.reuse, R154 ;  /* 0x00000011519a7223 */ /* 0x080fe2000000009a */
[----:B------:R-:W-:-:S03]  /*1eb30*/  FFMA R167, R29, R17, R167 ;  /* 0x000000111da77223 */ /* 0x000fc600000000a7 */
[----:B------:R-:W-:-:S04]  /*1eb40*/  FFMA R29, R82, R18, R154 ;  /* 0x00000012521d7223 */ /* 0x000fc8000000009a */
[----:B------:R-:W-:Y:S02]  /*1eb50*/  FFMA R29, R83, R19, R29 ;  /* 0x00000013531d7223 */ /* 0x000fe4000000001d */
[----:B------:R-:W1:Y:S01]  /*1eb60*/  LDS.128 R80, [R0.X4+UR5+0xd0] ;  /* 0x0000d00500507984 */ /* 0x000e620008004c00 */
[C---:B------:R-:W-:Y:S01]  /*1eb70*/  FFMA R8, R188.reuse, R56, R8 ;  /* 0x00000038bc087223 */ /* 0x040fe20000000008 */
[----:B------:R-:W-:-:S03]  /*1eb80*/  FFMA R155, R188, R16, R155 ;  /* 0x00000010bc9b7223 */ /* 0x000fc6000000009b */
[C---:B------:R-:W-:Y:S01]  /*1eb90*/  FFMA R8, R189.reuse, R57, R8 ;  /* 0x00000039bd087223 */ /* 0x040fe20000000008 */
[----:B------:R-:W-:-:S03]  /*1eba0*/  FFMA R155, R189, R17, R155 ;  /* 0x00000011bd9b7223 */ /* 0x000fc6000000009b */
[C---:B------:R-:W-:Y:S01]  /*1ebb0*/  FFMA R8, R190.reuse, R58, R8 ;  /* 0x0000003abe087223 */ /* 0x040fe20000000008 */
[----:B------:R-:W-:-:S03]  /*1ebc0*/  FFMA R155, R190, R18, R155 ;  /* 0x00000012be9b7223 */ /* 0x000fc6000000009b */
[C---:B------:R-:W-:Y:S01]  /*1ebd0*/  FFMA R8, R191.reuse, R59, R8 ;  /* 0x0000003bbf087223 */ /* 0x040fe20000000008 */
[----:B------:R-:W-:-:S05]  /*1ebe0*/  FFMA R191, R191, R19, R155 ;  /* 0x00000013bfbf7223 */ /* 0x000fca000000009b */
[----:B------:R2:W-:Y:S02]  /*1ebf0*/  STL [R1+0x2d8], R191 ;  /* 0x0002d8bf01007387 */ /* 0x0005e40000100800 */
[----:B--2---:R-:W-:Y:S02]  /*1ec00*/  MOV R191, R228 ;  /* 0x000000e400bf7202 */ /* 0x004fe40000000f00 */
[----:B-1----:R-:W-:Y:S04]  /*1ec10*/  STL [R1+0x2d4], R83 ;  /* 0x0002d45301007387 */ /* 0x002fe80000100800 */
[----:B------:R-:W-:Y:S04]  /*1ec20*/  STL [R1+0x44], R229 ;  /* 0x000044e501007387 */ /* 0x000fe80000100800 */
[----:B------:R-:W-:Y:S04]  /*1ec30*/  STL.64 [R1+0x48], R230 ;  /* 0x000048e601007387 */ /* 0x000fe80000100a00 */
[----:B------:R-:W1:Y:S01]  /*1ec40*/  LDS.128 R228, [R0.X4+UR5+0x52d0] ;  /* 0x0052d00500e47984 */ /* 0x000e620008004c00 */
        /* <DEDUP_REMOVED lines=9> */
[----:B-1----:R-:W-:Y:S01]  /*1ece0*/  STL [R1+0x34], R229 ;  /* 0x000034e501007387 */ /* 0x002fe20000100800 */
[----:B------:R-:W-:-:S03]  /*1ecf0*/  MOV R83, R228 ;  /* 0x000000e400537202 */ /* 0x000fc60000000f00 */
        /* <DEDUP_REMOVED lines=23> */
[C---:B------:R-:W-:Y:S01]  /*1ee70*/  FFMA R22, R132.reuse, R56, R14 ;  /* 0x0000003884167223 */ /* 0x040fe2000000000e */
[----:B------:R-:W-:-:S03]  /*1ee80*/  FFMA R172, R132, R16, R172 ;  /* 0x0000001084ac7223 */ /* 0x000fc600000000ac */
[C---:B------:R-:W-:Y:S01]  /*1ee90*/  FFMA R22, R133.reuse, R57, R22 ;  /* 0x0000003985167223 */ /* 0x040fe20000000016 */
[----:B------:R-:W-:Y:S01]  /*1eea0*/  FFMA R172, R133, R17, R172 ;  /* 0x0000001185ac7223 */ /* 0x000fe200000000ac */
[C---:B------:R-:W-:Y:S01]  /*1eeb0*/  FFMA R7, R184.reuse, R56, R7 ;  /* 0x00000038b8077223 */ /* 0x040fe20000000007 */
[----:B------:R-:W-:Y:S01]  /*1eec0*/  FFMA R151, R184, R16, R151 ;  /* 0x00000010b8977223 */ /* 0x000fe20000000097 */
[C---:B------:R-:W-:Y:S01]  /*1eed0*/  FFMA R22, R134.reuse, R58, R22 ;  /* 0x0000003a86167223 */ /* 0x040fe20000000016 */
[----:B------:R-:W-:Y:S01]  /*1eee0*/  FFMA R172, R134, R18, R172 ;  /* 0x0000001286ac7223 */ /* 0x000fe200000000ac */
[----:B------:R-:W-:Y:S01]  /*1eef0*/  FFMA R52, R52, R16, R2 ;  /* 0x0000001034347223 */ /* 0x000fe20000000002 */
[C---:B------:R-:W-:Y:S01]  /*1ef00*/  FFMA R7, R185.reuse, R57, R7 ;  /* 0x00000039b9077223 */ /* 0x040fe20000000007 */
[----:B------:R-:W-:Y:S01]  /*1ef10*/  FFMA R151, R185, R17, R151 ;  /* 0x00000011b9977223 */ /* 0x000fe20000000097 */
[C---:B------:R-:W-:Y:S01]  /*1ef20*/  FFMA R200, R135.reuse, R23, R200 ;  /* 0x0000001787c87223 */ /* 0x040fe200000000c8 */
[C---:B------:R-:W-:Y:S01]  /*1ef30*/  FFMA R22, R135.reuse, R59, R22 ;  /* 0x0000003b87167223 */ /* 0x040fe20000000016 */
[----:B------:R-:W-:-:S02]  /*1ef40*/  FFMA R185, R135, R19, R172 ;  /* 0x0000001387b97223 */ /* 0x000fc400000000ac */
[----:B------:R-:W-:Y:S01]  /*1ef50*/  LDS.128 R132, [R0.X4+UR5+0x60d0] ;  /* 0x0060d00500847984 */ /* 0x000fe20008004c00 */
[----:B-1----:R-:W-:-:S03]  /*1ef60*/  MOV R2, R228 ;  /* 0x000000e400027202 */ /* 0x002fc60000000f00 */
        /* <DEDUP_REMOVED lines=39> */
[----:B-1----:R1:W-:Y:S04]  /*1f1e0*/  STL [R1+0x4], R229 ;  /* 0x000004e501007387 */ /* 0x0023e80000100800 */
[----:B------:R-:W-:Y:S01]  /*1f1f0*/  STL.64 [R1+0x10], R132 ;  /* 0x0000108401007387 */ /* 0x000fe20000100a00 */
[----:B------:R-:W-:-:S03]  /*1f200*/  FFMA R195, R72, R56, R177 ;  /* 0x0000003848c37223 */ /* 0x000fc600000000b1 */
[----:B------:R-:W-:Y:S01]  /*1f210*/  STL.64 [R1+0x18], R134 ;  /* 0x0000188601007387 */ /* 0x000fe20000100a00 */
[----:B------:R-:W-:Y:S01]  /*1f220*/  FFMA R176, R100, R56, R218 ;  /* 0x0000003864b07223 */ /* 0x000fe200000000da */
[----:B------:R-:W-:Y:S02]  /*1f230*/  FFMA R203, R144, R16, R203 ;  /* 0x0000001090cb7223 */ /* 0x000fe400000000cb */
[----:B------:R2:W-:Y:S01]  /*1f240*/  STL.64 [R1+0x8], R230 ;  /* 0x000008e601007387 */ /* 0x0005e20000100a00 */
[-C--:B------:R-:W-:Y:S01]  /*1f250*/  FFMA R177, R96, R56.reuse, R222 ;  /* 0x0000003860b17223 */ /* 0x080fe200000000de */
[----:B------:R-:W-:Y:S02]  /*1f260*/  FFMA R204, R181, R17, R204 ;  /* 0x00000011b5cc7223 */ /* 0x000fe400000000cc */
[----:B------:R-:W3:Y:S01]  /*1f270*/  LDL.LU R190, [R1+0xc4] ;  /* 0x0000c40001be7983 */ /* 0x000ee20000300800 */
[C---:B----4-:R-:W-:Y:S01]  /*1f280*/  FFMA R14, R44.reuse, R56, R226 ;  /* 0x000000382c0e7223 */ /* 0x050fe200000000e2 */
[----:B------:R-:W-:-:S02]  /*1f290*/  FFMA R205, R44, R16, R205 ;  /* 0x000000102ccd7223 */ /* 0x000fc400000000cd */
[----:B------:R-:W4:Y:S01]  /*1f2a0*/  LDL.LU R214, [R1+0xc0] ;  /* 0x0000c00001d67983 */ /* 0x000f220000300800 */
[----:B------:R-:W-:Y:S01]  /*1f2b0*/  FFMA R194, R76, R56, R233 ;  /* 0x000000384cc27223 */ /* 0x000fe200000000e9 */
[-C--:B------:R-:W-:Y:S02]  /*1f2c0*/  FFMA R166, R117, R17.reuse, R166 ;  /* 0x0000001175a67223 */ /* 0x080fe400000000a6 */
[----:B------:R-:W3:Y:S01]  /*1f2d0*/  LDL.LU R218, [R1+0xbc] ;  /* 0x0000bc0001da7983 */ /* 0x000ee20000300800 */
[----:B------:R-:W-:Y:S01]  /*1f2e0*/  FFMA R203, R145, R17, R203 ;  /* 0x0000001191cb7223 */ /* 0x000fe200000000cb */
[----:B------:R-:W-:Y:S02]  /*1f2f0*/  MOV R233, R228 ;  /* 0x000000e400e97202 */ /* 0x000fe40000000f00 */
[----:B------:R-:W3:Y:S01]  /*1f300*/  LDL.LU R222, [R1+0xb8] ;  /* 0x0000b80001de7983 */ /* 0x000ee20000300800 */
[C---:B------:R-:W-:Y:S01]  /*1f310*/  FFMA R6, R182.reuse, R58, R6 ;  /* 0x0000003ab6067223 */ /* 0x040fe20000000006 */
[----:B------:R-:W-:-:S02]  /*1f320*/  FFMA R204, R182, R18, R204 ;  /* 0x00000012b6cc7223 */ /* 0x000fc400000000cc */
[----:B------:R-:W3:Y:S01]  /*1f330*/  LDL.LU R226, [R1+0xb4] ;  /* 0x0000b40001e27983 */ /* 0x000ee20000300800 */
[C---:B------:R-:W-:Y:S01]  /*1f340*/  FFMA R14, R45.reuse, R57, R14 ;  /* 0x000000392d0e7223 */ /* 0x040fe2000000000e */
[----:B------:R-:W-:Y:S02]  /*1f350*/  FFMA R205, R45, R17, R205 ;  /* 0x000000112dcd7223 */ /* 0x000fe400000000cd */
[----:B------:R-:W3:Y:S01]  /*1f360*/  LDL.LU R227, [R1+0xb0] ;  /* 0x0000b00001e37983 */ /* 0x000ee20000300800 */
[----:B------:R-:W-:-:S03]  /*1f370*/  FFMA R166, R118, R18, R166 ;  /* 0x0000001276a67223 */ /* 0x000fc600000000a6 */
[----:B------:R-:W3:Y:S01]  /*1f380*/  LDL.LU R228, [R1+0xac] ;  /* 0x0000ac0001e47983 */ /* 0x000ee20000300800 */
[----:B------:R-:W-:-:S03]  /*1f390*/  FFMA R6, R183, R59, R6 ;  /* 0x0000003bb7067223 */ /* 0x000fc60000000006 */
[----:B-1----:R-:W3:Y:S01]  /*1f3a0*/  LDL.LU R229, [R1+0xa8] ;  /* 0x0000a80001e57983 */ /* 0x002ee20000300800 */
[----:B------:R-:W-:-:S03]  /*1f3b0*/  FFMA R189, R146, R18, R203 ;  /* 0x0000001292bd7223 */ /* 0x000fc600000000cb */
[----:B--2---:R-:W2:Y:S01]  /*1f3c0*/  LDL.LU R230, [R1+0xa4] ;  /* 0x0000a40001e67983 */ /* 0x004ea20000300800 */
[----:B------:R-:W-:Y:S01]  /*1f3d0*/  FFMA R14, R46, R58, R14 ;  /* 0x0000003a2e0e7223 */ /* 0x000fe2000000000e */
[-C--:B------:R-:W-:Y:S02]  /*1f3e0*/  FFMA R149, R64, R16.reuse, R149 ;  /* 0x0000001040957223 */ /* 0x080fe40000000095 */
[----:B------:R-:W2:Y:S01]  /*1f3f0*/  LDL.LU R232, [R1+0xa0] ;  /* 0x0000a00001e87983 */ /* 0x000ea20000300800 */
[-C--:B------:R-:W-:Y:S01]  /*1f400*/  FFMA R168, R120, R16.reuse, R168 ;  /* 0x0000001078a87223 */ /* 0x080fe200000000a8 */
[-C--:B------:R-:W-:Y:S01]  /*1f410*/  FFMA R169, R124, R16.reuse, R169 ;  /* 0x000000107ca97223 */ /* 0x080fe200000000a9 */
[-C--:B------:R-:W-:Y:S01]  /*1f420*/  FFMA R170, R128, R16.reuse, R170 ;  /* 0x0000001080aa7223 */ /* 0x080fe200000000aa */
[----:B------:R-:W2:Y:S01]  /*1f430*/  LDL.LU R231, [R1+0x9c] ;  /* 0x00009c0001e77983 */ /* 0x000ea20000300800 */
[-C--:B------:R-:W-:Y:S01]  /*1f440*/  FFMA R173, R136, R16.reuse, R173 ;  /* 0x0000001088ad7223 */ /* 0x080fe200000000ad */
[----:B------:R-:W-:Y:S01]  /*1f450*/  FFMA R174, R140, R16, R174 ;  /* 0x000000108cae7223 */ /* 0x000fe200000000ae */
[-C--:B------:R-:W-:Y:S01]  /*1f460*/  FFMA R183, R183, R19.reuse, R204 ;  /* 0x00000013b7b77223 */ /* 0x080fe200000000cc */
[----:B------:R-:W2:Y:S01]  /*1f470*/  LDL.LU R203, [R1+0x8c] ;  /* 0x00008c0001cb7983 */ /* 0x000ea20000300800 */
        /* <DEDUP_REMOVED lines=15> */
[----:B------:R-:W2:Y:S01]  /*1f570*/  LDL.LU R204, [R1+0x88] ;  /* 0x0000880001cc7983 */ /* 0x000ea20000300800 */
[----:B------:R-:W-:Y:S01]  /*1f580*/  FFMA R180, R119, R19, R166 ;  /* 0x0000001377b47223 */ /* 0x000fe200000000a6 */
[----:B------:R-:W-:-:S02]  /*1f590*/  FFMA R159, R48, R16, R159 ;  /* 0x00000010309f7223 */ /* 0x000fc4000000009f */
[----:B------:R-:W2:Y:S01]  /*1f5a0*/  LDL.LU R205, [R1+0x84] ;  /* 0x0000840001cd7983 */ /* 0x000ea20000300800 */
[-C--:B------:R-:W-:Y:S01]  /*1f5b0*/  FFMA R163, R24, R16.reuse, R163 ;  /* 0x0000001018a37223 */ /* 0x080fe200000000a3 */
[-C--:B------:R-:W-:Y:S01]  /*1f5c0*/  FFMA R171, R36, R16.reuse, R171 ;  /* 0x0000001024ab7223 */ /* 0x080fe200000000ab */
[----:B------:R-:W-:Y:S01]  /*1f5d0*/  FFMA R175, R40, R16, R175 ;  /* 0x0000001028af7223 */ /* 0x000fe200000000af */
[----:B------:R-:W2:Y:S01]  /*1f5e0*/  LDL.LU R166, [R1+0x78] ;  /* 0x0000780001a67983 */ /* 0x000ea20000300800 */
        /* <DEDUP_REMOVED lines=88> */
[----:B------:R-:W4:Y:S01]  /*1fb70*/  LDL.LU R167, [R1+0x74] ;  /* 0x0000740001a77983 */ /* 0x000f220000300800 */
        /* <DEDUP_REMOVED lines=54> */
[----:B------:R-:W-:-:S03]  /*1fee0*/  FFMA R50, R51, R19, R50 ;  /* 0x0000001333327223 */ /* 0x000fc60000000032 */
[----:B------:R-:W-:Y:S04]  /*1fef0*/  LDS.128 R84, [R0.X4+UR5+0x1d0] ;  /* 0x0001d00500547984 */ /* 0x000fe80008004c00 */
        /* <DEDUP_REMOVED lines=19> */
[----:B------:R-:W4:Y:S04]  /*20030*/  LDL.LU R164, [R1+0x6c] ;  /* 0x00006c0001a47983 */ /* 0x000f280000300800 */
[----:B------:R-:W-:Y:S04]  /*20040*/  LDS.128 R132, [R0.X4+UR5+0x62d0] ;  /* 0x0062d00500847984 */ /* 0x000fe80008004c00 */
[----:B------:R-:W-:Y:S04]  /*20050*/  LDS.128 R136, [R0.X4+UR5+0x63d0] ;  /* 0x0063d00500887984 */ /* 0x000fe80008004c00 */
[----:B------:R-:W-:Y:S04]  /*20060*/  LDS.128 R140, [R0.X4+UR5+0x70d0] ;  /* 0x0070d005008c7984 */ /* 0x000fe80008004c00 */
[----:B------:R-:W-:Y:S04]  /*20070*/  LDS.128 R144, [R0.X4+UR5+0x71d0] ;  /* 0x0071d00500907984 */ /* 0x000fe80008004c00 */
[----:B------:R-:W-:Y:S04]  /*20080*/  LDS.128 R148, [R0.X4+UR5+0x72d0] ;  /* 0x0072d00500947984 */ /* 0x000fe80008004c00 */
[----:B------:R1:W-:Y:S01]  /*20090*/  LDS.128 R152, [R0.X4+UR5+0x73d0] ;  /* 0x0073d00500987984 */ /* 0x0003e20008004c00 */
[-C--:B------:R-:W-:Y:S01]  /*200a0*/  FFMA R26, R27, R19.reuse, R26 ;  /* 0x000000131b1a7223 */ /* 0x080fe2000000001a */
[-C--:B------:R-:W-:Y:S01]  /*200b0*/  FFMA R30, R31, R19.reuse, R30 ;  /* 0x000000131f1e7223 */ /* 0x080fe2000000001e */
[-C--:B------:R-:W-:Y:S01]  /*200c0*/  FFMA R38, R39, R19.reuse, R38 ;  /* 0x0000001327267223 */ /* 0x080fe20000000026 */
[-C--:B------:R-:W-:Y:S01]  /*200d0*/  FFMA R42, R43, R19.reuse, R42 ;  /* 0x000000132b2a7223 */ /* 0x080fe2000000002a */
[----:B------:R-:W-:Y:S01]  /*200e0*/  FFMA R46, R47, R19, R46 ;  /* 0x000000132f2e7223 */ /* 0x000fe2000000002e */
[----:B------:R-:W2:Y:S04]  /*200f0*/  LDS.128 R128, [R32+0xd0] ;  /* 0x0000d00020807984 */ /* 0x000ea80000000c00 */
[----:B-1----:R-:W4:Y:S04]  /*20100*/  LDL.LU R0, [R1+0x10] ;  /* 0x0000100001007983 */ /* 0x002f280000300800 */
[----:B------:R-:W4:Y:S04]  /*20110*/  LDL.LU R51, [R1+0x80] ;  /* 0x0000800001337983 */ /* 0x000f280000300800 */
[----:B------:R-:W4:Y:S04]  /*20120*/  LDL.LU R27, [R1+0x98] ;  /* 0x00009800011b7983 */ /* 0x000f280000300800 */
[----:B------:R-:W4:Y:S04]  /*20130*/  LDL.LU R31, [R1+0x94] ;  /* 0x00009400011f7983 */ /* 0x000f280000300800 */
[----:B------:R-:W4:Y:S04]  /*20140*/  LDL.LU R39, [R1+0x90] ;  /* 0x0000900001277983 */ /* 0x000f280000300800 */
[----:B------:R-:W4:Y:S04]  /*20150*/  LDL.LU R43, [R1+0xc8] ;  /* 0x0000c800012b7983 */ /* 0x000f280000300800 */
[----:B------:R-:W4:Y:S04]  /*20160*/  LDL.LU R19, [R1+0xcc] ;  /* 0x0000cc0001137983 */ /* 0x000f280000300800 */
[----:B------:R-:W4:Y:S04]  /*20170*/  LDL.LU R47, [R1+0x7c] ;  /* 0x00007c00012f7983 */ /* 0x000f280000300800 */
[----:B------:R-:W1:Y:S04]  /*20180*/  LDS.128 R156, [R32+0x1d0] ;  /* 0x0001d000209c7984 */ /* 0x000e680000000c00 */
[----:B------:R-:W4:Y:S01]  /*20190*/  LDS.128 R160, [R32+0x2d0] ;  /* 0x0002d00020a07984 */ /* 0x000f220000000c00 */
[----:B--2---:R-:W-:-:S05]  /*201a0*/  FFMA R166, R191, R128, R166 ;  /* 0x00000080bfa67223 */ /* 0x004fca00000000a6 */
[----:B------:R2:W-:Y:S01]  /*201b0*/  STL [R1+0x108], R166 ;  /* 0x000108a601007387 */ /* 0x0005e20000100800 */
[-C--:B---3--:R-:W-:Y:S01]  /*201c0*/  FFMA R190, R88, R128.reuse, R190 ;  /* 0x0000008058be7223 */ /* 0x088fe200000000be */
[-C--:B----4-:R-:W-:Y:S01]  /*201d0*/  FFMA R214, R92, R128.reuse, R214 ;  /* 0x000000805cd67223 */ /* 0x090fe200000000d6 */
        /* <DEDUP_REMOVED lines=28> */
[----:B--2---:R-:W-:-:S05]  /*203a0*/  FFMA R166, R83, R128, R167 ;  /* 0x0000008053a67223 */ /* 0x004fca00000000a7 */
[----:B------:R1:W-:Y:S01]  /*203b0*/  STL [R1+0x130], R166 ;  /* 0x000130a601007387 */ /* 0x0003e20000100800 */
        /* <DEDUP_REMOVED lines=11> */
[----:B------:R-:W-:-:S04]  /*20470*/  FFMA R165, R233, R128, R252 ;  /* 0x00000080e9a57223 */ /* 0x000fc800000000fc */
[----:B------:R-:W-:Y:S01]  /*20480*/  STL [R1+0x140], R167 ;  /* 0x000140a701007387 */ /* 0x000fe20000100800 */
[----:B------:R-:W-:Y:S01]  /*20490*/  FFMA R5, R83, R160, R5 ;  /* 0x000000a053057223 */ /* 0x000fe20000000005 */
[-C--:B-1----:R-:W-:Y:S01]  /*204a0*/  FFMA R166, R0, R128.reuse, R164 ;  /* 0x0000008000a67223 */ /* 0x082fe200000000a4 */
[----:B------:R-:W-:-:S04]  /*204b0*/  FFMA R164, R132, R128, R251 ;  /* 0x0000008084a47223 */ /* 0x000fc800000000fb */
[----:B------:R1:W-:Y:S01]  /*204c0*/  STL [R1+0x154], R166 ;  /* 0x000154a601007387 */ /* 0x0003e20000100800 */
[----:B------:R-:W-:-:S03]  /*204d0*/  FFMA R51, R72, R128, R51 ;  /* 0x0000008048337223 */ /* 0x000fc60000000033 */
[----:B------:R2:W-:Y:S01]  /*204e0*/  STL [R1+0x158], R165 ;  /* 0x000158a501007387 */ /* 0x0005e20000100800 */
[----:B------:R-:W-:-:S03]  /*204f0*/  FFMA R27, R172, R128, R27 ;  /* 0x00000080ac1b7223 */ /* 0x000fc6000000001b */
[----:B------:R3:W-:Y:S01]  /*20500*/  STL [R1+0x15c], R164 ;  /* 0x00015ca401007387 */ /* 0x0007e20000100800 */
[-C--:B-1----:R-:W-:Y:S01]  /*20510*/  FFMA R166, R136, R128.reuse, R249 ;  /* 0x0000008088a67223 */ /* 0x082fe200000000f9 */
[-C--:B------:R-:W-:Y:S01]  /*20520*/  FFMA R31, R52, R128.reuse, R31 ;  /* 0x00000080341f7223 */ /* 0x080fe2000000001f */
[-C--:B------:R-:W-:Y:S01]  /*20530*/  FFMA R39, R56, R128.reuse, R39 ;  /* 0x0000008038277223 */ /* 0x080fe20000000027 */
[-C--:B--2---:R-:W-:Y:S01]  /*20540*/  FFMA R165, R140, R128.reuse, R247 ;  /* 0x000000808ca57223 */ /* 0x084fe200000000f7 */
[-C--:B------:R-:W-:Y:S01]  /*20550*/  FFMA R43, R84, R128.reuse, R43 ;  /* 0x00000080542b7223 */ /* 0x080fe2000000002b */
[-C--:B------:R-:W-:Y:S01]  /*20560*/  FFMA R247, R148, R128.reuse, R250 ;  /* 0x0000008094f77223 */ /* 0x080fe200000000fa */
[-C--:B---3--:R-:W-:Y:S01]  /*20570*/  FFMA R164, R144, R128.reuse, R248 ;  /* 0x0000008090a47223 */ /* 0x088fe200000000f8 */
[-C--:B------:R-:W-:Y:S01]  /*20580*/  FFMA R19, R80, R128.reuse, R19 ;  /* 0x0000008050137223 */ /* 0x080fe20000000013 */
[----:B------:R-:W-:Y:S01]  /*20590*/  STL [R1+0x164], R166 ;  /* 0x000164a601007387 */ /* 0x000fe20000100800 */
[-C--:B------:R-:W-:Y:S01]  /*205a0*/  FFMA R47, R76, R128.reuse, R47 ;  /* 0x000000804c2f7223 */ /* 0x080fe2000000002f */
[----:B------:R-:W-:-:S02]  /*205b0*/  FFMA R128, R152, R128, R246 ;  /* 0x0000008098807223 */ /* 0x000fc400000000f6 */
[----:B------:R-:W-:Y:S04]  /*205c0*/  STL [R1+0x170], R165 ;  /* 0x000170a501007387 */ /* 0x000fe80000100800 */
[----:B------:R-:W-:Y:S04]  /*205d0*/  STL [R1+0x174], R164 ;  /* 0x000174a401007387 */ /* 0x000fe80000100800 */
[----:B------:R-:W-:Y:S04]  /*205e0*/  STL [R1+0x17c], R247 ;  /* 0x00017cf701007387 */ /* 0x000fe80000100800 */
[----:B------:R1:W-:Y:S04]  /*205f0*/  STL [R1+0x180], R128 ;  /* 0x0001808001007387 */ /* 0x0003e80000100800 */
[----:B------:R-:W2:Y:S01]  /*20600*/  LDS.128 R164, [R32+0x3d0] ;  /* 0x0003d00020a47984 */ /* 0x000ea20000000c00 */
[-C--:B-1----:R-:W-:Y:S01]  /*20610*/  FFMA R128, R76, R156.reuse, R235 ;  /* 0x0000009c4c807223 */ /* 0x082fe200000000eb */
[----:B------:R-:W-:-:S05]  /*20620*/  FFMA R235, R191, R156, R245 ;  /* 0x0000009cbfeb7223 */ /* 0x000fca00000000f5 */
[----:B------:R1:W-:Y:S04]  /*20630*/  STL [R1+0xb8], R235 ;  /* 0x0000b8eb01007387 */ /* 0x0003e80000100800 */
[----:B------:R-:W-:Y:S01]  /*20640*/  STL [R1+0xbc], R244 ;  /* 0x0000bcf401007387 */ /* 0x000fe20000100800 */
[----:B-1----:R-:W-:-:S03]  /*20650*/  FFMA R235, R0, R156, R242 ;  /* 0x0000009c00eb7223 */ /* 0x002fc600000000f2 */
[----:B------:R-:W-:Y:S04]  /*20660*/  STL [R1+0xf0], R243 ;  /* 0x0000f0f301007387 */ /* 0x000fe80000100800 */
[----:B------:R1:W-:Y:S04]  /*20670*/  STL [R1+0xf4], R235 ;  /* 0x0000f4eb01007387 */ /* 0x0003e80000100800 */
[----:B------:R-:W-:Y:S01]  /*20680*/  STL [R1+0x11c], R241 ;  /* 0x00011cf101007387 */ /* 0x000fe20000100800 */
[----:B-1----:R-:W-:-:S03]  /*20690*/  FFMA R235, R136, R156, R239 ;  /* 0x0000009c88eb7223 */ /* 0x002fc600000000ef */
[----:B------:R-:W-:Y:S04]  /*206a0*/  STL [R1+0x12c], R240 ;  /* 0x00012cf001007387 */ /* 0x000fe80000100800 */
[----:B------:R1:W-:Y:S04]  /*206b0*/  STL [R1+0x148], R235 ;  /* 0x000148eb01007387 */ /* 0x0003e80000100800 */
[----:B------:R-:W-:Y:S01]  /*206c0*/  STL [R1+0x150], R238 ;  /* 0x000150ee01007387 */ /* 0x000fe20000100800 */
[-C--:B-1----:R-:W-:Y:S01]  /*206d0*/  FFMA R235, R148, R156.reuse, R236 ;  /* 0x0000009c94eb7223 */ /* 0x082fe200000000ec */
[----:B------:R-:W-:-:S02]  /*206e0*/  FFMA R156, R152, R156, R234 ;  /* 0x0000009c989c7223 */ /* 0x000fc400000000ea */
[----:B------:R-:W-:Y:S04]  /*206f0*/  STL [R1+0x160], R237 ;  /* 0x000160ed01007387 */ /* 0x000fe80000100800 */
[----:B------:R-:W-:Y:S04]  /*20700*/  STL [R1+0x16c], R235 ;  /* 0x00016ceb01007387 */ /* 0x000fe80000100800 */
[----:B------:R1:W-:Y:S02]  /*20710*/  STL [R1+0x178], R156 ;  /* 0x0001789c01007387 */ /* 0x0003e40000100800 */
[-C--:B-1----:R-:W-:Y:S01]  /*20720*/  FFMA R156, R191, R160.reuse, R21 ;  /* 0x000000a0bf9c7223 */ /* 0x082fe20000000015 */
[-C--:B------:R-:W-:Y:S01]  /*20730*/  FFMA R21, R2, R160.reuse, R6 ;  /* 0x000000a002157223 */ /* 0x080fe20000000006 */
[----:B------:R-:W-:-:S03]  /*20740*/  FFMA R6, R0, R160, R7 ;  /* 0x000000a000067223 */ /* 0x000fc60000000007 */
[----:B------:R-:W-:Y:S04]  /*20750*/  STL [R1+0x8c], R156 ;  /* 0x00008c9c01007387 */ /* 0x000fe80000100800 */
[----:B------:R1:W-:Y:S01]  /*20760*/  STL [R1+0x90], R5 ;  /* 0x0000900501007387 */ /* 0x0003e20000100800 */
[----:B------:R-:W-:-:S03]  /*20770*/  FFMA R7, R132, R160, R9 ;  /* 0x000000a084077223 */ /* 0x000fc60000000009 */
[----:B------:R-:W-:Y:S01]  /*20780*/  STL [R1+0x94], R21 ;  /* 0x0000941501007387 */ /* 0x000fe20000100800 */
[----:B-1----:R-:W-:-:S03]  /*20790*/  FFMA R5, R233, R160, R8 ;  /* 0x000000a0e9057223 */ /* 0x002fc60000000008 */
[----:B------:R1:W-:Y:S04]  /*207a0*/  STL [R1+0x98], R6 ;  /* 0x0000980601007387 */ /* 0x0003e80000100800 */
[----:B------:R3:W-:Y:S01]  /*207b0*/  STL [R1+0x9c], R5 ;  /* 0x00009c0501007387 */ /* 0x0007e20000100800 */
[----:B-1----:R-:W-:-:S03]  /*207c0*/  FFMA R6, R136, R160, R10 ;  /* 0x000000a088067223 */ /* 0x002fc6000000000a */
[----:B------:R1:W-:Y:S01]  /*207d0*/  STL [R1+0xa0], R7 ;  /* 0x0000a00701007387 */ /* 0x0003e20000100800 */
[----:B---3--:R-:W-:-:S03]  /*207e0*/  FFMA R5, R140, R160, R11 ;  /* 0x000000a08c057223 */ /* 0x008fc6000000000b */
[----:B------:R3:W-:Y:S04]  /*207f0*/  STL [R1+0xa4], R6 ;  /* 0x0000a40601007387 */ /* 0x0007e80000100800 */
[----:B------:R4:W-:Y:S01]  /*20800*/  STL [R1+0xa8], R5 ;  /* 0x0000a80501007387 */ /* 0x0009e20000100800 */
[-C--:B-1----:R-:W-:Y:S01]  /*20810*/  FFMA R7, R144, R160.reuse, R12 ;  /* 0x000000a090077223 */ /* 0x082fe2000000000c */
[----:B---3--:R-:W-:-:S04]  /*20820*/  FFMA R6, R148, R160, R13 ;  /* 0x000000a094067223 */ /* 0x008fc8000000000d */
[----:B------:R-:W-:Y:S01]  /*20830*/  STL [R1+0xac], R7 ;  /* 0x0000ac0701007387 */ /* 0x000fe20000100800 */
[----:B----4-:R-:W-:-:S03]  /*20840*/  FFMA R5, R152, R160, R14 ;  /* 0x000000a098057223 */ /* 0x010fc6000000000e */
[----:B------:R-:W-:Y:S04]  /*20850*/  STL [R1+0xb0], R6 ;  /* 0x0000b00601007387 */ /* 0x000fe80000100800 */
[----:B------:R2:W-:Y:S02]  /*20860*/  STL [R1+0xb4], R5 ;  /* 0x0000b40501007387 */ /* 0x0005e40000100800 */
[-C--:B--2---:R-:W-:Y:S02]  /*20870*/  FFMA R5, R191, R164.reuse, R188 ;  /* 0x000000a4bf057223 */ /* 0x084fe400000000bc */
[----:B------:R-:W2:Y:S01]  /*20880*/  LDL.LU R191, [R1+0x2d8] ;  /* 0x0002d80001bf7983 */ /* 0x000ea20000300800 */
[----:B------:R-:W-:-:S03]  /*20890*/  FFMA R6, R83, R164, R189 ;  /* 0x000000a453067223 */ /* 0x000fc600000000bd */
[----:B------:R-:W3:Y:S04]  /*208a0*/  LDL.LU R83, [R1+0x2d4] ;  /* 0x0002d40001537983 */ /* 0x000ee80000300800 */
[----:B------:R1:W-:Y:S02]  /*208b0*/  STL [R1+0x60], R5 ;  /* 0x0000600501007387 */ /* 0x0003e40000100800 */
[-C--:B-1----:R-:W-:Y:S02]  /*208c0*/  FFMA R5, R2, R164.reuse, R183 ;  /* 0x000000a402057223 */ /* 0x082fe400000000b7 */
[----:B------:R1:W5:Y:S04]  /*208d0*/  LDL.LU R2, [R1+0x2d0] ;  /* 0x0002d00001027983 */ /* 0x0003680000300800 */
[----:B------:R4:W-:Y:S02]  /*208e0*/  STL [R1+0x64], R6 ;  /* 0x0000640601007387 */ /* 0x0009e40000100800 */
[----:B----4-:R-:W-:-:S02]  /*208f0*/  FFMA R6, R0, R164, R187 ;  /* 0x000000a400067223 */ /* 0x010fc400000000bb */
[----:B------:R-:W4:Y:S04]  /*20900*/  S2R R0, SR_TID.X ;  /* 0x0000000000007919 */ /* 0x000f280000002100 */
[----:B------:R-:W-:Y:S01]  /*20910*/  STL [R1+0x68], R5 ;  /* 0x0000680501007387 */ /* 0x000fe20000100800 */
[----:B------:R-:W-:-:S03]  /*20920*/  FFMA R7, R132, R164, R50 ;  /* 0x000000a484077223 */ /* 0x000fc60000000032 */
[----:B------:R1:W-:Y:S01]  /*20930*/  STL [R1+0x6c], R6 ;  /* 0x00006c0601007387 */ /* 0x0003e20000100800 */
        /* <DEDUP_REMOVED lines=27> */
[----:B------:R-:W-:Y:S01]  /*20af0*/  FFMA R40, R116, R164, R40 ;  /* 0x000000a474287223 */ /* 0x000fe20000000028 */
[C---:B------:R-:W-:Y:S01]  /*20b00*/  FFMA R19, R81.reuse, R129, R19 ;  /* 0x0000008151137223 */ /* 0x040fe20000000013 */
        /* <DEDUP_REMOVED lines=13> */
[-C--:B------:R-:W-:Y:S01]  /*20be0*/  FFMA R35, R169, R161.reuse, R35 ;  /* 0x000000a1a9237223 */ /* 0x080fe20000000023 */
[----:B----4-:R-:W-:Y:S01]  /*20bf0*/  SHF.L.U32 R0, R0, 0x3, RZ ;  /* 0x0000000300007819 */ /* 0x010fe200000006ff */
        /* <DEDUP_REMOVED lines=39> */
[C---:B------:R-:W-:Y:S01]  /*20e70*/  FFMA R19, R82.reuse, R130, R19 ;  /* 0x0000008252137223 */ /* 0x040fe20000000013 */
[-C--:B------:R-:W-:Y:S01]  /*20e80*/  FFMA R16, R82, R166.reuse, R16 ;  /* 0x000000a652107223 */ /* 0x080fe20000000010 */
[-C--:B------:R-:W-:Y:S01]  /*20e90*/  FFMA R17, R86, R166.reuse, R17 ;  /* 0x000000a656117223 */ /* 0x080fe20000000011 */
        /* <DEDUP_REMOVED lines=18> */
[----:B------:R-:W-:Y:S01]  /*20fc0*/  LOP3.LUT R0, R0, 0xf00, RZ, 0xc0, !PT ;  /* 0x00000f0000007812 */ /* 0x000fe200078ec0ff */
        /* <DEDUP_REMOVED lines=9> */
[C---:B------:R-:W-:Y:S01]  /*21060*/  FFMA R226, R106.reuse, R130, R226 ;  /* 0x000000826ae27223 */ /* 0x040fe200000000e2 */
[C---:B------:R-:W-:Y:S01]  /*21070*/  FFMA R217, R106.reuse, R158, R217 ;  /* 0x0000009e6ad97223 */ /* 0x040fe200000000d9 */
[----:B------:R-:W-:Y:S01]  /*21080*/  FFMA R29, R106, R166, R29 ;  /* 0x000000a66a1d7223 */ /* 0x000fe2000000001d */
        /* <DEDUP_REMOVED lines=35> */
[----:B------:R-:W-:Y:S01]  /*212c0*/  FFMA R136, R87, R131, R43 ;  /* 0x0000008357887223 */ /* 0x000fe2000000002b */
[C---:B------:R-:W-:Y:S01]  /*212d0*/  FFMA R181, R107.reuse, R159, R217 ;  /* 0x0000009f6bb57223 */ /* 0x040fe200000000d9 */
[----:B------:R-:W-:Y:S01]  /*212e0*/  FFMA R203, R107, R167, R29 ;  /* 0x000000a76bcb7223 */ /* 0x000fe2000000001d */
[----:B------:R-:W-:Y:S01]  /*212f0*/  LDS.128 R12, [R32+0x2e0] ;  /* 0x0002e000200c7984 */ /* 0x000fe20000000c00 */
[C---:B------:R-:W-:Y:S01]  /*21300*/  FFMA R190, R63.reuse, R131, R190 ;  /* 0x000000833fbe7223 */ /* 0x040fe200000000be */
[C---:B------:R-:W-:Y:S01]  /*21310*/  FFMA R213, R63.reuse, R159, R213 ;  /* 0x0000009f3fd57223 */ /* 0x040fe200000000d5 */
[C---:B------:R-:W-:Y:S01]  /*21320*/  FFMA R211, R63.reuse, R163, R211 ;  /* 0x000000a33fd37223 */ /* 0x040fe200000000d3 */
[----:B------:R-:W-:Y:S01]  /*21330*/  LDS.128 R88, [R0.X4+UR5+0x3e0] ;  /* 0x0003e00500587984 */ /* 0x000fe20008004c00 */
[----:B------:R-:W-:-:S03]  /*21340*/  FFMA R212, R63, R167, R212 ;  /* 0x000000a73fd47223 */ /* 0x000fc600000000d4 */
[----:B------:R-:W-:Y:S01]  /*21350*/  LDS.128 R60, [R0.X4+UR5+0x21e0] ;  /* 0x0021e005003c7984 */ /* 0x000fe20008004c00 */
        /* <DEDUP_REMOVED lines=28> */
[-C--:B------:R-:W-:Y:S01]  /*21520*/  FFMA R45, R169, R165.reuse, R45 ;  /* 0x000000a5a92d7223 */ /* 0x080fe2000000002d */
[----:B------:R-:W-:Y:S01]  /*21530*/  FFMA R125, R57, R165, R180 ;  /* 0x000000a5397d7223 */ /* 0x000fe200000000b4 */
[----:B--2---:R-:W-:Y:S01]  /*21540*/  FFMA R5, R233, R164, R191 ;  /* 0x000000a4e9057223 */ /* 0x004fe200000000bf */
[----:B---3--:R-:W-:-:S04]  /*21550*/  FFMA R108, R83, R131, R19 ;  /* 0x00000083536c7223 */ /* 0x008fc80000000013 */
[----:B------:R1:W-:Y:S04]  /*21560*/  STL [R1+0x70], R5 ;  /* 0x0000700501007387 */ /* 0x0003e80000100800 */
[----:B------:R2:W-:Y:S01]  /*21570*/  STL [R1+0x74], R7 ;  /* 0x0000740701007387 */ /* 0x0005e20000100800 */
[----:B------:R-:W-:Y:S01]  /*21580*/  FFMA R187, R83, R167, R16 ;  /* 0x000000a753bb7223 */ /* 0x000fe20000000010 */
[-C--:B------:R-:W-:Y:S01]  /*21590*/  FFMA R51, R73, R129.reuse, R51 ;  /* 0x0000008149337223 */ /* 0x080fe20000000033 */
[C---:B------:R-:W-:Y:S01]  /*215a0*/  FFMA R230, R122.reuse, R130, R230 ;  /* 0x000000827ae67223 */ /* 0x040fe200000000e6 */
[----:B------:R-:W-:Y:S01]  /*215b0*/  FFMA R41, R122, R166, R41 ;  /* 0x000000a67a297223 */ /* 0x000fe20000000029 */
[----:B------:R-:W-:Y:S01]  /*215c0*/  FFMA R39, R57, R129, R39 ;  /* 0x0000008139277223 */ /* 0x000fe20000000027 */
[-C--:B-1----:R-:W-:Y:S01]  /*215d0*/  FFMA R5, R140, R164.reuse, R30 ;  /* 0x000000a48c057223 */ /* 0x082fe2000000001e */
[----:B------:R1:W-:Y:S01]  /*215e0*/  STL [R1+0x78], R6 ;  /* 0x0000780601007387 */ /* 0x0003e20000100800 */
[----:B--2---:R-:W-:-:S03]  /*215f0*/  FFMA R7, R144, R164, R38 ;  /* 0x000000a490077223 */ /* 0x004fc60000000026 */
[----:B------:R2:W-:Y:S01]  /*21600*/  STL [R1+0x7c], R5 ;  /* 0x00007c0501007387 */ /* 0x0005e20000100800 */
[----:B------:R-:W-:-:S03]  /*21610*/  FFMA R117, R83, R163, R117 ;  /* 0x000000a353757223 */ /* 0x000fc60000000075 */
[----:B------:R-:W-:Y:S01]  /*21620*/  LDS.128 R16, [R32+0x3e0] ;  /* 0x0003e00020107984 */ /* 0x000fe20000000c00 */
[-C--:B-1----:R-:W-:Y:S01]  /*21630*/  FFMA R6, R148, R164.reuse, R42 ;  /* 0x000000a494067223 */ /* 0x082fe2000000002a */
[-C--:B------:R-:W-:Y:S01]  /*21640*/  FFMA R31, R53, R129.reuse, R31 ;  /* 0x00000081351f7223 */ /* 0x080fe2000000001f */
[----:B------:R-:W-:Y:S01]  /*21650*/  FFMA R47, R77, R129, R47 ;  /* 0x000000814d2f7223 */ /* 0x000fe2000000002f */
[----:B------:R-:W-:Y:S01]  /*21660*/  FFMA R49, R53, R165, R49 ;  /* 0x000000a535317223 */ /* 0x000fe20000000031 */
[----:B--2---:R-:W-:Y:S01]  /*21670*/  FFMA R5, R152, R164, R46 ;  /* 0x000000a498057223 */ /* 0x004fe2000000002e */
[----:B------:R1:W-:Y:S04]  /*21680*/  STL [R1+0x80], R7 ;  /* 0x0000800701007387 */ /* 0x0003e80000100800 */
[----:B------:R2:W-:Y:S01]  /*21690*/  STL [R1+0x84], R6 ;  /* 0x0000840601007387 */ /* 0x0005e20000100800 */
[----:B------:R-:W-:-:S03]  /*216a0*/  FFMA R148, R86, R158, R224 ;  /* 0x0000009e56947223 */ /* 0x000fc600000000e0 */
[----:B------:R3:W-:Y:S01]  /*216b0*/  STL [R1+0x88], R5 ;  /* 0x0000880501007387 */ /* 0x0007e20000100800 */
[-C--:B-1----:R-:W-:Y:S01]  /*216c0*/  FFMA R7, R122, R162.reuse, R177 ;  /* 0x000000a27a077223 */ /* 0x082fe200000000b1 */
[----:B------:R-:W-:Y:S01]  /*216d0*/  FFMA R164, R86, R162, R198 ;  /* 0x000000a256a47223 */ /* 0x000fe200000000c6 */
[-C--:B------:R-:W-:Y:S01]  /*216e0*/  FFMA R156, R54, R158.reuse, R156 ;  /* 0x0000009e369c7223 */ /* 0x080fe2000000009c */
[----:B------:R-:W-:Y:S01]  /*216f0*/  FFMA R121, R78, R158, R121 ;  /* 0x0000009e4e797223 */ /* 0x000fe20000000079 */
[----:B--2---:R-:W-:Y:S01]  /*21700*/  FFMA R6, R118, R162, R178 ;  /* 0x000000a276067223 */ /* 0x004fe200000000b2 */
[----:B------:R-:W-:Y:S01]  /*21710*/  FFMA R140, R174, R158, R209 ;  /* 0x0000009eae8c7223 */ /* 0x000fe200000000d1 */
[----:B------:R-:W-:Y:S01]  /*21720*/  LDS.128 R244, [R0.X4+UR5+0x42f0] ;  /* 0x0042f00500f47984 */ /* 0x000fe20008004c00 */
[-C--:B---3--:R-:W-:Y:S01]  /*21730*/  FFMA R5, R114, R162.reuse, R179 ;  /* 0x000000a272057223 */ /* 0x088fe200000000b3 */
        /* <DEDUP_REMOVED lines=10> */
[----:B------:R-:W1:Y:S01]  /*217e0*/  LDS.128 R4, [R32+0xe0] ;  /* 0x0000e00020047984 */ /* 0x000e620000000c00 */
[----:B------:R-:W-:-:S03]  /*217f0*/  FFMA R118, R83, R159, R225 ;  /* 0x0000009f53767223 */ /* 0x000fc600000000e1 */
[----:B------:R-:W2:Y:S04]  /*21800*/  LDS.128 R8, [R32+0x1e0] ;  /* 0x0001e00020087984 */ /* 0x000ea80000000c00 */
[----:B------:R-:W3:Y:S04]  /*21810*/  LDS.128 R104, [R0.X4+UR5+0x2e0] ;  /* 0x0002e00500687984 */ /* 0x000ee80008004c00 */
[----:B------:R-:W4:Y:S04]  /*21820*/  LDS.128 R84, [R0.X4+UR5+0x11e0] ;  /* 0x0011e00500547984 */ /* 0x000f280008004c00 */
[----:B------:R-:W1:Y:S01]  /*21830*/  LDS.128 R80, [R0.X4+UR5+0x13e0] ;  /* 0x0013e00500507984 */ /* 0x000e620008004c00 */
[-C--:B------:R-:W-:Y:S01]  /*21840*/  FFMA R112, R58, R162.reuse, R23 ;  /* 0x000000a23a707223 */ /* 0x080fe20000000017 */
[----:B------:R-:W-:Y:S01]  /*21850*/  FFMA R72, R66, R162, R20 ;  /* 0x000000a242487223 */ /* 0x000fe20000000014 */
[C---:B------:R-:W-:Y:S01]  /*21860*/  FFMA R227, R110.reuse, R130, R227 ;  /* 0x000000826ee37223 */ /* 0x040fe200000000e3 */
[C---:B------:R-:W-:Y:S01]  /*21870*/  FFMA R192, R110.reuse, R162, R192 ;  /* 0x000000a26ec07223 */ /* 0x040fe200000000c0 */
        /* <DEDUP_REMOVED lines=36> */
[C---:B-1----:R-:W-:Y:S01]  /*21ac0*/  FFMA R207, R88.reuse, R4, R207 ;  /* 0x0000000458cf7223 */ /* 0x042fe200000000cf */
[C---:B--2---:R-:W-:Y:S01]  /*21ad0*/  FFMA R115, R88.reuse, R8, R20 ;  /* 0x0000000858737223 */ /* 0x044fe20000000014 */
[C---:B------:R-:W-:Y:S01]  /*21ae0*/  FFMA R114, R88.reuse, R12, R114 ;  /* 0x0000000c58727223 */ /* 0x040fe20000000072 */
[----:B------:R-:W-:Y:S01]  /*21af0*/  FFMA R185, R88, R16, R185 ;  /* 0x0000001058b97223 */ /* 0x000fe200000000b9 */
[----:B------:R-:W-:Y:S01]  /*21b00*/  FFMA R179, R111, R163, R192 ;  /* 0x000000a36fb37223 */ /* 0x000fe200000000c0 */
[----:B------:R-:W1:Y:S01]  /*21b10*/  LDS.128 R100, [R0.X4+UR5+0x1e0] ;  /* 0x0001e00500647984 */ /* 0x000e620008004c00 */
        /* <DEDUP_REMOVED lines=18> */
[----:B------:R-:W3:Y:S01]  /*21c40*/  LDS.128 R68, [R0.X4+UR5+0x12e0] ;  /* 0x0012e00500447984 */ /* 0x000ee20008004c00 */
[----:B------:R-:W-:Y:S01]  /*21c50*/  FFMA R84, R80, R8, R36 ;  /* 0x0000000850547223 */ /* 0x000fe20000000024 */
[----:B------:R-:W-:Y:S01]  /*21c60*/  FFMA R104, R60, R4, R168 ;  /* 0x000000043c687223 */ /* 0x000fe200000000a8 */
[----:B------:R-:W-:Y:S01]  /*21c70*/  FFMA R152, R54, R130, R31 ;  /* 0x0000008236987223 */ /* 0x000fe2000000001f */
[----:B------:R-:W4:Y:S01]  /*21c80*/  LDS.128 R96, [R0.X4+UR5+0xe0] ;  /* 0x0000e00500607984 */ /* 0x000f220008004c00 */
[----:B------:R-:W-:Y:S01]  /*21c90*/  FFMA R125, R58, R166, R125 ;  /* 0x000000a63a7d7223 */ /* 0x000fe2000000007d */
[----:B------:R-:W-:-:S02]  /*21ca0*/  FFMA R3, R175, R131, R27 ;  /* 0x00000083af037223 */ /* 0x000fc4000000001b */
[----:B------:R-:W1:Y:S04]  /*21cb0*/  LDS.128 R36, [R0.X4+UR5+0x43e0] ;  /* 0x0043e00500247984 */ /* 0x000e680008004c00 */
[----:B------:R-:W1:Y:S01]  /*21cc0*/  LDS.128 R168, [R0.X4+UR5+0x50e0] ;  /* 0x0050e00500a87984 */ /* 0x000e620008004c00 */
[----:B------:R-:W-:Y:S01]  /*21cd0*/  FFMA R113, R54, R166, R49 ;  /* 0x000000a636717223 */ /* 0x000fe20000000031 */
[C---:B------:R-:W-:Y:S02]  /*21ce0*/  FFMA R122, R78.reuse, R130, R47 ;  /* 0x000000824e7a7223 */ /* 0x040fe4000000002f */
[----:B------:R-:W1:Y:S01]  /*21cf0*/  LDS.128 R28, [R0.X4+UR5+0x22e0] ;  /* 0x0022e005001c7984 */ /* 0x000e620008004c00 */
[----:B------:R-:W-:Y:S01]  /*21d00*/  FFMA R120, R78, R166, R120 ;  /* 0x000000a64e787223 */ /* 0x000fe20000000078 */
[C---:B------:R-:W-:Y:S01]  /*21d10*/  FFMA R202, R111.reuse, R131, R227 ;  /* 0x000000836fca7223 */ /* 0x040fe200000000e3 */
        /* <DEDUP_REMOVED lines=8> */
[----:B------:R-:W-:Y:S01]  /*21da0*/  FFMA R111, R67, R167, R66 ;  /* 0x000000a7436f7223 */ /* 0x000fe20000000042 */
[----:B------:R-:W4:Y:S01]  /*21db0*/  LDS.128 R44, [R0.X4+UR5+0x41e0] ;  /* 0x0041e005002c7984 */ /* 0x000f220008004c00 */
[C---:B------:R-:W-:Y:S01]  /*21dc0*/  FFMA R152, R55.reuse, R131, R152 ;  /* 0x0000008337987223 */ /* 0x040fe20000000098 */
[----:B------:R-:W-:-:S02]  /*21dd0*/  FFMA R156, R55, R159, R156 ;  /* 0x0000009f379c7223 */ /* 0x000fc4000000009c */
[----:B------:R-:W4:Y:S01]  /*21de0*/  LDS.128 R92, [R0.X4+UR5+0x10e0] ;  /* 0x0010e005005c7984 */ /* 0x000f220008004c00 */
[C---:B------:R-:W-:Y:S01]  /*21df0*/  FFMA R160, R55.reuse, R163, R160 ;  /* 0x000000a337a07223 */ /* 0x040fe200000000a0 */
[----:B------:R-:W-:Y:S02]  /*21e00*/  FFMA R113, R55, R167, R113 ;  /* 0x000000a737717223 */ /* 0x000fe40000000071 */
[----:B------:R-:W4:Y:S01]  /*21e10*/  LDS.128 R64, [R0.X4+UR5+0x20e0] ;  /* 0x0020e00500407984 */ /* 0x000f220008004c00 */
[C---:B------:R-:W-:Y:S01]  /*21e20*/  FFMA R122, R79.reuse, R131, R122 ;  /* 0x000000834f7a7223 */ /* 0x040fe2000000007a */
[C---:B------:R-:W-:Y:S02]  /*21e30*/  FFMA R121, R79.reuse, R159, R121 ;  /* 0x0000009f4f797223 */ /* 0x040fe40000000079 */
[----:B------:R-:W4:Y:S01]  /*21e40*/  LDS.128 R56, [R0.X4+UR5+0x31e0] ;  /* 0x0031e00500387984 */ /* 0x000f220008004c00 */
[----:B------:R-:W-:-:S03]  /*21e50*/  FFMA R120, R79, R167, R120 ;  /* 0x000000a74f787223 */ /* 0x000fc60000000078 */
[----:B------:R-:W4:Y:S01]  /*21e60*/  LDS.128 R40, [R0.X4+UR5+0x42e0] ;  /* 0x0042e00500287984 */ /* 0x000f220008004c00 */
[----:B------:R-:W-:-:S03]  /*21e70*/  FFMA R214, R175, R167, R48 ;  /* 0x000000a7afd67223 */ /* 0x000fc60000000030 */
[----:B------:R-:W4:Y:S04]  /*21e80*/  LDS.128 R76, [R0.X4+UR5+0x32e0] ;  /* 0x0032e005004c7984 */ /* 0x000f280008004c00 */
[----:B------:R-:W4:Y:S04]  /*21e90*/  LDS.128 R52, [R0.X4+UR5+0x33e0] ;  /* 0x0033e00500347984 */ /* 0x000f280008004c00 */
[----:B------:R-:W4:Y:S01]  /*21ea0*/  LDS.128 R48, [R0.X4+UR5+0x40e0] ;  /* 0x0040e00500307984 */ /* 0x000f220008004c00 */
        /* <DEDUP_REMOVED lines=8> */
[----:B--2---:R-:W-:Y:S01]  /*21f30*/  FFMA R127, R20, R12, R127 ;  /* 0x0000000c147f7223 */ /* 0x004fe2000000007f */
[C---:B---3--:R-:W-:Y:S01]  /*21f40*/  FFMA R34, R68.reuse, R4, R34 ;  /* 0x0000000444227223 */ /* 0x048fe20000000022 */
        /* <DEDUP_REMOVED lines=153> */
[----:B------:R1:W-:Y:S01]  /*228e0*/  STL [R1+0x5c], R22 ;  /* 0x00005c1601007387 */ /* 0x0003e20000100800 */
        /* <DEDUP_REMOVED lines=25> */
[-C--:B------:R-:W-:Y:S01]  /*22a80*/  FFMA R33, R70, R14.reuse, R33 ;  /* 0x0000000e46217223 */ /* 0x080fe20000000021 */
        /* <DEDUP_REMOVED lines=10> */
[----:B------:R-:W-:Y:S01]  /*22b30*/  STL [R1+0x58], R30 ;  /* 0x0000581e01007387 */ /* 0x000fe20000100800 */
        /* <DEDUP_REMOVED lines=17> */
[----:B------:R-:W-:Y:S01]  /*22c50*/  STL [R1+0x54], R26 ;  /* 0x0000541a01007387 */ /* 0x000fe20000100800 */
        /* <DEDUP_REMOVED lines=14> */
[----:B------:R-:W-:Y:S01]  /*22d40*/  STL [R1+0x50], R22 ;  /* 0x0000501601007387 */ /* 0x000fe20000100800 */
        /* <DEDUP_REMOVED lines=22> */
[----:B------:R-:W-:Y:S01]  /*22eb0*/  LDS.128 R20, [R32+0xf0] ;  /* 0x0000f00020147984 */ /* 0x000fe20000000c00 */
[----:B------:R-:W-:-:S03]  /*22ec0*/  FFMA R177, R61, R17, R198 ;  /* 0x000000113db17223 */ /* 0x000fc600000000c6 */
[----:B------:R-:W-:Y:S04]  /*22ed0*/  LDS.128 R24, [R32+0x1f0] ;  /* 0x0001f00020187984 */ /* 0x000fe80000000c00 */
[----:B------:R-:W-:Y:S04]  /*22ee0*/  LDS.128 R28, [R32+0x2f0] ;  /* 0x0002f000201c7984 */ /* 0x000fe80000000c00 */
[----:B------:R-:W1:Y:S04]  /*22ef0*/  LDS.128 R204, [R0.X4+UR5+0x20f0] ;  /* 0x0020f00500cc7984 */ /* 0x000e680008004c00 */
[----:B------:R-:W2:Y:S04]  /*22f00*/  LDS.128 R32, [R32+0x3f0] ;  /* 0x0003f00020207984 */ /* 0x000ea80000000c00 */
[----:B------:R-:W3:Y:S04]  /*22f10*/  LDS.128 R192, [R0.X4+UR5+0x11f0] ;  /* 0x0011f00500c07984 */ /* 0x000ee80008004c00 */
[----:B------:R-:W4:Y:S04]  /*22f20*/  LDS.128 R196, [R0.X4+UR5+0x12f0] ;  /* 0x0012f00500c47984 */ /* 0x000f280008004c00 */
[----:B------:R-:W1:Y:S04]  /*22f30*/  LDS.128 R200, [R0.X4+UR5+0x13f0] ;  /* 0x0013f00500c87984 */ /* 0x000e680008004c00 */
[----:B------:R-:W1:Y:S04]  /*22f40*/  LDS.128 R208, [R0.X4+UR5+0x21f0] ;  /* 0x0021f00500d07984 */ /* 0x000e680008004c00 */
[----:B------:R-:W1:Y:S04]  /*22f50*/  LDS.128 R248, [R0.X4+UR5+0x43f0] ;  /* 0x0043f00500f87984 */ /* 0x000e680008004c00 */
[----:B------:R-:W1:Y:S04]  /*22f60*/  LDS.128 R212, [R0.X4+UR5+0x22f0] ;  /* 0x0022f00500d47984 */ /* 0x000e680008004c00 */
[----:B------:R-:W1:Y:S04]  /*22f70*/  LDS.128 R216, [R0.X4+UR5+0x23f0] ;  /* 0x0023f00500d87984 */ /* 0x000e680008004c00 */
[----:B------:R-:W1:Y:S04]  /*22f80*/  LDS.128 R220, [R0.X4+UR5+0x30f0] ;  /* 0x0030f00500dc7984 */ /* 0x000e680008004c00 */
[----:B------:R-:W2:Y:S01]  /*22f90*/  LDS.128 R224, [R0.X4+UR5+0x31f0] ;  /* 0x0031f00500e07984 */ /* 0x000ea20008004c00 */
[----:B------:R-:W-:-:S03]  /*22fa0*/  FFMA R104, R61, R5, R104 ;  /* 0x000000053d687223 */ /* 0x000fc60000000068 */
[----:B------:R-:W2:Y:S01]  /*22fb0*/  LDS.128 R228, [R0.X4+UR5+0x32f0] ;  /* 0x0032f00500e47984 */ /* 0x000ea20008004c00 */
        /* <DEDUP_REMOVED lines=45> */
[----:B--2---:R-:W-:Y:S01]  /*23290*/  FFMA R81, R204, R32, R81 ;  /* 0x00000020cc517223 */ /* 0x004fe20000000051 */
[C---:B------:R-:W-:Y:S01]  /*232a0*/  FFMA R108, R99.reuse, R7, R108 ;  /* 0x00000007636c7223 */ /* 0x040fe2000000006c */
[C---:B------:R-:W-:Y:S01]  /*232b0*/  FFMA R94, R99.reuse, R11, R118 ;  /* 0x0000000b635e7223 */ /* 0x040fe20000000076 */
[----:B------:R-:W-:Y:S01]  /*232c0*/  FFMA R93, R99, R19, R117 ;  /* 0x00000013635d7223 */ /* 0x000fe20000000075 */
[C---:B---3--:R-:W-:Y:S01]  /*232d0*/  FFMA R89, R192.reuse, R20, R89 ;  /* 0x00000014c0597223 */ /* 0x048fe20000000059 */
        /* <DEDUP_REMOVED lines=56> */
[----:B------:R-:W-:Y:S01]  /*23660*/  FFMA R39, R220, R20, R101 ;  /* 0x00000014dc277223 */ /* 0x000fe20000000065 */
[----:B------:R-:W-:Y:S01]  /*23670*/  FFMA R41, R217, R33, R41 ;  /* 0x00000021d9297223 */ /* 0x000fe20000000029 */
[----:B------:R-:W-:Y:S01]  /*23680*/  STL [R1+0x20], R52 ;  /* 0x0000203401007387 */ /* 0x000fe20000100800 */
[----:B------:R-:W-:Y:S01]  /*23690*/  FFMA R46, R214, R30, R44 ;  /* 0x0000001ed62e7223 */ /* 0x000fe2000000002c */
[----:B------:R-:W-:Y:S01]  /*236a0*/  FFMA R38, R220, R24, R38 ;  /* 0x00000018dc267223 */ /* 0x000fe20000000026 */
[----:B------:R-:W-:Y:S01]  /*236b0*/  FFMA R44, R218, R22, R43 ;  /* 0x00000016da2c7223 */ /* 0x000fe2000000002b */
[----:B------:R-:W-:Y:S01]  /*236c0*/  STL [R1+0x10], R51 ;  /* 0x0000103301007387 */ /* 0x000fe20000100800 */
[----:B------:R-:W-:Y:S01]  /*236d0*/  FFMA R36, R220, R28, R36 ;  /* 0x0000001cdc247223 */ /* 0x000fe20000000024 */
[----:B------:R-:W-:Y:S01]  /*236e0*/  FFMA R43, R218, R26, R42 ;  /* 0x0000001ada2b7223 */ /* 0x000fe2000000002a */
[----:B------:R-:W-:Y:S01]  /*236f0*/  FFMA R37, R220, R32, R37 ;  /* 0x00000020dc257223 */ /* 0x000fe20000000025 */
[----:B------:R-:W-:Y:S01]  /*23700*/  STL [R1], R50 ;  /* 0x0000003201007387 */ /* 0x000fe20000100800 */
        /* <DEDUP_REMOVED lines=10> */
[C---:B------:R-:W-:Y:S01]  /*237b0*/  FFMA R36, R221.reuse, R29, R36 ;  /* 0x0000001ddd247223 */ /* 0x040fe20000000024 */
[----:B------:R-:W-:Y:S01]  /*237c0*/  STL [R1+0x30], R46 ;  /* 0x0000302e01007387 */ /* 0x000fe20000100800 */
[----:B------:R-:W-:Y:S01]  /*237d0*/  FFMA R37, R221, R33, R37 ;  /* 0x00000021dd257223 */ /* 0x000fe20000000025 */
[----:B------:R-:W-:-:S02]  /*237e0*/  FFMA R140, R224, R24, R140 ;  /* 0x00000018e08c7223 */ /* 0x000fc4000000008c */
[----:B------:R1:W-:Y:S01]  /*237f0*/  STL [R1+0x104], R44 ;  /* 0x0001042c01007387 */ /* 0x0003e20000100800 */
[----:B------:R-:W-:Y:S01]  /*23800*/  FFMA R3, R225, R21, R3 ;  /* 0x00000015e1037223 */ /* 0x000fe20000000003 */
[----:B------:R-:W-:Y:S02]  /*23810*/  FFMA R39, R222, R22, R39 ;  /* 0x00000016de277223 */ /* 0x000fe40000000027 */
[----:B------:R-:W-:Y:S01]  /*23820*/  STL [R1+0xec], R43 ;  /* 0x0000ec2b01007387 */ /* 0x000fe20000100800 */
[----:B------:R-:W-:Y:S01]  /*23830*/  FFMA R144, R224, R28, R144 ;  /* 0x0000001ce0907223 */ /* 0x000fe20000000090 */
[----:B------:R-:W-:Y:S02]  /*23840*/  FFMA R38, R222, R26, R38 ;  /* 0x0000001ade267223 */ /* 0x000fe40000000026 */
[----:B------:R-:W-:Y:S01]  /*23850*/  STL [R1+0xd8], R42 ;  /* 0x0000d82a01007387 */ /* 0x000fe20000100800 */
[----:B------:R-:W-:Y:S01]  /*23860*/  FFMA R152, R79, R7, R152 ;  /* 0x000000074f987223 */ /* 0x000fe20000000098 */
[----:B------:R-:W-:-:S02]  /*23870*/  FFMA R80, R224, R32, R80 ;  /* 0x00000020e0507223 */ /* 0x000fc40000000050 */
[----:B------:R2:W-:Y:S01]  /*23880*/  STL [R1+0x40], R40 ;  /* 0x0000402801007387 */ /* 0x0005e20000100800 */
[C---:B------:R-:W-:Y:S01]  /*23890*/  FFMA R156, R79.reuse, R11, R156 ;  /* 0x0000000b4f9c7223 */ /* 0x040fe2000000009c */
[----:B-1----:R-:W-:Y:S01]  /*238a0*/  FFMA R44, R222, R34, R37 ;  /* 0x00000022de2c7223 */ /* 0x002fe20000000025 */
[----:B------:R-:W-:Y:S01]  /*238b0*/  FFMA R160, R79, R15, R160 ;  /* 0x0000000f4fa07223 */ /* 0x000fe200000000a0 */
[C---:B------:R-:W-:Y:S01]  /*238c0*/  FFMA R140, R225.reuse, R25, R140 ;  /* 0x00000019e18c7223 */ /* 0x040fe2000000008c */
[----:B------:R-:W-:Y:S01]  /*238d0*/  FFMA R3, R226, R22, R3 ;  /* 0x00000016e2037223 */ /* 0x000fe20000000003 */
[C---:B------:R-:W-:Y:S01]  /*238e0*/  FFMA R144, R225.reuse, R29, R144 ;  /* 0x0000001de1907223 */ /* 0x040fe20000000090 */
[----:B------:R-:W-:Y:S01]  /*238f0*/  STL [R1+0x13c], R39 ;  /* 0x00013c2701007387 */ /* 0x000fe20000100800 */
[----:B--2---:R-:W-:Y:S01]  /*23900*/  FFMA R40, R222, R30, R36 ;  /* 0x0000001ede287223 */ /* 0x004fe20000000024 */
[C---:B------:R-:W-:Y:S01]  /*23910*/  FFMA R152, R228.reuse, R20, R152 ;  /* 0x00000014e4987223 */ /* 0x040fe20000000098 */
[----:B------:R-:W-:Y:S01]  /*23920*/  FFMA R225, R225, R33, R80 ;  /* 0x00000021e1e17223 */ /* 0x000fe20000000050 */
[----:B------:R-:W-:Y:S01]  /*23930*/  STL [R1+0x128], R38 ;  /* 0x0001282601007387 */ /* 0x000fe20000100800 */
[C---:B------:R-:W-:Y:S01]  /*23940*/  FFMA R156, R228.reuse, R24, R156 ;  /* 0x00000018e49c7223 */ /* 0x040fe2000000009c */
[----:B------:R-:W-:Y:S01]  /*23950*/  FFMA R160, R228, R28, R160 ;  /* 0x0000001ce4a07223 */ /* 0x000fe200000000a0 */
[C---:B------:R-:W-:Y:S01]  /*23960*/  FFMA R218, R226.reuse, R26, R140 ;  /* 0x0000001ae2da7223 */ /* 0x040fe2000000008c */
[----:B------:R-:W-:Y:S01]  /*23970*/  STL [R1+0x118], R40 ;  /* 0x0001182801007387 */ /* 0x000fe20000100800 */
[----:B------:R-:W-:Y:S01]  /*23980*/  FFMA R140, R226, R30, R144 ;  /* 0x0000001ee28c7223 */ /* 0x000fe20000000090 */
[----:B------:R-:W-:-:S02]  /*23990*/  FFMA R152, R229, R21, R152 ;  /* 0x00000015e5987223 */ /* 0x000fc40000000098 */
[----:B------:R-:W-:Y:S01]  /*239a0*/  STL [R1+0xe8], R44 ;  /* 0x0000e82c01007387 */ /* 0x000fe20000100800 */
[----:B------:R-:W-:-:S03]  /*239b0*/  FFMA R156, R229, R25, R156 ;  /* 0x00000019e59c7223 */ /* 0x000fc6000000009c */
[----:B------:R1:W-:Y:S01]  /*239c0*/  STL [R1+0x14c], R3 ;  /* 0x00014c0301007387 */ /* 0x0003e20000100800 */
[----:B------:R-:W-:Y:S01]  /*239d0*/  FFMA R160, R229, R29, R160 ;  /* 0x0000001de5a07223 */ /* 0x000fe200000000a0 */
[----:B------:R-:W-:Y:S02]  /*239e0*/  FFMA R144, R230, R22, R152 ;  /* 0x00000016e6907223 */ /* 0x000fe40000000098 */
[----:B------:R-:W-:Y:S04]  /*239f0*/  STL [R1+0x138], R218 ;  /* 0x000138da01007387 */ /* 0x000fe80000100800 */
[----:B------:R-:W2:Y:S01]  /*23a00*/  LDS.128 R232, [R0.X4+UR5+0x33f0] ;  /* 0x0033f00500e87984 */ /* 0x000ea20008004c00 */
[----:B-1----:R-:W-:-:S03]  /*23a10*/  FFMA R3, R226, R34, R225 ;  /* 0x00000022e2037223 */ /* 0x002fc600000000e1 */
[----:B------:R1:W-:Y:S04]  /*23a20*/  STL [R1+0x114], R140 ;  /* 0x0001148c01007387 */ /* 0x0003e80000100800 */
[----:B------:R3:W-:Y:S01]  /*23a30*/  STL [R1+0xd4], R3 ;  /* 0x0000d40301007387 */ /* 0x0007e20000100800 */
[----:B------:R-:W-:-:S03]  /*23a40*/  FFMA R49, R62, R18, R177 ;  /* 0x000000123e317223 */ /* 0x000fc600000000b1 */
[----:B------:R-:W4:Y:S01]  /*23a50*/  LDS.128 R172, [R0.X4+UR5+0xf0] ;  /* 0x0000f00500ac7984 */ /* 0x000f220008004c00 */
[----:B-1----:R-:W-:-:S03]  /*23a60*/  FFMA R140, R230, R26, R156 ;  /* 0x0000001ae68c7223 */ /* 0x002fc6000000009c */
[----:B------:R-:W-:Y:S01]  /*23a70*/  LDS.128 R236, [R0.X4+UR5+0x40f0] ;  /* 0x0040f00500ec7984 */ /* 0x000fe20008004c00 */
[----:B---3--:R-:W-:-:S03]  /*23a80*/  FFMA R3, R230, R30, R160 ;  /* 0x0000001ee6037223 */ /* 0x008fc600000000a0 */
[----:B------:R-:W-:Y:S04]  /*23a90*/  STL [R1+0x144], R144 ;  /* 0x0001449001007387 */ /* 0x000fe80000100800 */
[----:B------:R-:W-:Y:S04]  /*23aa0*/  STL [R1+0x124], R140 ;  /* 0x0001248c01007387 */ /* 0x000fe80000100800 */
[----:B------:R1:W-:Y:S04]  /*23ab0*/  STL [R1+0x100], R3 ;  /* 0x0001000301007387 */ /* 0x0003e80000100800 */
[----:B------:R-:W4:Y:S04]  /*23ac0*/  LDS.128 R176, [R0.X4+UR5+0x1f0] ;  /* 0x0001f00500b07984 */ /* 0x000f280008004c00 */
[----:B------:R-:W4:Y:S04]  /*23ad0*/  LDS.128 R188, [R0.X4+UR5+0x10f0] ;  /* 0x0010f00500bc7984 */ /* 0x000f280008004c00 */
[----:B-1----:R-:W3:Y:S04]  /*23ae0*/  LDL.LU R3, [R1+0x168] ;  /* 0x0001680001037983 */ /* 0x002ee80000300800 */
[----:B------:R-:W1:Y:S04]  /*23af0*/  LDS.128 R180, [R0.X4+UR5+0x2f0] ;  /* 0x0002f00500b47984 */ /* 0x000e680008004c00 */
[----:B------:R-:W1:Y:S04]  /*23b00*/  LDS.128 R184, [R0.X4+UR5+0x3f0] ;  /* 0x0003f00500b87984 */ /* 0x000e680008004c00 */
[----:B------:R-:W1:Y:S01]  /*23b10*/  LDS.128 R240, [R0.X4+UR5+0x41f0] ;  /* 0x0041f00500f07984 */ /* 0x000e620008004c00 */
[----:B------:R-:W-:Y:S01]  /*23b20*/  FFMA R79, R79, R19, R113 ;  /* 0x000000134f4f7223 */ /* 0x000fe20000000071 */
[----:B--2---:R-:W-:Y:S01]  /*23b30*/  FFMA R168, R232, R20, R168 ;  /* 0x00000014e8a87223 */ /* 0x004fe200000000a8 */
        /* <DEDUP_REMOVED lines=10> */
[-C--:B------:R-:W-:Y:S01]  /*23be0*/  FFMA R106, R95, R19.reuse, R106 ;  /* 0x000000135f6a7223 */ /* 0x080fe2000000006a */
[----:B------:R-:W-:Y:S01]  /*23bf0*/  FFMA R144, R230, R34, R229 ;  /* 0x00000022e6907223 */ /* 0x000fe200000000e5 */
[----:B------:R-:W-:Y:S01]  /*23c00*/  FFMA R107, R107, R19, R116 ;  /* 0x000000136b6b7223 */ /* 0x000fe20000000074 */
[----:B----4-:R-:W-:Y:S01]  /*23c10*/  FFMA R66, R172, R28, R66 ;  /* 0x0000001cac427223 */ /* 0x010fe20000000042 */
        /* <DEDUP_REMOVED lines=20> */
[C---:B-1----:R-:W-:Y:S01]  /*23d60*/  FFMA R64, R180.reuse, R20, R64 ;  /* 0x00000014b4407223 */ /* 0x042fe20000000040 */
[C---:B------:R-:W-:Y:S01]  /*23d70*/  FFMA R128, R180.reuse, R24, R128 ;  /* 0x00000018b4807223 */ /* 0x040fe20000000080 */
[C---:B------:R-:W-:Y:S01]  /*23d80*/  FFMA R132, R180.reuse, R28, R132 ;  /* 0x0000001cb4847223 */ /* 0x040fe20000000084 */
[----:B------:R-:W-:Y:S01]  /*23d90*/  FFMA R63, R180, R32, R107 ;  /* 0x00000020b43f7223 */ /* 0x000fe2000000006b */
[----:B------:R-:W-:Y:S01]  /*23da0*/  FFMA R75, R236, R28, R75 ;  /* 0x0000001cec4b7223 */ /* 0x000fe2000000004b */
[----:B------:R-:W-:Y:S01]  /*23db0*/  FFMA R188, R173, R29, R66 ;  /* 0x0000001dadbc7223 */ /* 0x000fe20000000042 */
[----:B------:R1:W-:Y:S01]  /*23dc0*/  STL [R1+0xc4], R144 ;  /* 0x0000c49001007387 */ /* 0x0003e20000100800 */
[----:B------:R-:W-:Y:S01]  /*23dd0*/  FFMA R91, R91, R19, R114 ;  /* 0x000000135b5b7223 */ /* 0x000fe20000000072 */
[C---:B------:R-:W-:Y:S01]  /*23de0*/  FFMA R172, R173.reuse, R21, R95 ;  /* 0x00000015adac7223 */ /* 0x040fe2000000005f */
[C---:B------:R-:W-:Y:S01]  /*23df0*/  FFMA R180, R173.reuse, R25, R94 ;  /* 0x00000019adb47223 */ /* 0x040fe2000000005e */
[----:B------:R-:W-:Y:S01]  /*23e00*/  FFMA R66, R173, R33, R93 ;  /* 0x00000021ad427223 */ /* 0x000fe2000000005d */
[----:B------:R2:W-:Y:S01]  /*23e10*/  STL [R1+0x134], R140 ;  /* 0x0001348c01007387 */ /* 0x0005e20000100800 */
[-C--:B------:R-:W-:Y:S01]  /*23e20*/  FFMA R173, R237, R21.reuse, R77 ;  /* 0x00000015edad7223 */ /* 0x080fe2000000004d */
[C---:B------:R-:W-:Y:S01]  /*23e30*/  FFMA R136, R177.reuse, R21, R136 ;  /* 0x00000015b1887223 */ /* 0x040fe20000000088 */
[C---:B------:R-:W-:Y:S01]  /*23e40*/  FFMA R148, R177.reuse, R25, R148 ;  /* 0x00000019b1947223 */ /* 0x040fe20000000094 */
[C---:B------:R-:W-:Y:S01]  /*23e50*/  FFMA R164, R177.reuse, R29, R164 ;  /* 0x0000001db1a47223 */ /* 0x040fe200000000a4 */
[----:B-1----:R-:W-:Y:S01]  /*23e60*/  FFMA R144, R234, R26, R169 ;  /* 0x0000001aea907223 */ /* 0x002fe200000000a9 */
[----:B------:R-:W-:Y:S01]  /*23e70*/  FFMA R65, R177, R33, R65 ;  /* 0x00000021b1417223 */ /* 0x000fe20000000041 */
[C---:B------:R-:W-:Y:S01]  /*23e80*/  FFMA R176, R237.reuse, R25, R176 ;  /* 0x00000019edb07223 */ /* 0x040fe200000000b0 */
[C---:B------:R-:W-:Y:S01]  /*23e90*/  FFMA R61, R184.reuse, R28, R61 ;  /* 0x0000001cb83d7223 */ /* 0x040fe2000000003d */
[----:B------:R-:W-:Y:S01]  /*23ea0*/  FFMA R92, R184, R20, R92 ;  /* 0x00000014b85c7223 */ /* 0x000fe2000000005c */
[----:B--2---:R-:W-:Y:S01]  /*23eb0*/  FFMA R140, R234, R30, R170 ;  /* 0x0000001eea8c7223 */ /* 0x004fe200000000aa */
[----:B------:R-:W-:Y:S01]  /*23ec0*/  FFMA R177, R237, R29, R75 ;  /* 0x0000001dedb17223 */ /* 0x000fe2000000004b */
[C---:B------:R-:W-:Y:S01]  /*23ed0*/  FFMA R62, R184.reuse, R24, R62 ;  /* 0x00000018b83e7223 */ /* 0x040fe2000000003e */
[-C--:B------:R-:W-:Y:S01]  /*23ee0*/  FFMA R91, R184, R32.reuse, R91 ;  /* 0x00000020b85b7223 */ /* 0x080fe2000000005b */
[-C--:B------:R-:W-:Y:S01]  /*23ef0*/  FFMA R49, R208, R32.reuse, R49 ;  /* 0x00000020d0317223 */ /* 0x080fe20000000031 */
[----:B------:R-:W-:Y:S01]  /*23f00*/  FFMA R45, R212, R32, R45 ;  /* 0x00000020d42d7223 */ /* 0x000fe2000000002d */
[C---:B------:R-:W-:Y:S01]  /*23f10*/  FFMA R74, R240.reuse, R20, R74 ;  /* 0x00000014f04a7223 */ /* 0x040fe2000000004a */
[----:B------:R-:W-:Y:S01]  /*23f20*/  FFMA R73, R240, R24, R73 ;  /* 0x00000018f0497223 */ /* 0x000fe20000000049 */
[----:B------:R1:W-:Y:S01]  /*23f30*/  STL [R1+0x110], R144 ;  /* 0x0001109001007387 */ /* 0x0003e20000100800 */
[----:B------:R-:W-:Y:S01]  /*23f40*/  FFMA R152, R238, R22, R173 ;  /* 0x00000016ee987223 */ /* 0x000fe200000000ad */
[-C--:B------:R-:W-:Y:S01]  /*23f50*/  FFMA R78, R232, R32.reuse, R78 ;  /* 0x00000020e84e7223 */ /* 0x080fe2000000004e */
[----:B------:R-:W-:Y:S01]  /*23f60*/  FFMA R76, R236, R32, R76 ;  /* 0x00000020ec4c7223 */ /* 0x000fe2000000004c */
[----:B------:R2:W-:Y:S01]  /*23f70*/  STL [R1+0xe4], R140 ;  /* 0x0000e48c01007387 */ /* 0x0005e20000100800 */
[C---:B------:R-:W-:Y:S01]  /*23f80*/  FFMA R184, R240.reuse, R28, R99 ;  /* 0x0000001cf0b87223 */ /* 0x040fe20000000063 */
[----:B------:R-:W-:Y:S01]  /*23f90*/  FFMA R72, R240, R32, R72 ;  /* 0x00000020f0487223 */ /* 0x000fe20000000048 */
[C---:B------:R-:W-:Y:S01]  /*23fa0*/  FFMA R64, R181.reuse, R21, R64 ;  /* 0x00000015b5407223 */ /* 0x040fe20000000040 */
[C---:B------:R-:W-:Y:S01]  /*23fb0*/  FFMA R128, R181.reuse, R25, R128 ;  /* 0x00000019b5807223 */ /* 0x040fe20000000080 */
[C---:B------:R-:W-:Y:S01]  /*23fc0*/  FFMA R132, R181.reuse, R29, R132 ;  /* 0x0000001db5847223 */ /* 0x040fe20000000084 */
[C---:B-1----:R-:W-:Y:S01]  /*23fd0*/  FFMA R144, R238.reuse, R26, R176 ;  /* 0x0000001aee907223 */ /* 0x042fe200000000b0 */
[----:B------:R-:W-:Y:S01]  /*23fe0*/  FFMA R63, R181, R33, R63 ;  /* 0x00000021b53f7223 */ /* 0x000fe2000000003f */
[-C--:B------:R-:W-:Y:S01]  /*23ff0*/  FFMA R204, R185, R29.reuse, R61 ;  /* 0x0000001db9cc7223 */ /* 0x080fe2000000003d */
[-C--:B------:R-:W-:Y:S01]  /*24000*/  FFMA R216, R193, R29.reuse, R56 ;  /* 0x0000001dc1d87223 */ /* 0x080fe20000000038 */
[----:B------:R-:W-:Y:S01]  /*24010*/  FFMA R232, R201, R29, R53 ;  /* 0x0000001dc9e87223 */ /* 0x000fe20000000035 */
[----:B--2---:R-:W-:Y:S01]  /*24020*/  FFMA R140, R238, R30, R177 ;  /* 0x0000001eee8c7223 */ /* 0x004fe200000000b1 */
        /* <DEDUP_REMOVED lines=17> */
[-C--:B------:R-:W-:Y:S01]  /*24140*/  FFMA R49, R209, R33.reuse, R49 ;  /* 0x00000021d1317223 */ /* 0x080fe20000000031 */
[----:B------:R-:W-:Y:S01]  /*24150*/  FFMA R45, R213, R33, R45 ;  /* 0x00000021d52d7223 */ /* 0x000fe2000000002d */
[C---:B------:R-:W-:Y:S01]  /*24160*/  FFMA R181, R241.reuse, R21, R74 ;  /* 0x00000015f1b57223 */ /* 0x040fe2000000004a */
[C---:B------:R-:W-:Y:S01]  /*24170*/  FFMA R185, R241.reuse, R25, R73 ;  /* 0x00000019f1b97223 */ /* 0x040fe20000000049 */
[----:B------:R-:W-:Y:S01]  /*24180*/  STL [R1+0x120], R152 ;  /* 0x0001209801007387 */ /* 0x000fe20000100800 */
[----:B------:R-:W-:Y:S01]  /*24190*/  FFMA R184, R241, R29, R184 ;  /* 0x0000001df1b87223 */ /* 0x000fe200000000b8 */
[C---:B------:R-:W-:Y:S01]  /*241a0*/  FFMA R189, R245.reuse, R21, R71 ;  /* 0x00000015f5bd7223 */ /* 0x040fe20000000047 */
        /* <DEDUP_REMOVED lines=31> */
[----:B------:R1:W-:Y:S01]  /*243a0*/  STL [R1+0xd0], R140 ;  /* 0x0000d08c01007387 */ /* 0x0003e20000100800 */
        /* <DEDUP_REMOVED lines=16> */
[----:B------:R-:W1:Y:S04]  /*244b0*/  LDS.128 R36, [R0.X4+UR5+0x51e0] ;  /* 0x0051e00500247984 */ /* 0x000e680008004c00 */
[----:B------:R-:W2:Y:S04]  /*244c0*/  LDS.128 R40, [R0.X4+UR5+0x52e0] ;  /* 0x0052e00500287984 */ /* 0x000ea80008004c00 */
[----:B------:R-:W4:Y:S04]  /*244d0*/  LDS.128 R44, [R0.X4+UR5+0x53e0] ;  /* 0x0053e005002c7984 */ /* 0x000f280008004c00 */
[----:B------:R-:W1:Y:S04]  /*244e0*/  LDS.128 R48, [R0.X4+UR5+0x60e0] ;  /* 0x0060e00500307984 */ /* 0x000e680008004c00 */
        /* <DEDUP_REMOVED lines=18> */
[----:B------:R-:W1:Y:S01]  /*24610*/  LDS.128 R124, [R0.X4+UR5+0x73f0] ;  /* 0x0073f005007c7984 */ /* 0x000e620008004c00 */
[----:B------:R-:W-:-:S03]  /*24620*/  FFMA R152, R246, R22, R189 ;  /* 0x00000016f6987223 */ /* 0x000fc600000000bd */
[----:B------:R-:W-:Y:S04]  /*24630*/  STL [R1+0x10c], R144 ;  /* 0x00010c9001007387 */ /* 0x000fe80000100800 */
[----:B------:R2:W-:Y:S04]  /*24640*/  STL [R1+0xe0], R140 ;  /* 0x0000e08c01007387 */ /* 0x0005e80000100800 */
[----:B------:R-:W-:Y:S01]  /*24650*/  STL [R1+0xf8], R152 ;  /* 0x0000f89801007387 */ /* 0x000fe20000100800 */
[----:B--2---:R-:W-:-:S05]  /*24660*/  FFMA R140, R246, R26, R192 ;  /* 0x0000001af68c7223 */ /* 0x004fca00000000c0 */
[----:B------:R2:W-:Y:S02]  /*24670*/  STL [R1+0xcc], R140 ;  /* 0x0000cc8c01007387 */ /* 0x0005e40000100800 */
[----:B--2---:R-:W-:-:S05]  /*24680*/  FFMA R140, R250, R22, R196 ;  /* 0x00000016fa8c7223 */ /* 0x004fca00000000c4 */
[----:B------:R2:W-:Y:S01]  /*24690*/  STL [R1+0xdc], R140 ;  /* 0x0000dc8c01007387 */ /* 0x0005e20000100800 */
[-C--:B------:R-:W-:Y:S01]  /*246a0*/  FFMA R233, R234, R34.reuse, R233 ;  /* 0x00000022eae97223 */ /* 0x080fe200000000e9 */
        /* <DEDUP_REMOVED lines=8> */
[----:B---3--:R-:W-:-:S02]  /*24730*/  IADD3 R3, R3, 0x40, RZ ;  /* 0x0000004003037810 */ /* 0x008fc40007ffe0ff */
[----:B-12-4-:R-:W2:Y:S04]  /*24740*/  LDL.LU R140, [R1+0x58] ;  /* 0x00005800018c7983 */ /* 0x016ea80000300800 */
[----:B------:R-:W3:Y:S04]  /*24750*/  LDL.LU R225, [R1+0x54] ;  /* 0x0000540001e17983 */ /* 0x000ee80000300800 */
[----:B------:R-:W4:Y:S01]  /*24760*/  LDL.LU R222, [R1+0x50] ;  /* 0x0000500001de7983 */ /* 0x000f220000300800 */
[----:B------:R-:W-:Y:S01]  /*24770*/  ULDC.64 UR10, c[0x0][0x118] ;  /* 0x00004600000a7ab9 */ /* 0x000fe20000000a00 */
[C---:B--2---:R-:W-:Y:S01]  /*24780*/  FFMA R140, R171.reuse, R11, R140 ;  /* 0x0000000bab8c7223 */ /* 0x044fe2000000008c */
[C---:B---3--:R-:W-:Y:S01]  /*24790*/  FFMA R152, R171.reuse, R15, R225 ;  /* 0x0000000fab987223 */ /* 0x048fe200000000e1 */
[----:B----4-:R-:W-:-:S01]  /*247a0*/  FFMA R156, R171, R19, R222 ;  /* 0x00000013ab9c7223 */ /* 0x010fc200000000de */
[----:B------:R-:W2:Y:S04]  /*247b0*/  LDL.LU R192, [R1+0x5c] ;  /* 0x00005c0001c07983 */ /* 0x000ea80000300800 */
[----:B------:R-:W3:Y:S04]  /*247c0*/  LDL.LU R189, [R1+0x60] ;  /* 0x0000600001bd7983 */ /* 0x000ee80000300800 */
        /* <DEDUP_REMOVED lines=16> */
[----:B------:R-:W-:Y:S04]  /*248d0*/  STL [R1+0x354], R124 ;  /* 0x0003547c01007387 */ /* 0x000fe80000100800 */
        /* <DEDUP_REMOVED lines=30> */
[----:B------:R1:W-:Y:S04]  /*24ac0*/  STL [R1+0x2d8], R119 ;  /* 0x0002d87701007387 */ /* 0x0003e80000100800 */
[----:B------:R1:W-:Y:S04]  /*24ad0*/  STL [R1+0x2d4], R123 ;  /* 0x0002d47b01007387 */ /* 0x0003e80000100800 */
[----:B------:R1:W-:Y:S02]  /*24ae0*/  STL [R1+0x2d0], R127 ;  /* 0x0002d07f01007387 */ /* 0x0003e40000100800 */
[----:B-1----:R-:W-:-:S02]  /*24af0*/  FFMA R119, R80, R32, R156 ;  /* 0x0000002050777223 */ /* 0x002fc4000000009c */
[----:B------:R-:W4:Y:S01]  /*24b00*/  LDL.LU R93, [R1+0x4] ;  /* 0x00000400015d7983 */ /* 0x000f220000300800 */
[----:B------:R-:W-:-:S03]  /*24b10*/  FFMA R123, R80, R28, R152 ;  /* 0x0000001c507b7223 */ /* 0x000fc60000000098 */
[----:B------:R-:W4:Y:S01]  /*24b20*/  LDL.LU R85, [R1+0x98] ;  /* 0x0000980001557983 */ /* 0x000f220000300800 */
[----:B------:R-:W-:-:S03]  /*24b30*/  FFMA R127, R80, R24, R140 ;  /* 0x00000018507f7223 */ /* 0x000fc6000000008c */
[----:B------:R-:W4:Y:S04]  /*24b40*/  LDL.LU R124, [R1+0xf4] ;  /* 0x0000f400017c7983 */ /* 0x000f280000300800 */
        /* <DEDUP_REMOVED lines=17> */
[----:B------:R-:W4:Y:S01]  /*24c60*/  LDL.LU R193, [R1+0x80] ;  /* 0x0000800001c17983 */ /* 0x000f220000300800 */
[----:B--2---:R-:W-:-:S03]  /*24c70*/  FFMA R171, R171, R7, R192 ;  /* 0x00000007abab7223 */ /* 0x004fc600000000c0 */
[----:B------:R-:W2:Y:S01]  /*24c80*/  LDL.LU R192, [R1+0xac] ;  /* 0x0000ac0001c07983 */ /* 0x000ea20000300800 */
[----:B------:R-:W-:Y:S01]  /*24c90*/  FFMA R0, R80, R20, R171 ;  /* 0x0000001450007223 */ /* 0x000fe200000000ab */
[C---:B---3--:R-:W-:Y:S01]  /*24ca0*/  FFMA R152, R181.reuse, R165, R189 ;  /* 0x000000a5b5987223 */ /* 0x048fe200000000bd */
[C---:B------:R-:W-:Y:S01]  /*24cb0*/  FFMA R140, R181.reuse, R157, R184 ;  /* 0x0000009db58c7223 */ /* 0x040fe200000000b8 */
[----:B------:R-:W3:Y:S01]  /*24cc0*/  LDL.LU R189, [R1+0x160] ;  /* 0x0001600001bd7983 */ /* 0x000ee20000300800 */
[C---:B------:R-:W-:Y:S01]  /*24cd0*/  FFMA R80, R181.reuse, R129, R185 ;  /* 0x00000081b5507223 */ /* 0x040fe200000000b9 */
[----:B------:R-:W-:Y:S02]  /*24ce0*/  FFMA R222, R181, R161, R222 ;  /* 0x000000a1b5de7223 */ /* 0x000fe400000000de */
[----:B------:R-:W2:Y:S04]  /*24cf0*/  LDL.LU R184, [R1+0x174] ;  /* 0x0001740001b87983 */ /* 0x000ea80000300800 */
[----:B------:R-:W3:Y:S04]  /*24d00*/  LDL.LU R185, [R1+0x84] ;  /* 0x0000840001b97983 */ /* 0x000ee80000300800 */
[----:B------:R-:W3:Y:S01]  /*24d10*/  LDL.LU R181, [R1+0xb0] ;  /* 0x0000b00001b57983 */ /* 0x000ee20000300800 */
[C---:B------:R-:W-:Y:S01]  /*24d20*/  FFMA R229, R225.reuse, R165, R229 ;  /* 0x000000a5e1e57223 */ /* 0x040fe200000000e5 */
[C---:B------:R-:W-:Y:S01]  /*24d30*/  FFMA R160, R225.reuse, R161, R160 ;  /* 0x000000a1e1a07223 */ /* 0x040fe200000000a0 */
[C---:B------:R-:W-:Y:S01]  /*24d40*/  FFMA R156, R225.reuse, R157, R177 ;  /* 0x0000009de19c7223 */ /* 0x040fe200000000b1 */
[----:B------:R-:W-:Y:S01]  /*24d50*/  FFMA R225, R225, R129, R176 ;  /* 0x00000081e1e17223 */ /* 0x000fe200000000b0 */
[----:B------:R-:W3:Y:S04]  /*24d60*/  LDL.LU R177, [R1+0x16c] ;  /* 0x00016c0001b17983 */ /* 0x000ee80000300800 */
[----:B------:R-:W3:Y:S01]  /*24d70*/  LDL.LU R176, [R1+0x17c] ;  /* 0x00017c0001b07983 */ /* 0x000ee20000300800 */
[C---:B------:R-:W-:Y:S01]  /*24d80*/  FFMA R250, R226.reuse, R165, R173 ;  /* 0x000000a5e2fa7223 */ /* 0x040fe200000000ad */
[C---:B------:R-:W-:Y:S01]  /*24d90*/  FFMA R246, R226.reuse, R161, R170 ;  /* 0x000000a1e2f67223 */ /* 0x040fe200000000aa */
[C---:B------:R-:W-:Y:S01]  /*24da0*/  FFMA R230, R226.reuse, R157, R230 ;  /* 0x0000009de2e67223 */ /* 0x040fe200000000e6 */
[----:B------:R-:W3:Y:S01]  /*24db0*/  LDL.LU R173, [R1+0x88] ;  /* 0x0000880001ad7983 */ /* 0x000ee20000300800 */
[----:B------:R-:W-:-:S03]  /*24dc0*/  FFMA R226, R226, R129, R169 ;  /* 0x00000081e2e27223 */ /* 0x000fc600000000a9 */
[----:B------:R-:W3:Y:S01]  /*24dd0*/  LDL.LU R170, [R1+0xb4] ;  /* 0x0000b40001aa7983 */ /* 0x000ee20000300800 */
[----:B------:R-:W-:-:S03]  /*24de0*/  FFMA R89, R242, R165, R168 ;  /* 0x000000a5f2597223 */ /* 0x000fc600000000a8 */
[----:B------:R-:W3:Y:S04]  /*24df0*/  LDL.LU R169, [R1+0x178] ;  /* 0x0001780001a97983 */ /* 0x000ee80000300800 */
[----:B------:R-:W3:Y:S01]  /*24e00*/  LDL.LU R168, [R1+0x180] ;  /* 0x0001800001a87983 */ /* 0x000ee20000300800 */
[----:B------:R-:W-:Y:S01]  /*24e10*/  FFMA R136, R179, R23, R136 ;  /* 0x00000017b3887223 */ /* 0x000fe20000000088 */
[C---:B----4-:R-:W-:Y:S01]  /*24e20*/  FFMA R85, R242.reuse, R161, R85 ;  /* 0x000000a1f2557223 */ /* 0x050fe20000000055 */
        /* <DEDUP_REMOVED lines=17> */
[----:B------:R1:W-:Y:S04]  /*24f40*/  STL [R1+0xbc], R133 ;  /* 0x0000bc8501007387 */ /* 0x0003e80000100800 */
[----:B------:R4:W-:Y:S01]  /*24f50*/  STL [R1+0xb8], R137 ;  /* 0x0000b88901007387 */ /* 0x0009e20000100800 */
[----:B------:R-:W-:Y:S01]  /*24f60*/  FFMA R98, R141, R129, R196 ;  /* 0x000000818d627223 */ /* 0x000fe200000000c4 */
[----:B-1----:R-:W-:Y:S01]  /*24f70*/  FFMA R133, R175, R23, R172 ;  /* 0x00000017af857223 */ /* 0x002fe200000000ac */
[----:B----4-:R-:W-:Y:S01]  /*24f80*/  FFMA R137, R179, R35, R178 ;  /* 0x00000023b3897223 */ /* 0x010fe200000000b2 */
[-C--:B--2---:R-:W-:Y:S01]  /*24f90*/  FFMA R114, R145, R129.reuse, R184 ;  /* 0x0000008191727223 */ /* 0x084fe200000000b8 */
[-C--:B---3--:R-:W-:Y:S01]  /*24fa0*/  FFMA R87, R149, R129.reuse, R176 ;  /* 0x0000008195577223 */ /* 0x088fe200000000b0 */
[----:B------:R-:W-:Y:S01]  /*24fb0*/  FFMA R103, R153, R129, R168 ;  /* 0x0000008199677223 */ /* 0x000fe200000000a8 */
[----:B------:R-:W-:-:S05]  /*24fc0*/  FFMA R129, R175, R27, R180 ;  /* 0x0000001baf817223 */ /* 0x000fca00000000b4 */
[----:B------:R1:W-:Y:S04]  /*24fd0*/  STL [R1+0xb4], R129 ;  /* 0x0000b48101007387 */ /* 0x0003e80000100800 */
[----:B------:R2:W-:Y:S01]  /*24fe0*/  STL [R1+0xb0], R133 ;  /* 0x0000b08501007387 */ /* 0x0005e20000100800 */
[----:B-1----:R-:W-:-:S03]  /*24ff0*/  FFMA R129, R179, R31, R164 ;  /* 0x0000001fb3817223 */ /* 0x002fc600000000a4 */
[----:B------:R-:W-:Y:S01]  /*25000*/  STL [R1+0xac], R137 ;  /* 0x0000ac8901007387 */ /* 0x000fe20000100800 */
[----:B--2---:R-:W-:-:S03]  /*25010*/  FFMA R133, R179, R27, R148 ;  /* 0x0000001bb3857223 */ /* 0x004fc60000000094 */
[----:B------:R1:W-:Y:S04]  /*25020*/  STL [R1+0xa8], R129 ;  /* 0x0000a88101007387 */ /* 0x0003e80000100800 */
[----:B------:R2:W-:Y:S01]  /*25030*/  STL [R1+0xa4], R133 ;  /* 0x0000a48501007387 */ /* 0x0005e20000100800 */
[----:B-1----:R-:W-:-:S03]  /*25040*/  FFMA R129, R183, R35, R182 ;  /* 0x00000023b7817223 */ /* 0x002fc600000000b6 */
[----:B------:R-:W-:Y:S01]  /*25050*/  STL [R1+0xa0], R136 ;  /* 0x0000a08801007387 */ /* 0x000fe20000100800 */
[C---:B--2---:R-:W-:Y:S01]  /*25060*/  FFMA R133, R183.reuse, R31, R132 ;  /* 0x0000001fb7857223 */ /* 0x044fe20000000084 */
[----:B------:R-:W-:Y:S02]  /*25070*/  FFMA R132, R183, R27, R128 ;  /* 0x0000001bb7847223 */ /* 0x000fe40000000080 */
[----:B------:R1:W-:Y:S01]  /*25080*/  STL [R1+0x9c], R129 ;  /* 0x00009c8101007387 */ /* 0x0003e20000100800 */
[----:B------:R-:W-:-:S03]  /*25090*/  FFMA R128, R187, R35, R186 ;  /* 0x00000023bb807223 */ /* 0x000fc600000000ba */
[----:B------:R-:W-:Y:S01]  /*250a0*/  STL [R1+0x98], R133 ;  /* 0x0000988501007387 */ /* 0x000fe20000100800 */
[----:B-1----:R-:W-:-:S03]  /*250b0*/  FFMA R129, R183, R23, R201 ;  /* 0x00000017b7817223 */ /* 0x002fc600000000c9 */
[----:B------:R1:W-:Y:S04]  /*250c0*/  STL [R1+0x94], R132 ;  /* 0x0000948401007387 */ /* 0x0003e80000100800 */
[----:B------:R2:W-:Y:S01]  /*250d0*/  STL [R1+0x90], R129 ;  /* 0x0000908101007387 */ /* 0x0005e20000100800 */
[----:B------:R-:W-:Y:S01]  /*250e0*/  FFMA R122, R145, R161, R192 ;  /* 0x000000a1917a7223 */ /* 0x000fe200000000c0 */
[C---:B-1----:R-:W-:Y:S02]  /*250f0*/  FFMA R132, R187.reuse, R31, R204 ;  /* 0x0000001fbb847223 */ /* 0x042fe400000000cc */
[----:B------:R1:W-:Y:S01]  /*25100*/  STL [R1+0x8c], R128 ;  /* 0x00008c8001007387 */ /* 0x0003e20000100800 */
[----:B--2---:R-:W-:-:S03]  /*25110*/  FFMA R129, R187, R27, R205 ;  /* 0x0000001bbb817223 */ /* 0x004fc600000000cd */
[----:B------:R2:W-:Y:S01]  /*25120*/  STL [R1+0x88], R132 ;  /* 0x0000888401007387 */ /* 0x0005e20000100800 */
[----:B------:R-:W-:-:S03]  /*25130*/  FFMA R91, R149, R157, R177 ;  /* 0x0000009d955b7223 */ /* 0x000fc600000000b1 */
[----:B------:R-:W3:Y:S01]  /*25140*/  LDL.LU R192, [R1] ;  /* 0x0000000001c07983 */ /* 0x000ee20000300800 */
[----:B-1----:R-:W-:-:S03]  /*25150*/  FFMA R128, R187, R23, R208 ;  /* 0x00000017bb807223 */ /* 0x002fc600000000d0 */
[----:B------:R1:W-:Y:S04]  /*25160*/  STL [R1+0x84], R129 ;  /* 0x0000848101007387 */ /* 0x0003e80000100800 */
[----:B------:R-:W4:Y:S01]  /*25170*/  LDL.LU R177, [R1+0x10] ;  /* 0x0000100001b17983 */ /* 0x000f220000300800 */
[----:B--2---:R-:W-:-:S03]  /*25180*/  FFMA R132, R191, R31, R209 ;  /* 0x0000001fbf847223 */ /* 0x004fc600000000d1 */
[----:B------:R2:W-:Y:S01]  /*25190*/  STL [R1+0x80], R128 ;  /* 0x0000808001007387 */ /* 0x0005e20000100800 */
[C---:B-1----:R-:W-:Y:S01]  /*251a0*/  FFMA R129, R191.reuse, R27, R212 ;  /* 0x0000001bbf817223 */ /* 0x042fe200000000d4 */
[----:B--2---:R-:W-:-:S05]  /*251b0*/  FFMA R128, R191, R35, R190 ;  /* 0x00000023bf807223 */ /* 0x004fca00000000be */
[----:B------:R1:W-:Y:S04]  /*251c0*/  STL [R1+0x7c], R128 ;  /* 0x00007c8001007387 */ /* 0x0003e80000100800 */
[----:B------:R2:W-:Y:S04]  /*251d0*/  STL [R1+0x78], R132 ;  /* 0x0000788401007387 */ /* 0x0005e80000100800 */
[----:B------:R-:W4:Y:S01]  /*251e0*/  LDL.LU R176, [R1+0x20] ;  /* 0x0000200001b07983 */ /* 0x000f220000300800 */
[----:B-1----:R-:W-:-:S03]  /*251f0*/  FFMA R128, R191, R23, R213 ;  /* 0x00000017bf807223 */ /* 0x002fc600000000d5 */
[----:B------:R1:W-:Y:S01]  /*25200*/  STL [R1+0x74], R129 ;  /* 0x0000748101007387 */ /* 0x0003e20000100800 */
[----:B--2---:R-:W-:-:S03]  /*25210*/  FFMA R132, R195, R31, R216 ;  /* 0x0000001fc3847223 */ /* 0x004fc600000000d8 */
[----:B------:R2:W-:Y:S01]  /*25220*/  STL [R1+0x70], R128 ;  /* 0x0000708001007387 */ /* 0x0005e20000100800 */
[C---:B-1----:R-:W-:Y:S01]  /*25230*/  FFMA R129, R195.reuse, R35, R194 ;  /* 0x00000023c3817223 */ /* 0x042fe200000000c2 */
[----:B--2---:R-:W-:-:S04]  /*25240*/  FFMA R128, R195, R27, R217 ;  /* 0x0000001bc3807223 */ /* 0x004fc800000000d9 */
[----:B------:R1:W-:Y:S04]  /*25250*/  STL [R1+0x6c], R129 ;  /* 0x00006c8101007387 */ /* 0x0003e80000100800 */
[----:B------:R2:W-:Y:S04]  /*25260*/  STL [R1+0x68], R132 ;  /* 0x0000688401007387 */ /* 0x0005e80000100800 */
[----:B------:R-:W4:Y:S01]  /*25270*/  LDL.LU R196, [R1+0x30] ;  /* 0x0000300001c47983 */ /* 0x000f220000300800 */
[----:B-1----:R-:W-:-:S03]  /*25280*/  FFMA R129, R195, R23, R220 ;  /* 0x00000017c3817223 */ /* 0x002fc600000000dc */
[----:B------:R1:W-:Y:S01]  /*25290*/  STL [R1+0x64], R128 ;  /* 0x0000648001007387 */ /* 0x0003e20000100800 */
[----:B--2---:R-:W-:-:S03]  /*252a0*/  FFMA R132, R199, R31, R221 ;  /* 0x0000001fc7847223 */ /* 0x004fc600000000dd */
[----:B------:R2:W-:Y:S01]  /*252b0*/  STL [R1+0x60], R129 ;  /* 0x0000608101007387 */ /* 0x0005e20000100800 */
[----:B-1----:R-:W-:Y:S01]  /*252c0*/  FFMA R128, R199, R35, R198 ;  /* 0x00000023c7807223 */ /* 0x002fe200000000c6 */
[----:B------:R-:W-:Y:S01]  /*252d0*/  FFMA R95, R149, R161, R181 ;  /* 0x000000a1955f7223 */ /* 0x000fe200000000b5 */
[----:B--2---:R-:W-:-:S03]  /*252e0*/  FFMA R129, R199, R27, R224 ;  /* 0x0000001bc7817223 */ /* 0x004fc600000000e0 */
[----:B------:R1:W-:Y:S01]  /*252f0*/  STL [R1+0x5c], R128 ;  /* 0x00005c8001007387 */ /* 0x0003e20000100800 */
[C---:B------:R-:W-:Y:S01]  /*25300*/  FFMA R106, R141.reuse, R161, R197 ;  /* 0x000000a18d6a7223 */ /* 0x040fe200000000c5 */
[----:B------:R-:W-:Y:S02]  /*25310*/  FFMA R102, R141, R157, R200 ;  /* 0x0000009d8d667223 */ /* 0x000fe400000000c8 */
[----:B------:R-:W-:Y:S04]  /*25320*/  STL [R1+0x58], R132 ;  /* 0x0000588401007387 */ /* 0x000fe80000100800 */
[----:B------:R-:W2:Y:S01]  /*25330*/  LDL.LU R181, [R1+0xc0] ;  /* 0x0000c00001b57983 */ /* 0x000ea20000300800 */
[----:B-1----:R-:W-:-:S03]  /*25340*/  FFMA R128, R199, R23, R228 ;  /* 0x00000017c7807223 */ /* 0x002fc600000000e4 */
[----:B------:R1:W-:Y:S01]  /*25350*/  STL [R1+0x54], R129 ;  /* 0x0000548101007387 */ /* 0x0003e20000100800 */
[C---:B------:R-:W-:Y:S01]  /*25360*/  FFMA R126, R145.reuse, R165, R193 ;  /* 0x000000a5917e7223 */ /* 0x040fe200000000c1 */
[----:B------:R-:W-:Y:S02]  /*25370*/  FFMA R118, R145, R157, R189 ;  /* 0x0000009d91767223 */ /* 0x000fe400000000bd */
[----:B------:R-:W2:Y:S04]  /*25380*/  LDL.LU R141, [R1+0xc8] ;  /* 0x0000c800018d7983 */ /* 0x000ea80000300800 */
[----:B------:R1:W-:Y:S04]  /*25390*/  STL [R1+0x50], R128 ;  /* 0x0000508001007387 */ /* 0x0003e80000100800 */
[----:B------:R-:W2:Y:S04]  /*253a0*/  LDL.LU R200, [R1+0x40] ;  /* 0x0000400001c87983 */ /* 0x000ea80000300800 */
[----:B------:R-:W2:Y:S01]  /*253b0*/  LDL.LU R145, [R1+0xd8] ;  /* 0x0000d80001917983 */ /* 0x000ea20000300800 */
[----:B------:R-:W-:Y:S01]  /*253c0*/  FFMA R99, R149, R165, R185 ;  /* 0x000000a595637223 */ /* 0x000fe200000000b9 */
[----:B------:R-:W-:-:S02]  /*253d0*/  FFMA R107, R153, R157, R169 ;  /* 0x0000009d996b7223 */ /* 0x000fc400000000a9 */
[----:B------:R-:W2:Y:S01]  /*253e0*/  LDL.LU R185, [R1+0xec] ;  /* 0x0000ec0001b97983 */ /* 0x000ea20000300800 */
[----:B------:R-:W-:-:S03]  /*253f0*/  FFMA R111, R153, R161, R170 ;  /* 0x000000a1996f7223 */ /* 0x000fc600000000aa */
[----:B------:R-:W2:Y:S01]  /*25400*/  LDL.LU R184, [R1+0x104] ;  /* 0x0001040001b87983 */ /* 0x000ea20000300800 */
[----:B------:R-:W-:-:S03]  /*25410*/  FFMA R115, R153, R165, R173 ;  /* 0x000000a599737223 */ /* 0x000fc600000000ad */
[----:B------:R-:W2:Y:S04]  /*25420*/  LDL.LU R157, [R1+0xe8] ;  /* 0x0000e800019d7983 */ /* 0x000ea80000300800 */
[----:B------:R-:W2:Y:S04]  /*25430*/  LDL.LU R161, [R1+0x118] ;  /* 0x0001180001a17983 */ /* 0x000ea80000300800 */
[----:B------:R-:W2:Y:S04]  /*25440*/  LDL.LU R189, [R1+0x128] ;  /* 0x0001280001bd7983 */ /* 0x000ea80000300800 */
[----:B------:R-:W2:Y:S04]  /*25450*/  LDL.LU R188, [R1+0x13c] ;  /* 0x00013c0001bc7983 */ /* 0x000ea80000300800 */
[----:B------:R-:W2:Y:S04]  /*25460*/  LDL.LU R165, [R1+0xd4] ;  /* 0x0000d40001a57983 */ /* 0x000ea80000300800 */
[----:B------:R-:W2:Y:S04]  /*25470*/  LDL.LU R149, [R1+0x114] ;  /* 0x0001140001957983 */ /* 0x000ea80000300800 */
[----:B------:R-:W2:Y:S01]  /*25480*/  LDL.LU R193, [R1+0x138] ;  /* 0x0001380001c17983 */ /* 0x000ea20000300800 */
[----:B---3--:R-:W-:-:S03]  /*25490*/  FFMA R178, R211, R31, R192 ;  /* 0x0000001fd3b27223 */ /* 0x008fc600000000c0 */
[----:B------:R-:W3:Y:S04]  /*254a0*/  LDL.LU R192, [R1+0x14c] ;  /* 0x00014c0001c07983 */ /* 0x000ee80000300800 */
[----:B------:R-:W3:Y:S04]  /*254b0*/  LDL.LU R137, [R1+0xc4] ;  /* 0x0000c40001897983 */ /* 0x000ee80000300800 */
[----:B------:R-:W3:Y:S04]  /*254c0*/  LDL.LU R133, [R1+0x100] ;  /* 0x0001000001857983 */ /* 0x000ee80000300800 */
[----:B------:R-:W3:Y:S01]  /*254d0*/  LDL.LU R197, [R1+0x124] ;  /* 0x0001240001c57983 */ /* 0x000ee20000300800 */
[----:B----4-:R-:W-:-:S03]  /*254e0*/  FFMA R182, R215, R31, R196 ;  /* 0x0000001fd7b67223 */ /* 0x010fc600000000c4 */
[----:B------:R-:W4:Y:S04]  /*254f0*/  LDL.LU R196, [R1+0x144] ;  /* 0x0001440001c47983 */ /* 0x000f280000300800 */
[----:B------:R-:W4:Y:S01]  /*25500*/  LDL.LU R136, [R1+0xe4] ;  /* 0x0000e40001887983 */ /* 0x000f220000300800 */
[----:B--2---:R-:W-:-:S03]  /*25510*/  FFMA R180, R215, R23, R141 ;  /* 0x00000017d7b47223 */ /* 0x004fc6000000008d */
[----:B------:R-:W2:Y:S01]  /*25520*/  LDL.LU R141, [R1+0x110] ;  /* 0x00011000018d7983 */ /* 0x000ea20000300800 */
[----:B------:R-:W-:-:S03]  /*25530*/  FFMA R187, R219, R35, R200 ;  /* 0x00000023dbbb7223 */ /* 0x000fc600000000c8 */
[----:B------:R-:W4:Y:S01]  /*25540*/  LDL.LU R200, [R1+0x134] ;  /* 0x0001340001c87983 */ /* 0x000f220000300800 */
[----:B------:R-:W-:-:S03]  /*25550*/  FFMA R186, R219, R31, R145 ;  /* 0x0000001fdbba7223 */ /* 0x000fc60000000091 */
[----:B------:R-:W4:Y:S04]  /*25560*/  LDL.LU R145, [R1+0xd0] ;  /* 0x0000d00001917983 */ /* 0x000f280000300800 */
[----:B------:R-:W4:Y:S04]  /*25570*/  LDL.LU R148, [R1+0xfc] ;  /* 0x0000fc0001947983 */ /* 0x000f280000300800 */
[----:B------:R-:W4:Y:S01]  /*25580*/  LDL.LU R164, [R1+0x120] ;  /* 0x0001200001a47983 */ /* 0x000f220000300800 */
[----:B------:R-:W-:-:S03]  /*25590*/  FFMA R191, R223, R35, R157 ;  /* 0x00000023dfbf7223 */ /* 0x000fc6000000009d */
[----:B------:R-:W4:Y:S01]  /*255a0*/  LDL.LU R153, [R1+0xe0] ;  /* 0x0000e00001997983 */ /* 0x000f220000300800 */
[----:B------:R-:W-:-:S03]  /*255b0*/  FFMA R190, R223, R31, R161 ;  /* 0x0000001fdfbe7223 */ /* 0x000fc600000000a1 */
[----:B-1----:R-:W4:Y:S04]  /*255c0*/  LDL.LU R129, [R1+0x10c] ;  /* 0x00010c0001817983 */ /* 0x002f280000300800 */
[----:B------:R-:W4:Y:S04]  /*255d0*/  LDL.LU R157, [R1+0xcc] ;  /* 0x0000cc00019d7983 */ /* 0x000f280000300800 */
[----:B------:R-:W4:Y:S01]  /*255e0*/  LDL.LU R161, [R1+0xf8] ;  /* 0x0000f80001a17983 */ /* 0x000f220000300800 */
[----:B------:R-:W-:-:S03]  /*255f0*/  FFMA R195, R227, R35, R165 ;  /* 0x00000023e3c37223 */ /* 0x000fc600000000a5 */
[----:B------:R-:W4:Y:S01]  /*25600*/  LDL.LU R165, [R1+0xdc] ;  /* 0x0000dc0001a57983 */ /* 0x000f220000300800 */
[----:B------:R-:W-:-:S03]  /*25610*/  FFMA R194, R227, R31, R149 ;  /* 0x0000001fe3c27223 */ /* 0x000fc60000000095 */
[----:B------:R-:W4:Y:S01]  /*25620*/  LDL.LU R149, [R1+0x48] ;  /* 0x0000480001957983 */ /* 0x000f220000300800 */
[-C--:B------:R-:W-:Y:S01]  /*25630*/  FFMA R175, R207, R35.reuse, R206 ;  /* 0x00000023cfaf7223 */ /* 0x080fe200000000ce */
[C---:B---3--:R-:W-:Y:S02]  /*25640*/  FFMA R199, R231.reuse, R35, R137 ;  /* 0x00000023e7c77223 */ /* 0x048fe40000000089 */
[----:B------:R-:W3:Y:S01]  /*25650*/  LDL.LU R137, [R1+0x38] ;  /* 0x0000380001897983 */ /* 0x000ee20000300800 */
[----:B------:R-:W-:-:S03]  /*25660*/  FFMA R198, R231, R31, R133 ;  /* 0x0000001fe7c67223 */ /* 0x000fc60000000085 */
[----:B------:R-:W3:Y:S01]  /*25670*/  LDL.LU R133, [R1+0x28] ;  /* 0x0000280001857983 */ /* 0x000ee20000300800 */
[----:B--2---:R-:W-:-:S03]  /*25680*/  FFMA R201, R235, R27, R141 ;  /* 0x0000001bebc97223 */ /* 0x004fc6000000008d */
[----:B------:R-:W2:Y:S01]  /*25690*/  LDL.LU R141, [R1+0x18] ;  /* 0x00001800018d7983 */ /* 0x000ea20000300800 */
[----:B----4-:R-:W-:-:S03]  /*256a0*/  FFMA R206, R239, R31, R145 ;  /* 0x0000001fefce7223 */ /* 0x010fc60000000091 */
[----:B------:R-:W4:Y:S01]  /*256b0*/  LDL.LU R145, [R1+0x8] ;  /* 0x0000080001917983 */ /* 0x000f220000300800 */
[-C--:B------:R-:W-:Y:S01]  /*256c0*/  FFMA R171, R203, R35.reuse, R202 ;  /* 0x00000023cbab7223 */ /* 0x080fe200000000ca */
[----:B------:R-:W-:Y:S01]  /*256d0*/  FFMA R183, R215, R35, R214 ;  /* 0x00000023d7b77223 */ /* 0x000fe200000000d6 */
[-C--:B------:R-:W-:Y:S01]  /*256e0*/  FFMA R202, R235, R31.reuse, R136 ;  /* 0x0000001febca7223 */ /* 0x080fe20000000088 */
[----:B------:R-:W-:Y:S01]  /*256f0*/  FFMA R214, R247, R31, R144 ;  /* 0x0000001ff7d67223 */ /* 0x000fe20000000090 */
[C---:B------:R-:W-:Y:S01]  /*25700*/  FFMA R189, R223.reuse, R27, R189 ;  /* 0x0000001bdfbd7223 */ /* 0x040fe200000000bd */
[----:B------:R-:W-:Y:S01]  /*25710*/  FFMA R188, R223, R23, R188 ;  /* 0x00000017dfbc7223 */ /* 0x000fe200000000bc */
[C---:B------:R-:W-:Y:S01]  /*25720*/  FFMA R193, R227.reuse, R27, R193 ;  /* 0x0000001be3c17223 */ /* 0x040fe200000000c1 */
[-C--:B------:R-:W-:Y:S01]  /*25730*/  FFMA R192, R227, R23.reuse, R192 ;  /* 0x00000017e3c07223 */ /* 0x080fe200000000c0 */
[-C--:B------:R-:W-:Y:S01]  /*25740*/  FFMA R208, R243, R23.reuse, R129 ;  /* 0x00000017f3d07223 */ /* 0x080fe20000000081 */
[C---:B------:R-:W-:Y:S01]  /*25750*/  FFMA R172, R207.reuse, R23, R252 ;  /* 0x00000017cfac7223 */ /* 0x040fe200000000fc */
        /* <DEDUP_REMOVED lines=23> */
[----:B------:R-:W-:Y:S01]  /*258d0*/  FFMA R160, R138, R166, R94 ;  /* 0x000000a68aa07223 */ /* 0x000fe2000000005e */
[-C--:B------:R-:W-:Y:S01]  /*258e0*/  FFMA R156, R142, R158.reuse, R102 ;  /* 0x0000009e8e9c7223 */ /* 0x080fe20000000066 */
[C---:B--2---:R-:W-:Y:S01]  /*258f0*/  FFMA R133, R141.reuse, R158, R124 ;  /* 0x0000009e8d857223 */ /* 0x044fe2000000007c */
[C---:B------:R-:W-:Y:S01]  /*25900*/  FFMA R136, R141.reuse, R162, R85 ;  /* 0x000000a28d887223 */ /* 0x040fe20000000055 */
[----:B------:R-:W2:Y:S01]  /*25910*/  LDL.LU R124, [R1+0x354] ;  /* 0x00035400017c7983 */ /* 0x000ea20000300800 */
[----:B------:R-:W-:-:S03]  /*25920*/  FFMA R144, R141, R166, R89 ;  /* 0x000000a68d907223 */ /* 0x000fc60000000059 */
[----:B------:R-:W3:Y:S01]  /*25930*/  LDL.LU R85, [R1+0x350] ;  /* 0x0003500001557983 */ /* 0x000ee20000300800 */
[----:B------:R-:W-:-:S03]  /*25940*/  FFMA R227, R141, R130, R242 ;  /* 0x000000828de37223 */ /* 0x000fc600000000f2 */
[----:B------:R-:W2:Y:S01]  /*25950*/  LDL.LU R89, [R1+0x34c] ;  /* 0x00034c0001597983 */ /* 0x000ea20000300800 */
[C---:B----4-:R-:W-:Y:S01]  /*25960*/  FFMA R228, R145.reuse, R130, R93 ;  /* 0x0000008291e47223 */ /* 0x050fe2000000005d */
[C---:B------:R-:W-:Y:S02]  /*25970*/  FFMA R140, R145.reuse, R158, R97 ;  /* 0x0000009e918c7223 */ /* 0x040fe40000000061 */
[----:B------:R-:W4:Y:S01]  /*25980*/  LDL.LU R93, [R1+0x348] ;  /* 0x00034800015d7983 */ /* 0x000f220000300800 */
[C---:B------:R-:W-:Y:S01]  /*25990*/  FFMA R141, R145.reuse, R162, R101 ;  /* 0x000000a2918d7223 */ /* 0x040fe20000000065 */
[----:B------:R-:W-:Y:S02]  /*259a0*/  FFMA R149, R145, R166, R105 ;  /* 0x000000a691957223 */ /* 0x000fe40000000069 */
[----:B------:R-:W2:Y:S04]  /*259b0*/  LDL.LU R97, [R1+0x344] ;  /* 0x0003440001617983 */ /* 0x000ea80000300800 */
[----:B------:R-:W2:Y:S01]  /*259c0*/  LDL.LU R252, [R1+0x4c] ;  /* 0x00004c0001fc7983 */ /* 0x000ea20000300800 */
[----:B------:R-:W-:-:S03]  /*259d0*/  FFMA R145, R134, R158, R113 ;  /* 0x0000009e86917223 */ /* 0x000fc60000000071 */
[----:B------:R-:W3:Y:S04]  /*259e0*/  LDL.LU R101, [R1+0x340] ;  /* 0x0003400001657983 */ /* 0x000ee80000300800 */
[----:B------:R-:W3:Y:S04]  /*259f0*/  LDL.LU R105, [R1+0x33c] ;  /* 0x00033c0001697983 */ /* 0x000ee80000300800 */
[----:B------:R-:W3:Y:S04]  /*25a00*/  LDL.LU R109, [R1+0x338] ;  /* 0x00033800016d7983 */ /* 0x000ee80000300800 */
[----:B------:R-:W3:Y:S04]  /*25a10*/  LDL.LU R248, [R1+0x3c] ;  /* 0x00003c0001f87983 */ /* 0x000ee80000300800 */
[----:B------:R-:W4:Y:S01]  /*25a20*/  LDL.LU R113, [R1+0x334] ;  /* 0x0003340001717983 */ /* 0x000f220000300800 */
[----:B------:R-:W-:-:S03]  /*25a30*/  FFMA R134, R138, R158, R86 ;  /* 0x0000009e8a867223 */ /* 0x000fc60000000056 */
[----:B------:R-:W4:Y:S04]  /*25a40*/  LDL.LU R117, [R1+0x330] ;  /* 0x0003300001757983 */ /* 0x000f280000300800 */
[----:B------:R-:W4:Y:S04]  /*25a50*/  LDL.LU R121, [R1+0x32c] ;  /* 0x00032c0001797983 */ /* 0x000f280000300800 */
[----:B------:R-:W4:Y:S04]  /*25a60*/  LDL.LU R244, [R1+0x2c] ;  /* 0x00002c0001f47983 */ /* 0x000f280000300800 */
        /* <DEDUP_REMOVED lines=8> */
[----:B------:R-:W4:Y:S01]  /*25af0*/  LDL.LU R236, [R1+0xc] ;  /* 0x00000c0001ec7983 */ /* 0x000f220000300800 */
[----:B------:R-:W-:Y:S01]  /*25b00*/  FFMA R213, R247, R27, R157 ;  /* 0x0000001bf7d57223 */ /* 0x000fe2000000009d */
[-C--:B------:R-:W-:Y:S01]  /*25b10*/  FFMA R216, R251, R23.reuse, R165 ;  /* 0x00000017fbd87223 */ /* 0x080fe200000000a5 */
[C---:B------:R-:W-:Y:S01]  /*25b20*/  FFMA R157, R142.reuse, R162, R106 ;  /* 0x000000a28e9d7223 */ /* 0x040fe2000000006a */
[----:B------:R-:W-:Y:S01]  /*25b30*/  FFMA R165, R142, R166, R110 ;  /* 0x000000a68ea57223 */ /* 0x000fe2000000006e */
[----:B------:R-:W4:Y:S01]  /*25b40*/  LDL.LU R106, [R1+0x310] ;  /* 0x00031000016a7983 */ /* 0x000f220000300800 */
[-C--:B------:R-:W-:Y:S01]  /*25b50*/  FFMA R212, R247, R23.reuse, R161 ;  /* 0x00000017f7d47223 */ /* 0x080fe200000000a1 */
[C---:B------:R-:W-:Y:S01]  /*25b60*/  FFMA R142, R146.reuse, R130, R114 ;  /* 0x00000082928e7223 */ /* 0x040fe20000000072 */
[----:B------:R-:W-:Y:S01]  /*25b70*/  FFMA R204, R239, R23, R164 ;  /* 0x00000017efcc7223 */ /* 0x000fe200000000a4 */
[----:B------:R-:W4:Y:S01]  /*25b80*/  LDL.LU R110, [R1+0x30c] ;  /* 0x00030c00016e7983 */ /* 0x000f220000300800 */
[C---:B------:R-:W-:Y:S01]  /*25b90*/  FFMA R161, R146.reuse, R158, R118 ;  /* 0x0000009e92a17223 */ /* 0x040fe20000000076 */
[----:B------:R-:W-:-:S02]  /*25ba0*/  FFMA R164, R146, R162, R122 ;  /* 0x000000a292a47223 */ /* 0x000fc4000000007a */
[----:B------:R-:W4:Y:S01]  /*25bb0*/  LDL.LU R114, [R1+0x308] ;  /* 0x0003080001727983 */ /* 0x000f220000300800 */
[----:B------:R-:W-:Y:S01]  /*25bc0*/  FFMA R217, R251, R27, R234 ;  /* 0x0000001bfbd97223 */ /* 0x000fe200000000ea */
[----:B------:R-:W-:Y:S02]  /*25bd0*/  FFMA R146, R146, R166, R126 ;  /* 0x000000a692927223 */ /* 0x000fe4000000007e */
[----:B------:R-:W4:Y:S01]  /*25be0*/  LDL.LU R118, [R1+0x304] ;  /* 0x0003040001767983 */ /* 0x000f220000300800 */
[----:B------:R-:W-:Y:S01]  /*25bf0*/  FFMA R170, R203, R31, R232 ;  /* 0x0000001fcbaa7223 */ /* 0x000fe200000000e8 */
[C---:B------:R-:W-:Y:S02]  /*25c00*/  FFMA R234, R150.reuse, R130, R87 ;  /* 0x0000008296ea7223 */ /* 0x040fe40000000057 */
[----:B------:R-:W4:Y:S01]  /*25c10*/  LDL.LU R122, [R1+0x300] ;  /* 0x00030000017a7983 */ /* 0x000f220000300800 */
[C---:B------:R-:W-:Y:S01]  /*25c20*/  FFMA R197, R231.reuse, R27, R197 ;  /* 0x0000001be7c57223 */ /* 0x040fe200000000c5 */
[----:B------:R-:W-:Y:S01]  /*25c30*/  FFMA R196, R231, R23, R196 ;  /* 0x00000017e7c47223 */ /* 0x000fe200000000c4 */
[C---:B------:R-:W-:Y:S01]  /*25c40*/  FFMA R232, R150.reuse, R158, R91 ;  /* 0x0000009e96e87223 */ /* 0x040fe2000000005b */
[----:B------:R-:W4:Y:S01]  /*25c50*/  LDL.LU R126, [R1+0x2fc] ;  /* 0x0002fc00017e7983 */ /* 0x000f220000300800 */
[----:B------:R-:W-:Y:S01]  /*25c60*/  FFMA R231, R150, R162, R95 ;  /* 0x000000a296e77223 */ /* 0x000fe2000000005f */
[----:B------:R-:W-:-:S02]  /*25c70*/  FFMA R203, R235, R35, R233 ;  /* 0x00000023ebcb7223 */ /* 0x000fc400000000e9 */
[----:B------:R-:W4:Y:S01]  /*25c80*/  LDL.LU R87, [R1+0x2f8] ;  /* 0x0002f80001577983 */ /* 0x000f220000300800 */
[----:B------:R-:W-:Y:S01]  /*25c90*/  FFMA R150, R150, R166, R99 ;  /* 0x000000a696967223 */ /* 0x000fe20000000063 */
[C---:B------:R-:W-:Y:S02]  /*25ca0*/  FFMA R233, R154.reuse, R130, R103 ;  /* 0x000000829ae97223 */ /* 0x040fe40000000067 */
[----:B------:R-:W4:Y:S01]  /*25cb0*/  LDL.LU R91, [R1+0x2f4] ;  /* 0x0002f400015b7983 */ /* 0x000f220000300800 */
[----:B------:R-:W-:-:S03]  /*25cc0*/  FFMA R158, R154, R158, R107 ;  /* 0x0000009e9a9e7223 */ /* 0x000fc6000000006b */
[----:B------:R-:W4:Y:S01]  /*25cd0*/  LDL.LU R95, [R1+0x2f0] ;  /* 0x0002f000015f7983 */ /* 0x000f220000300800 */
[----:B------:R-:W-:-:S03]  /*25ce0*/  FFMA R162, R154, R162, R111 ;  /* 0x000000a29aa27223 */ /* 0x000fc6000000006f */
[----:B------:R-:W4:Y:S01]  /*25cf0*/  LDL.LU R99, [R1+0x2ec] ;  /* 0x0002ec0001637983 */ /* 0x000f220000300800 */
[----:B------:R-:W-:Y:S01]  /*25d00*/  FFMA R154, R154, R166, R115 ;  /* 0x000000a69a9a7223 */ /* 0x000fe20000000073 */
[C---:B------:R-:W-:Y:S02]  /*25d10*/  FFMA R153, R135.reuse, R167, R153 ;  /* 0x000000a787997223 */ /* 0x040fe40000000099 */
[----:B------:R-:W4:Y:S01]  /*25d20*/  LDL.LU R103, [R1+0x2e8] ;  /* 0x0002e80001677983 */ /* 0x000f220000300800 */
[C---:B------:R-:W-:Y:S01]  /*25d30*/  FFMA R148, R135.reuse, R163, R148 ;  /* 0x000000a387947223 */ /* 0x040fe20000000094 */
[C---:B------:R-:W-:Y:S01]  /*25d40*/  FFMA R145, R135.reuse, R159, R145 ;  /* 0x0000009f87917223 */ /* 0x040fe20000000091 */
[----:B------:R-:W-:Y:S01]  /*25d50*/  FFMA R229, R135, R131, R229 ;  /* 0x0000008387e57223 */ /* 0x000fe200000000e5 */
[----:B------:R-:W4:Y:S01]  /*25d60*/  LDL.LU R107, [R1+0x2e4] ;  /* 0x0002e400016b7983 */ /* 0x000f220000300800 */
        /* <DEDUP_REMOVED lines=17> */
[----:B------:R-:W4:Y:S01]  /*25e80*/  LDL.LU R119, [R1+0x2d8] ;  /* 0x0002d80001777983 */ /* 0x000f220000300800 */
[----:B------:R-:W-:Y:S01]  /*25e90*/  FFMA R139, R81, R29, R123 ;  /* 0x0000001d518b7223 */ /* 0x000fe2000000007b */
[-C--:B------:R-:W-:Y:S01]  /*25ea0*/  FFMA R164, R147, R163.reuse, R164 ;  /* 0x000000a393a47223 */ /* 0x080fe200000000a4 */
[----:B------:R-:W-:Y:S01]  /*25eb0*/  FFMA R162, R155, R163, R162 ;  /* 0x000000a39ba27223 */ /* 0x000fe200000000a2 */
[----:B------:R-:W4:Y:S01]  /*25ec0*/  LDL.LU R123, [R1+0x2d4] ;  /* 0x0002d400017b7983 */ /* 0x000f220000300800 */
[-C--:B------:R-:W-:Y:S01]  /*25ed0*/  FFMA R161, R147, R159.reuse, R161 ;  /* 0x0000009f93a17223 */ /* 0x080fe200000000a1 */
[----:B------:R-:W-:Y:S01]  /*25ee0*/  FFMA R158, R155, R159, R158 ;  /* 0x0000009f9b9e7223 */ /* 0x000fe2000000009e */
        /* <DEDUP_REMOVED lines=14> */
[C---:B--2---:R-:W-:Y:S01]  /*25fd0*/  FFMA R224, R252.reuse, R131, R224 ;  /* 0x00000083fce07223 */ /* 0x044fe200000000e0 */
[C---:B------:R-:W-:Y:S01]  /*25fe0*/  FFMA R222, R252.reuse, R163, R222 ;  /* 0x000000a3fcde7223 */ /* 0x040fe200000000de */
[----:B------:R-:W-:Y:S01]  /*25ff0*/  FFMA R223, R252, R159, R223 ;  /* 0x0000009ffcdf7223 */ /* 0x000fe200000000df */
[C---:B---3--:R-:W-:Y:S01]  /*26000*/  FFMA R225, R248.reuse, R131, R225 ;  /* 0x00000083f8e17223 */ /* 0x048fe200000000e1 */
[C---:B------:R-:W-:Y:S01]  /*26010*/  FFMA R80, R248.reuse, R163, R80 ;  /* 0x000000a3f8507223 */ /* 0x040fe20000000050 */
[----:B------:R-:W-:Y:S01]  /*26020*/  FFMA R220, R248, R159, R220 ;  /* 0x0000009ff8dc7223 */ /* 0x000fe200000000dc */
[C---:B----4-:R-:W-:Y:S01]  /*26030*/  FFMA R226, R244.reuse, R131, R226 ;  /* 0x00000083f4e27223 */ /* 0x050fe200000000e2 */
        /* <DEDUP_REMOVED lines=8> */
[----:B------:R-:W2:Y:S01]  /*260c0*/  LDL.LU R127, [R1+0x2d0] ;  /* 0x0002d000017f7983 */ /* 0x000ea20000300800 */
[----:B------:R-:W-:-:S03]  /*260d0*/  FFMA R140, R236, R159, R140 ;  /* 0x0000009fec8c7223 */ /* 0x000fc6000000008c */
[----:B------:R-:W3:Y:S04]  /*260e0*/  LDL R163, [R1+0x2cc] ;  /* 0x0002cc0001a37983 */ /* 0x000ee80000100800 */
[----:B------:R-:W4:Y:S04]  /*260f0*/  LDL R159, [R1+0x1d0] ;  /* 0x0001d000019f7983 */ /* 0x000f280000100800 */
[----:B------:R-:W2:Y:S04]  /*26100*/  LDL R155, [R1+0x1cc] ;  /* 0x0001cc00019b7983 */ /* 0x000ea80000100800 */
[----:B------:R-:W2:Y:S01]  /*26110*/  LDL R147, [R1+0x1c4] ;  /* 0x0001c40001937983 */ /* 0x000ea20000100800 */
        /* <DEDUP_REMOVED lines=9> */
[----:B------:R-:W-:-:S02]  /*261b0*/  FFMA R141, R53, R13, R141 ;  /* 0x0000000d358d7223 */ /* 0x000fc4000000008d */
[----:B------:R-:W2:Y:S01]  /*261c0*/  LDL R13, [R1+0x1c0] ;  /* 0x0001c000010d7983 */ /* 0x000ea20000100800 */
[----:B-----5:R-:W-:Y:S01]  /*261d0*/  IADD3 R2, R2, 0x1, RZ ;  /* 0x0000000102027810 */ /* 0x020fe20007ffe0ff */
        /* <DEDUP_REMOVED lines=16> */
[----:B------:R-:W-:Y:S01]  /*262e0*/  ISETP.GE.AND P1, PT, R2, 0x2, PT ;  /* 0x000000020200780c */ /* 0x000fe20003f26270 */
        /* <DEDUP_REMOVED lines=33> */
[----:B------:R-:W-:Y:S01]  /*26500*/  SEL R2, R2, RZ, !P1 ;  /* 0x000000ff02027207 */ /* 0x000fe20004800000 */
[----:B------:R-:W2:Y:S01]  /*26510*/  LDL R9, [R1+0x1d8] ;  /* 0x0001d80001097983 */ /* 0x000ea20000100800 */
        /* <DEDUP_REMOVED lines=22> */
[----:B------:R-:W2:Y:S01]  /*26680*/  LDL R37, [R1+0x1d4] ;  /* 0x0001d40001257983 */ /* 0x000ea20000100800 */
[----:B------:R-:W-:Y:S01]  /*26690*/  FFMA R4, R82, R26, R131 ;  /* 0x0000001a52047223 */ /* 0x000fe20000000083 */
[----:B---3--:R-:W-:-:S02]  /*266a0*/  ISETP.GE.U32.AND P0, PT, R3, R163, PT ;  /* 0x000000a30300720c */ /* 0x008fc40003f06070 */
[----:B------:R-:W-:Y:S06]  /*266b0*/  BAR.SYNC 0x0 ;  /* 0x0000000000007b1d */ /* 0x000fec0000000000 */
[----:B----4-:R-:W-:Y:S01]  /*266c0*/  IADD3 R16, P2, R159, UR6, RZ ;  /* 0x000000069f107c10 */ /* 0x010fe2000ff5e0ff */
[C---:B------:R-:W-:Y:S01]  /*266d0*/  FFMA R225, R42.reuse, R6, R225 ;  /* 0x000000062ae17223 */ /* 0x040fe200000000e1 */
[C---:B------:R-:W-:Y:S01]  /*266e0*/  FFMA R220, R42.reuse, R10, R220 ;  /* 0x0000000a2adc7223 */ /* 0x040fe200000000dc */
[----:B------:R-:W-:Y:S01]  /*266f0*/  FFMA R80, R42, R14, R80 ;  /* 0x0000000e2a507223 */ /* 0x000fe20000000050 */
[----:B--2---:R-:W-:Y:S01]  /*26700*/  IADD3.X R17, R155, UR7, RZ, P2, !PT ;  /* 0x000000079b117c10 */ /* 0x004fe200097fe4ff */
[-C--:B------:R-:W-:Y:S01]  /*26710*/  FFMA R224, R38, R6.reuse, R224 ;  /* 0x0000000626e07223 */ /* 0x080fe200000000e0 */
[----:B------:R-:W-:Y:S01]  /*26720*/  LEA R5, R2, R147, 0xf ;  /* 0x0000009302057211 */ /* 0x000fe200078e78ff */
[----:B------:R-:W-:Y:S01]  /*26730*/  FFMA R129, R83, R27, R4 ;  /* 0x0000001b53817223 */ /* 0x000fe20000000004 */
[-C--:B------:R-:W-:Y:S01]  /*26740*/  FFMA R226, R46, R6.reuse, R226 ;  /* 0x000000062ee27223 */ /* 0x080fe200000000e2 */
[-C--:B------:R-:W-:Y:S01]  /*26750*/  FFMA R227, R50, R6.reuse, R227 ;  /* 0x0000000632e37223 */ /* 0x080fe200000000e3 */
[-C--:B------:R-:W-:Y:S01]  /*26760*/  FFMA R228, R54, R6.reuse, R228 ;  /* 0x0000000636e47223 */ /* 0x080fe200000000e4 */
[----:B------:R-:W-:Y:S01]  /*26770*/  @!PT LDS RZ, [RZ] ;  /* 0x00000000fffff984 */ /* 0x000fe20000000800 */
[----:B------:R-:W-:Y:S01]  /*26780*/  @!PT LDS RZ, [RZ] ;  /* 0x00000000fffff984 */ /* 0x000fe20000000800 */
[----:B------:R-:W-:Y:S01]  /*26790*/  @!PT LDS RZ, [RZ] ;  /* 0x00000000fffff984 */ /* 0x000fe20000000800 */
[----:B------:R1:W-:Y:S01]  /*267a0*/  LDGSTS.E.BYPASS.128 [R5], [R16.64], !P0 ;  /* 0x0000000010057fae */ /* 0x0003e2000c101c4a */
[-C--:B------:R-:W-:Y:S01]  /*267b0*/  FFMA R229, R58, R6.reuse, R229 ;  /* 0x000000063ae57223 */ /* 0x080fe200000000e5 */
[-C--:B------:R-:W-:Y:S01]  /*267c0*/  FFMA R230, R62, R6.reuse, R230 ;  /* 0x000000063ee67223 */ /* 0x080fe200000000e6 */
[-C--:B------:R-:W-:Y:S01]  /*267d0*/  FFMA R138, R66, R6.reuse, R138 ;  /* 0x00000006428a7223 */ /* 0x080fe2000000008a */
[-C--:B------:R-:W-:Y:S01]  /*267e0*/  FFMA R142, R70, R6.reuse, R142 ;  /* 0x00000006468e7223 */ /* 0x080fe2000000008e */
[----:B------:R-:W-:Y:S01]  /*267f0*/  FFMA R151, R74, R6, R151 ;  /* 0x000000064a977223 */ /* 0x000fe20000000097 */
[----:B------:R-:W-:Y:S01]  /*26800*/  LEA R4, R2, R13, 0xf ;  /* 0x0000000d02047211 */ /* 0x000fe200078e78ff */
[----:B------:R-:W-:Y:S01]  /*26810*/  FFMA R222, R38, R14, R222 ;  /* 0x0000000e26de7223 */ /* 0x000fe200000000de */
[----:B------:R-:W2:Y:S04]  /*26820*/  LDL R13, [R1+0x1dc] ;  /* 0x0001dc00010d7983 */ /* 0x000ea80000100800 */
[----:B-1----:R-:W3:Y:S01]  /*26830*/  LDL R16, [R1+0x1e0] ;  /* 0x0001e00001107983 */ /* 0x002ee20000100800 */
[----:B------:R-:W-:Y:S01]  /*26840*/  FFMA R42, R42, R18, R8 ;  /* 0x000000122a2a7223 */ /* 0x000fe20000000008 */
[----:B------:R-:W-:-:S02]  /*26850*/  FFMA R233, R78, R6, R233 ;  /* 0x000000064ee97223 */ /* 0x000fc400000000e9 */
[----:B------:R-:W4:Y:S01]  /*26860*/  LDL R6, [R1+0x1bc] ;  /* 0x0001bc0001067983 */ /* 0x000f220000100800 */
        /* <DEDUP_REMOVED lines=10> */
[----:B------:R-:W2:Y:S01]  /*26910*/  LDL R14, [R1+0x1e8] ;  /* 0x0001e800010e7983 */ /* 0x000ea20000100800 */
        /* <DEDUP_REMOVED lines=28> */
[----:B------:R-:W2:Y:S01]  /*26ae0*/  LDL R17, [R1+0x1a8] ;  /* 0x0001a80001117983 */ /* 0x000ea20000100800 */
[----:B------:R-:W-:Y:S01]  /*26af0*/  IADD3 R8, P1, R9, UR6, RZ ;  /* 0x0000000609087c10 */ /* 0x000fe2000ff3e0ff */
        /* <DEDUP_REMOVED lines=16> */
[----:B------:R-:W2:Y:S04]  /*26c00*/  LDL R77, [R1+0x22c] ;  /* 0x00022c00014d7983 */ /* 0x000ea80000100800 */
[----:B------:R-:W2:Y:S01]  /*26c10*/  LDL R11, [R1+0x1ec] ;  /* 0x0001ec00010b7983 */ /* 0x000ea20000100800 */
[----:B------:R-:W-:-:S03]  /*26c20*/  IADD3.X R9, R37, UR7, RZ, P1, !PT ;  /* 0x0000000725097c10 */ /* 0x000fc60008ffe4ff */
[----:B------:R-:W2:Y:S04]  /*26c30*/  LDL R76, [R1+0x248] ;  /* 0x00024800014c7983 */ /* 0x000ea80000100800 */
[----:B------:R3:W-:Y:S01]  /*26c40*/  LDGSTS.E.BYPASS.128 [R4], [R8.64], !P0 ;  /* 0x0000000008047fae */ /* 0x0007e2000c101c4a */
[----:B----4-:R-:W-:Y:S01]  /*26c50*/  LEA R6, R2, R6, 0xf ;  /* 0x0000000602067211 */ /* 0x010fe200078e78ff */
[-C--:B------:R-:W-:Y:S01]  /*26c60*/  FFMA R222, R39, R15.reuse, R222 ;  /* 0x0000000f27de7223 */ /* 0x080fe200000000de */
[----:B---3--:R-:W-:Y:S01]  /*26c70*/  IADD3 R8, P1, R16, UR6, RZ ;  /* 0x0000000610087c10 */ /* 0x008fe2000ff3e0ff */
[-C--:B------:R-:W-:Y:S01]  /*26c80*/  FFMA R132, R47, R15.reuse, R132 ;  /* 0x0000000f2f847223 */ /* 0x080fe20000000084 */
[-C--:B------:R-:W-:Y:S01]  /*26c90*/  FFMA R136, R51, R15.reuse, R136 ;  /* 0x0000000f33887223 */ /* 0x080fe20000000088 */
[-C--:B------:R-:W-:Y:S01]  /*26ca0*/  FFMA R141, R55, R15.reuse, R141 ;  /* 0x0000000f378d7223 */ /* 0x080fe2000000008d */
[----:B--2---:R-:W-:Y:S01]  /*26cb0*/  IADD3.X R9, R13, UR7, RZ, P1, !PT ;  /* 0x000000070d097c10 */ /* 0x004fe20008ffe4ff */
[-C--:B------:R-:W-:Y:S01]  /*26cc0*/  FFMA R148, R59, R15.reuse, R148 ;  /* 0x0000000f3b947223 */ /* 0x080fe20000000094 */
[----:B------:R-:W2:Y:S04]  /*26cd0*/  LDL R13, [R1+0x1e4] ;  /* 0x0001e400010d7983 */ /* 0x000ea80000100800 */
[----:B------:R1:W-:Y:S01]  /*26ce0*/  LDGSTS.E.BYPASS.128 [R6], [R8.64], !P0 ;  /* 0x0000000008067fae */ /* 0x0003e2000c101c4a */
        /* <DEDUP_REMOVED lines=9> */
[----:B------:R-:W-:Y:S01]  /*26d80*/  LEA R7, R2, R10, 0xf ;  /* 0x0000000a02077211 */ /* 0x000fe200078e78ff */
[-C--:B------:R-:W-:Y:S01]  /*26d90*/  FFMA R228, R100, R20.reuse, R228 ;  /* 0x0000001464e47223 */ /* 0x080fe200000000e4 */
[----:B-1----:R-:W-:Y:S01]  /*26da0*/  IADD3 R8, P1, R14, UR6, RZ ;  /* 0x000000060e087c10 */ /* 0x002fe2000ff3e0ff */
[----:B------:R-:W3:Y:S01]  /*26db0*/  LDL R10, [R1+0x1b4] ;  /* 0x0001b400010a7983 */ /* 0x000ee20000100800 */
[-C--:B------:R-:W-:Y:S01]  /*26dc0*/  FFMA R229, R104, R20.reuse, R229 ;  /* 0x0000001468e57223 */ /* 0x080fe200000000e5 */
[-C--:B------:R-:W-:Y:S01]  /*26dd0*/  FFMA R230, R108, R20.reuse, R230 ;  /* 0x000000146ce67223 */ /* 0x080fe200000000e6 */
[-C--:B------:R-:W-:Y:S01]  /*26de0*/  FFMA R138, R112, R20.reuse, R138 ;  /* 0x00000014708a7223 */ /* 0x080fe2000000008a */
[-C--:B------:R-:W-:Y:S01]  /*26df0*/  FFMA R142, R116, R20.reuse, R142 ;  /* 0x00000014748e7223 */ /* 0x080fe2000000008e */
[-C--:B------:R-:W-:Y:S01]  /*26e00*/  FFMA R151, R120, R20.reuse, R151 ;  /* 0x0000001478977223 */ /* 0x080fe20000000097 */
[----:B------:R-:W-:Y:S01]  /*26e10*/  FFMA R233, R124, R20, R233 ;  /* 0x000000147ce97223 */ /* 0x000fe200000000e9 */
[----:B------:R-:W4:Y:S04]  /*26e20*/  LDL R15, [R1+0x1fc] ;  /* 0x0001fc00010f7983 */ /* 0x000f280000100800 */
[----:B------:R-:W4:Y:S04]  /*26e30*/  LDL R20, [R1+0x1f4] ;  /* 0x0001f40001147983 */ /* 0x000f280000100800 */
        /* <DEDUP_REMOVED lines=12> */
[----:B------:R-:W4:Y:S01]  /*26f00*/  LDL R18, [R1+0x204] ;  /* 0x0002040001127983 */ /* 0x000f220000100800 */
[----:B------:R-:W-:-:S03]  /*26f10*/  FFMA R80, R88, R28, R80 ;  /* 0x0000001c58507223 */ /* 0x000fc60000000050 */
[----:B------:R-:W4:Y:S01]  /*26f20*/  LDL R78, [R1+0x238] ;  /* 0x00023800014e7983 */ /* 0x000f220000100800 */
[----:B--2---:R-:W-:-:S03]  /*26f30*/  IADD3.X R9, R13, UR7, RZ, P1, !PT ;  /* 0x000000070d097c10 */ /* 0x004fc60008ffe4ff */
[----:B------:R-:W2:Y:S04]  /*26f40*/  LDL R13, [R1+0x1f0] ;  /* 0x0001f000010d7983 */ /* 0x000ea80000100800 */
[----:B------:R2:W-:Y:S01]  /*26f50*/  LDGSTS.E.BYPASS.128 [R7], [R8.64], !P0 ;  /* 0x0000000008077fae */ /* 0x0005e2000c101c4a */
[----:B---3--:R-:W-:-:S03]  /*26f60*/  LEA R14, R2, R10, 0xf ;  /* 0x0000000a020e7211 */ /* 0x008fc600078e78ff */
[----:B------:R-:W3:Y:S01]  /*26f70*/  LDL R10, [R1+0x200] ;  /* 0x00020000010a7983 */ /* 0x000ee20000100800 */
[----:B--2---:R-:W-:-:S03]  /*26f80*/  IADD3 R8, P1, R13, UR6, RZ ;  /* 0x000000060d087c10 */ /* 0x004fc6000ff3e0ff */
[----:B------:R-:W2:Y:S01]  /*26f90*/  LDL R13, [R1+0x1ac] ;  /* 0x0001ac00010d7983 */ /* 0x000ea20000100800 */
[----:B------:R-:W-:-:S03]  /*26fa0*/  IADD3.X R9, R11, UR7, RZ, P1, !PT ;  /* 0x000000070b097c10 */ /* 0x000fc60008ffe4ff */
[----:B------:R-:W2:Y:S01]  /*26fb0*/  LDL R11, [R1+0x1f8] ;  /* 0x0001f800010b7983 */ /* 0x000ea20000100800 */
[----:B------:R-:W-:-:S03]  /*26fc0*/  FFMA R154, R79, R19, R154 ;  /* 0x000000134f9a7223 */ /* 0x000fc6000000009a */
        /* <DEDUP_REMOVED lines=11> */
[----:B------:R2:W-:Y:S01]  /*27080*/  LDGSTS.E.BYPASS.128 [R14], [R8.64], !P0 ;  /* 0x00000000080e7fae */ /* 0x0005e2000c101c4a */
[----:B---3--:R-:W-:-:S03]  /*27090*/  IADD3 R10, P2, R10, UR6, RZ ;  /* 0x000000060a0a7c10 */ /* 0x008fc6000ff5e0ff */
[----:B------:R-:W3:Y:S01]  /*270a0*/  LDL R24, [R1+0x210] ;  /* 0x0002100001187983 */ /* 0x000ee20000100800 */
        /* <DEDUP_REMOVED lines=21> */
[----:B------:R-:W3:Y:S04]  /*27200*/  LDL R21, [R1+0x1a4] ;  /* 0x0001a40001157983 */ /* 0x000ee80000100800 */
        /* <DEDUP_REMOVED lines=12> */
[----:B----4-:R-:W-:Y:S01]  /*272d0*/  LEA R16, R2, R16, 0xf ;  /* 0x0000001002107211 */ /* 0x010fe200078e78ff */
[----:B------:R-:W4:Y:S01]  /*272e0*/  LDL R32, [R1+0x228] ;  /* 0x0002280001207983 */ /* 0x000f220000100800 */
[----:B------:R-:W-:-:S03]  /*272f0*/  FFMA R80, R89, R29, R80 ;  /* 0x0000001d59507223 */ /* 0x000fc60000000050 */
[----:B------:R-:W4:Y:S01]  /*27300*/  LDL R79, [R1+0x21c] ;  /* 0x00021c00014f7983 */ /* 0x000f220000100800 */
[----:B--2---:R-:W-:Y:S01]  /*27310*/  IADD3 R8, P1, R11, UR6, RZ ;  /* 0x000000060b087c10 */ /* 0x004fe2000ff3e0ff */
[----:B------:R-:W-:Y:S01]  /*27320*/  FFMA R221, R85, R33, R221 ;  /* 0x0000002155dd7223 */ /* 0x000fe200000000dd */
[----:B------:R-:W-:Y:S01]  /*27330*/  IADD3.X R11, R15, UR7, RZ, P2, !PT ;  /* 0x000000070f0b7c10 */ /* 0x000fe200097fe4ff */
[C---:B------:R-:W-:Y:S01]  /*27340*/  FFMA R222, R85.reuse, R29, R222 ;  /* 0x0000001d55de7223 */ /* 0x040fe200000000de */
[----:B------:R-:W-:Y:S01]  /*27350*/  IADD3.X R9, R20, UR7, RZ, P1, !PT ;  /* 0x0000000714097c10 */ /* 0x000fe20008ffe4ff */
[----:B------:R-:W-:Y:S01]  /*27360*/  FFMA R223, R85, R25, R223 ;  /* 0x0000001955df7223 */ /* 0x000fe200000000df */
[----:B------:R-:W-:Y:S01]  /*27370*/  LEA R15, R2, R13, 0xf ;  /* 0x0000000d020f7211 */ /* 0x000fe200078e78ff */
[----:B------:R-:W2:Y:S04]  /*27380*/  LDL R20, [R1+0x20c] ;  /* 0x00020c0001147983 */ /* 0x000ea80000100800 */
[----:B------:R-:W4:Y:S01]  /*27390*/  LDL R13, [R1+0x218] ;  /* 0x00021800010d7983 */ /* 0x000f220000100800 */
[-C--:B------:R-:W-:Y:S01]  /*273a0*/  FFMA R132, R93, R29.reuse, R132 ;  /* 0x0000001d5d847223 */ /* 0x080fe20000000084 */
[-C--:B------:R-:W-:Y:S01]  /*273b0*/  FFMA R136, R97, R29.reuse, R136 ;  /* 0x0000001d61887223 */ /* 0x080fe20000000088 */
[-C--:B------:R-:W-:Y:S01]  /*273c0*/  FFMA R54, R101, R29.reuse, R141 ;  /* 0x0000001d65367223 */ /* 0x080fe2000000008d */
[----:B------:R1:W-:Y:S01]  /*273d0*/  LDGSTS.E.BYPASS.128 [R16], [R8.64], !P0 ;  /* 0x0000000008107fae */ /* 0x0003e2000c101c4a */
[-C--:B------:R-:W-:Y:S01]  /*273e0*/  FFMA R58, R105, R29.reuse, R148 ;  /* 0x0000001d693a7223 */ /* 0x080fe20000000094 */
[-C--:B------:R-:W-:Y:S01]  /*273f0*/  FFMA R62, R109, R29.reuse, R152 ;  /* 0x0000001d6d3e7223 */ /* 0x080fe20000000098 */
[-C--:B------:R-:W-:Y:S01]  /*27400*/  FFMA R66, R113, R29.reuse, R157 ;  /* 0x0000001d71427223 */ /* 0x080fe2000000009d */
[-C--:B------:R-:W-:Y:S01]  /*27410*/  FFMA R70, R117, R29.reuse, R164 ;  /* 0x0000001d75467223 */ /* 0x080fe200000000a4 */
[-C--:B------:R-:W-:Y:S01]  /*27420*/  FFMA R74, R121, R29.reuse, R135 ;  /* 0x0000001d794a7223 */ /* 0x080fe20000000087 */
[----:B------:R-:W-:Y:S01]  /*27430*/  FFMA R162, R125, R29, R162 ;  /* 0x0000001d7da27223 */ /* 0x000fe200000000a2 */
[-C--:B------:R-:W-:Y:S01]  /*27440*/  FFMA R36, R121, R25.reuse, R36 ;  /* 0x0000001979247223 */ /* 0x080fe20000000024 */
[----:B------:R-:W4:Y:S01]  /*27450*/  LDL R29, [R1+0x220] ;  /* 0x00022000011d7983 */ /* 0x000f220000100800 */
[----:B------:R-:W-:Y:S01]  /*27460*/  FFMA R12, R93, R25, R12 ;  /* 0x000000195d0c7223 */ /* 0x000fe2000000000c */
[C---:B------:R-:W-:Y:S01]  /*27470*/  FFMA R224, R86.reuse, R22, R224 ;  /* 0x0000001656e07223 */ /* 0x040fe200000000e0 */
[----:B-1----:R-:W-:Y:S01]  /*27480*/  IADD3 R8, P1, R19, UR6, RZ ;  /* 0x0000000613087c10 */ /* 0x002fe2000ff3e0ff */
[C---:B------:R-:W-:Y:S01]  /*27490*/  FFMA R223, R86.reuse, R26, R223 ;  /* 0x0000001a56df7223 */ /* 0x040fe200000000df */
[----:B------:R-:W4:Y:S01]  /*274a0*/  LDL R19, [R1+0x1a0] ;  /* 0x0001a00001137983 */ /* 0x000f220000100800 */
[C---:B------:R-:W-:Y:S01]  /*274b0*/  FFMA R222, R86.reuse, R30, R222 ;  /* 0x0000001e56de7223 */ /* 0x040fe200000000de */
[----:B------:R-:W-:-:S02]  /*274c0*/  FFMA R221, R86, R34, R221 ;  /* 0x0000002256dd7223 */ /* 0x000fc400000000dd */
[----:B------:R3:W-:Y:S01]  /*274d0*/  LDGSTS.E.BYPASS.128 [R15], [R10.64], !P0 ;  /* 0x000000000a0f7fae */ /* 0x0007e2000c101c4a */
[-C--:B------:R-:W-:Y:S01]  /*274e0*/  FFMA R73, R122, R26.reuse, R36 ;  /* 0x0000001a7a497223 */ /* 0x080fe20000000024 */
[----:B------:R-:W-:Y:S01]  /*274f0*/  IADD3.X R9, R18, UR7, RZ, P1, !PT ;  /* 0x0000000712097c10 */ /* 0x000fe20008ffe4ff */
[----:B------:R-:W-:Y:S01]  /*27500*/  FFMA R12, R94, R26, R12 ;  /* 0x0000001a5e0c7223 */ /* 0x000fe2000000000c */
[C---:B------:R-:W-:Y:S01]  /*27510*/  FFMA R39, R87.reuse, R35, R221 ;  /* 0x0000002357277223 */ /* 0x040fe200000000dd */
[C---:B------:R-:W-:Y:S01]  /*27520*/  FFMA R38, R87.reuse, R31, R222 ;  /* 0x0000001f57267223 */ /* 0x040fe200000000de */
[C---:B------:R-:W-:Y:S01]  /*27530*/  FFMA R37, R87.reuse, R27, R223 ;  /* 0x0000001b57257223 */ /* 0x040fe200000000df */
[----:B------:R-:W-:Y:S01]  /*27540*/  FFMA R36, R87, R23, R224 ;  /* 0x0000001757247223 */ /* 0x000fe200000000e0 */
[----:B------:R-:W4:Y:S01]  /*27550*/  LDL R86, [R1+0x224] ;  /* 0x0002240001567983 */ /* 0x000f220000100800 */
[----:B---3--:R-:W-:-:S03]  /*27560*/  IADD3 R10, P2, R24, UR6, RZ ;  /* 0x00000006180a7c10 */ /* 0x008fc6000ff5e0ff */
[----:B------:R-:W3:Y:S04]  /*27570*/  LDL R18, [R1+0x198] ;  /* 0x0001980001127983 */ /* 0x000ee80000100800 */
[----:B------:R-:W3:Y:S01]  /*27580*/  LDL R24, [R1+0x19c] ;  /* 0x00019c0001187983 */ /* 0x000ee20000100800 */
[----:B------:R-:W-:-:S03]  /*27590*/  FFMA R45, R95, R27, R12 ;  /* 0x0000001b5f2d7223 */ /* 0x000fc6000000000c */
[----:B------:R-:W3:Y:S01]  /*275a0*/  LDL R87, [R1+0x230] ;  /* 0x0002300001577983 */ /* 0x000ee20000100800 */
[-C--:B------:R-:W-:Y:S01]  /*275b0*/  FFMA R220, R89, R25.reuse, R220 ;  /* 0x0000001959dc7223 */ /* 0x080fe200000000dc */
[-C--:B------:R-:W-:Y:S01]  /*275c0*/  FFMA R133, R97, R25.reuse, R133 ;  /* 0x0000001961857223 */ /* 0x080fe20000000085 */
[-C--:B------:R-:W-:Y:S01]  /*275d0*/  FFMA R53, R101, R25.reuse, R140 ;  /* 0x0000001965357223 */ /* 0x080fe2000000008c */
[----:B------:R-:W3:Y:S01]  /*275e0*/  LDL R85, [R1+0x240] ;  /* 0x0002400001557983 */ /* 0x000ee20000100800 */
[-C--:B------:R-:W-:Y:S01]  /*275f0*/  FFMA R57, R105, R25.reuse, R145 ;  /* 0x0000001969397223 */ /* 0x080fe20000000091 */
[-C--:B------:R-:W-:Y:S01]  /*27600*/  FFMA R61, R109, R25.reuse, R134 ;  /* 0x000000196d3d7223 */ /* 0x080fe20000000086 */
[-C--:B------:R-:W-:Y:S01]  /*27610*/  FFMA R65, R113, R25.reuse, R156 ;  /* 0x0000001971417223 */ /* 0x080fe2000000009c */
[-C--:B------:R-:W-:Y:S01]  /*27620*/  FFMA R69, R117, R25.reuse, R161 ;  /* 0x0000001975457223 */ /* 0x080fe200000000a1 */
[----:B------:R-:W-:Y:S01]  /*27630*/  FFMA R158, R125, R25, R158 ;  /* 0x000000197d9e7223 */ /* 0x000fe2000000009e */
[C---:B------:R-:W-:Y:S01]  /*27640*/  LEA R17, R2.reuse, R17, 0xf ;  /* 0x0000001102117211 */ /* 0x040fe200078e78ff */
[----:B------:R-:W-:Y:S01]  /*27650*/  FFMA R42, R89, R33, R42 ;  /* 0x00000021592a7223 */ /* 0x000fe2000000002a */
[----:B------:R-:W-:Y:S01]  /*27660*/  LEA R25, R2, R21, 0xf ;  /* 0x0000001502197211 */ /* 0x000fe200078e78ff */
        /* <DEDUP_REMOVED lines=10> */
[----:B------:R-:W3:Y:S04]  /*27710*/  LDL R21, [R1+0x190] ;  /* 0x0001900001157983 */ /* 0x000ee80000100800 */
[----:B------:R-:W3:Y:S01]  /*27720*/  LDL R33, [R1+0x23c] ;  /* 0x00023c0001217983 */ /* 0x000ee20000100800 */
[C---:B------:R-:W-:Y:S01]  /*27730*/  FFMA R139, R82.reuse, R30, R139 ;  /* 0x0000001e528b7223 */ /* 0x040fe2000000008b */
[C---:B------:R-:W-:Y:S01]  /*27740*/  FFMA R143, R82.reuse, R34, R143 ;  /* 0x00000022528f7223 */ /* 0x040fe2000000008f */
[-C--:B------:R-:W-:Y:S01]  /*27750*/  FFMA R81, R82, R22.reuse, R81 ;  /* 0x0000001652517223 */ /* 0x080fe20000000051 */
[----:B------:R1:W-:Y:S04]  /*27760*/  LDGSTS.E.BYPASS.128 [R17], [R8.64], !P0 ;  /* 0x0000000008117fae */ /* 0x0003e8000c101c4a */
[----:B------:R-:W3:Y:S01]  /*27770*/  LDL R82, [R1+0x244] ;  /* 0x0002440001527983 */ /* 0x000ee20000100800 */
[----:B------:R-:W-:-:S03]  /*27780*/  FFMA R225, R90, R22, R225 ;  /* 0x000000165ae17223 */ /* 0x000fc600000000e1 */
[----:B------:R-:W3:Y:S01]  /*27790*/  LDL R88, [R1+0x288] ;  /* 0x0002880001587983 */ /* 0x000ee20000100800 */
[----:B--2---:R-:W-:Y:S02]  /*277a0*/  IADD3.X R11, R20, UR7, RZ, P2, !PT ;  /* 0x00000007140b7c10 */ /* 0x004fe400097fe4ff */
[----:B----4-:R-:W-:Y:S01]  /*277b0*/  IADD3 R12, P1, R13, UR6, RZ ;  /* 0x000000060d0c7c10 */ /* 0x010fe2000ff3e0ff */
[----:B------:R-:W2:Y:S03]  /*277c0*/  LDL R20, [R1+0x194] ;  /* 0x0001940001147983 */ /* 0x000ea60000100800 */
[----:B------:R-:W-:Y:S01]  /*277d0*/  IADD3.X R13, R28, UR7, RZ, P1, !PT ;  /* 0x000000071c0d7c10 */ /* 0x000fe20008ffe4ff */
[----:B------:R4:W-:Y:S04]  /*277e0*/  LDGSTS.E.BYPASS.128 [R25], [R10.64], !P0 ;  /* 0x000000000a197fae */ /* 0x0009e8000c101c4a */
[----:B------:R-:W2:Y:S01]  /*277f0*/  LDL R28, [R1+0x18c] ;  /* 0x00018c00011c7983 */ /* 0x000ea20000100800 */
[----:B------:R-:W-:Y:S01]  /*27800*/  FFMA R80, R90, R30, R80 ;  /* 0x0000001e5a507223 */ /* 0x000fe20000000050 */
[----:B------:R-:W-:-:S02]  /*27810*/  LEA R19, R2, R19, 0xf ;  /* 0x0000001302137211 */ /* 0x000fc400078e78ff */
[----:B---3--:R-:W-:Y:S01]  /*27820*/  LEA R18, R2, R18, 0xf ;  /* 0x0000001202127211 */ /* 0x008fe200078e78ff */
[C---:B------:R-:W-:Y:S01]  /*27830*/  FFMA R131, R83.reuse, R35, R143 ;  /* 0x0000002353837223 */ /* 0x040fe2000000008f */
[----:B----4-:R-:W-:Y:S01]  /*27840*/  IADD3 R10, P1, R32, UR6, RZ ;  /* 0x00000006200a7c10 */ /* 0x010fe2000ff3e0ff */
[----:B------:R-:W-:Y:S01]  /*27850*/  FFMA R130, R83, R31, R139 ;  /* 0x0000001f53827223 */ /* 0x000fe2000000008b */
[----:B------:R-:W3:Y:S01]  /*27860*/  LDL R32, [R1+0x258] ;  /* 0x0002580001207983 */ /* 0x000ee20000100800 */
[----:B-1----:R-:W-:Y:S01]  /*27870*/  IADD3 R8, P2, R29, UR6, RZ ;  /* 0x000000061d087c10 */ /* 0x002fe2000ff5e0ff */
[----:B------:R-:W-:Y:S01]  /*27880*/  FFMA R128, R83, R23, R81 ;  /* 0x0000001753807223 */ /* 0x000fe20000000051 */
[----:B------:R-:W-:Y:S01]  /*27890*/  FFMA R42, R90, R34, R42 ;  /* 0x000000225a2a7223 */ /* 0x000fe2000000002a */
[----:B------:R-:W4:Y:S01]  /*278a0*/  LDL R83, [R1+0x250] ;  /* 0x0002500001537983 */ /* 0x000f220000100800 */
[----:B------:R-:W-:Y:S02]  /*278b0*/  IADD3.X R9, R79, UR7, RZ, P2, !PT ;  /* 0x000000074f097c10 */ /* 0x000fe400097fe4ff */
[----:B------:R-:W-:Y:S01]  /*278c0*/  LEA R24, R2, R24, 0xf ;  /* 0x0000001802187211 */ /* 0x000fe200078e78ff */
[----:B------:R-:W4:Y:S01]  /*278d0*/  LDL R29, [R1+0x188] ;  /* 0x00018800011d7983 */ /* 0x000f220000100800 */
[----:B------:R-:W-:-:S03]  /*278e0*/  IADD3.X R11, R86, UR7, RZ, P1, !PT ;  /* 0x00000007560b7c10 */ /* 0x000fc60008ffe4ff */
[----:B------:R1:W-:Y:S01]  /*278f0*/  LDGSTS.E.BYPASS.128 [R19], [R12.64], !P0 ;  /* 0x000000000c137fae */ /* 0x0003e2000c101c4a */
[C---:B------:R-:W-:Y:S01]  /*27900*/  FFMA R43, R91.reuse, R35, R42 ;  /* 0x000000235b2b7223 */ /* 0x040fe2000000002a */
[----:B------:R-:W-:Y:S02]  /*27910*/  FFMA R42, R91, R31, R80 ;  /* 0x0000001f5b2a7223 */ /* 0x000fe40000000050 */
[----:B------:R-:W4:Y:S04]  /*27920*/  LDL R81, [R1+0x24c] ;  /* 0x00024c0001517983 */ /* 0x000f280000100800 */
[----:B------:R-:W4:Y:S01]  /*27930*/  LDL R79, [R1+0x254] ;  /* 0x00025400014f7983 */ /* 0x000f220000100800 */
[----:B-1----:R-:W-:-:S03]  /*27940*/  IADD3 R12, P2, R87, UR6, RZ ;  /* 0x00000006570c7c10 */ /* 0x002fc6000ff5e0ff */
[----:B------:R1:W-:Y:S01]  /*27950*/  LDGSTS.E.BYPASS.128 [R24], [R8.64], !P0 ;  /* 0x0000000008187fae */ /* 0x0003e2000c101c4a */
[----:B------:R-:W-:-:S03]  /*27960*/  IADD3.X R13, R77, UR7, RZ, P2, !PT ;  /* 0x000000074d0d7c10 */ /* 0x000fc600097fe4ff */
[----:B------:R-:W4:Y:S04]  /*27970*/  LDL R80, [R1+0x260] ;  /* 0x0002600001507983 */ /* 0x000f280000100800 */
[----:B------:R1:W-:Y:S02]  /*27980*/  LDGSTS.E.BYPASS.128 [R18], [R10.64], !P0 ;  /* 0x000000000a127fae */ /* 0x0003e4000c101c4a */
[----:B-1----:R-:W-:Y:S02]  /*27990*/  IADD3 R8, P1, R78, UR6, RZ ;  /* 0x000000064e087c10 */ /* 0x002fe4000ff3e0ff */
[----:B------:R-:W4:Y:S01]  /*279a0*/  LDL R77, [R1+0x25c] ;  /* 0x00025c00014d7983 */ /* 0x000f220000100800 */
[----:B------:R-:W-:Y:S02]  /*279b0*/  LEA R21, R2, R21, 0xf ;  /* 0x0000001502157211 */ /* 0x000fe400078e78ff */
[----:B------:R-:W-:Y:S01]  /*279c0*/  IADD3.X R9, R84, UR7, RZ, P1, !PT ;  /* 0x0000000754097c10 */ /* 0x000fe20008ffe4ff */
[----:B------:R-:W4:Y:S01]  /*279d0*/  LDL R78, [R1+0x268] ;  /* 0x00026800014e7983 */ /* 0x000f220000100800 */
[----:B------:R-:W-:Y:S01]  /*279e0*/  IADD3 R10, P2, R85, UR6, RZ ;  /* 0x00000006550a7c10 */ /* 0x000fe2000ff5e0ff */
[----:B------:R-:W-:Y:S01]  /*279f0*/  FFMA R220, R90, R26, R220 ;  /* 0x0000001a5adc7223 */ /* 0x000fe200000000dc */
[----:B------:R-:W-:Y:S01]  /*27a00*/  FFMA R40, R91, R23, R225 ;  /* 0x000000175b287223 */ /* 0x000fe200000000e1 */
[----:B------:R-:W4:Y:S01]  /*27a10*/  LDL R89, [R1+0x274] ;  /* 0x0002740001597983 */ /* 0x000f220000100800 */
[----:B------:R-:W-:-:S03]  /*27a20*/  IADD3.X R11, R33, UR7, RZ, P2, !PT ;  /* 0x00000007210b7c10 */ /* 0x000fc600097fe4ff */
[----:B------:R-:W4:Y:S01]  /*27a30*/  LDL R33, [R1+0x264] ;  /* 0x0002640001217983 */ /* 0x000f220000100800 */
[----:B--2---:R-:W-:-:S03]  /*27a40*/  LEA R20, R2, R20, 0xf ;  /* 0x0000001402147211 */ /* 0x004fc600078e78ff */
[----:B------:R-:W2:Y:S04]  /*27a50*/  LDL R90, [R1+0x280] ;  /* 0x00028000015a7983 */ /* 0x000ea80000100800 */
[----:B------:R1:W-:Y:S01]  /*27a60*/  LDGSTS.E.BYPASS.128 [R20], [R12.64], !P0 ;  /* 0x000000000c147fae */ /* 0x0003e2000c101c4a */
[----:B------:R-:W-:-:S03]  /*27a70*/  LEA R28, R2, R28, 0xf ;  /* 0x0000001c021c7211 */ /* 0x000fc600078e78ff */
[----:B------:R4:W-:Y:S04]  /*27a80*/  LDGSTS.E.BYPASS.128 [R21], [R8.64], !P0 ;  /* 0x0000000008157fae */ /* 0x0009e8000c101c4a */
[----:B------:R3:W-:Y:S01]  /*27a90*/  LDGSTS.E.BYPASS.128 [R28], [R10.64], !P0 ;  /* 0x000000000a1c7fae */ /* 0x0007e2000c101c4a */
[----:B-1----:R-:W-:-:S03]  /*27aa0*/  IADD3 R12, P1, R76, UR6, RZ ;  /* 0x000000064c0c7c10 */ /* 0x002fc6000ff3e0ff */
[----:B------:R-:W2:Y:S01]  /*27ab0*/  LDL R87, [R1+0x27c] ;  /* 0x00027c0001577983 */ /* 0x000ea20000100800 */
[----:B------:R-:W-:-:S03]  /*27ac0*/  IADD3.X R13, R82, UR7, RZ, P1, !PT ;  /* 0x00000007520d7c10 */ /* 0x000fc60008ffe4ff */
[----:B------:R-:W2:Y:S01]  /*27ad0*/  LDL R76, [R1+0x270] ;  /* 0x00027000014c7983 */ /* 0x000ea20000100800 */
[----:B------:R-:W-:-:S03]  /*27ae0*/  FFMA R41, R91, R27, R220 ;  /* 0x0000001b5b297223 */ /* 0x000fc600000000dc */
[----:B------:R-:W2:Y:S04]  /*27af0*/  LDL R91, [R1+0x26c] ;  /* 0x00026c00015b7983 */ /* 0x000ea80000100800 */
[----:B------:R-:W2:Y:S04]  /*27b00*/  LDL R86, [R1+0x290] ;  /* 0x0002900001567983 */ /* 0x000ea80000100800 */
[----:B------:R-:W2:Y:S01]  /*27b10*/  LDL R85, [R1+0x284] ;  /* 0x0002840001557983 */ /* 0x000ea20000100800 */
[----:B---3--:R-:W-:-:S03]  /*27b20*/  IADD3 R10, P1, R32, UR6, RZ ;  /* 0x00000006200a7c10 */ /* 0x008fc6000ff3e0ff */
[----:B------:R-:W3:Y:S04]  /*27b30*/  LDL R84, [R1+0x298] ;  /* 0x0002980001547983 */ /* 0x000ee80000100800 */
[----:B------:R-:W3:Y:S01]  /*27b40*/  LDL R32, [R1+0x278] ;  /* 0x0002780001207983 */ /* 0x000ee20000100800 */
[----:B----4-:R-:W-:Y:S02]  /*27b50*/  IADD3 R8, P2, R83, UR6, RZ ;  /* 0x0000000653087c10 */ /* 0x010fe4000ff5e0ff */
[----:B------:R-:W-:Y:S01]  /*27b60*/  LEA R29, R2, R29, 0xf ;  /* 0x0000001d021d7211 */ /* 0x000fe200078e78ff */
[----:B------:R-:W4:Y:S04]  /*27b70*/  LDL R83, [R1+0x28c] ;  /* 0x00028c0001537983 */ /* 0x000f280000100800 */
[----:B------:R1:W-:Y:S01]  /*27b80*/  LDGSTS.E.BYPASS.128 [R29], [R12.64], !P0 ;  /* 0x000000000c1d7fae */ /* 0x0003e2000c101c4a */
[----:B------:R-:W-:-:S03]  /*27b90*/  IADD3.X R9, R81, UR7, RZ, P2, !PT ;  /* 0x0000000751097c10 */ /* 0x000fc600097fe4ff */
[----:B------:R-:W4:Y:S01]  /*27ba0*/  LDL R82, [R1+0x2a0] ;  /* 0x0002a00001527983 */ /* 0x000f220000100800 */
[----:B------:R-:W-:-:S03]  /*27bb0*/  IADD3.X R11, R79, UR7, RZ, P1, !PT ;  /* 0x000000074f0b7c10 */ /* 0x000fc60008ffe4ff */
[----:B------:R-:W4:Y:S04]  /*27bc0*/  LDL R81, [R1+0x294] ;  /* 0x0002940001517983 */ /* 0x000f280000100800 */
[----:B------:R-:W0:Y:S01]  /*27bd0*/  LDGDEPBAR ;  /* 0x00000000000079af */ /* 0x000e220000000000 */
[----:B-1----:R-:W-:-:S03]  /*27be0*/  IADD3 R12, P2, R80, UR6, RZ ;  /* 0x00000006500c7c10 */ /* 0x002fc6000ff5e0ff */
[----:B------:R1:W-:Y:S04]  /*27bf0*/  LDGSTS.E.BYPASS.128 [R5+0x10000], [R8.64], !P0 ;  /* 0x1000000008057fae */ /* 0x0003e8000c101c4a */
[----:B------:R-:W4:Y:S04]  /*27c00*/  LDL R80, [R1+0x2a8] ;  /* 0x0002a80001507983 */ /* 0x000f280000100800 */
[----:B------:R1:W-:Y:S01]  /*27c10*/  LDGSTS.E.BYPASS.128 [R4+0x10000], [R10.64], !P0 ;  /* 0x100000000a047fae */ /* 0x0003e2000c101c4a */
[----:B------:R-:W-:-:S03]  /*27c20*/  IADD3.X R13, R77, UR7, RZ, P2, !PT ;  /* 0x000000074d0d7c10 */ /* 0x000fc600097fe4ff */
[----:B------:R-:W4:Y:S01]  /*27c30*/  LDL R79, [R1+0x29c] ;  /* 0x00029c00014f7983 */ /* 0x000f220000100800 */
[----:B-1----:R-:W-:-:S03]  /*27c40*/  IADD3 R8, P1, R78, UR6, RZ ;  /* 0x000000064e087c10 */ /* 0x002fc6000ff3e0ff */
[----:B------:R-:W4:Y:S04]  /*27c50*/  LDL R78, [R1+0x2b0] ;  /* 0x0002b000014e7983 */ /* 0x000f280000100800 */
[----:B------:R-:W4:Y:S01]  /*27c60*/  LDL R11, [R1+0x2a4] ;  /* 0x0002a400010b7983 */ /* 0x000f220000100800 */
[----:B------:R-:W-:-:S03]  /*27c70*/  IADD3.X R9, R33, UR7, RZ, P1, !PT ;  /* 0x0000000721097c10 */ /* 0x000fc60008ffe4ff */
[----:B------:R-:W4:Y:S04]  /*27c80*/  LDL R10, [R1+0x2b8] ;  /* 0x0002b800010a7983 */ /* 0x000f280000100800 */
[----:B------:R-:W4:Y:S04]  /*27c90*/  LDL R77, [R1+0x2c0] ;  /* 0x0002c000014d7983 */ /* 0x000f280000100800 */
[----:B------:R1:W-:Y:S04]  /*27ca0*/  LDGSTS.E.BYPASS.128 [R6+0x10000], [R12.64], !P0 ;  /* 0x100000000c067fae */ /* 0x0003e8000c101c4a */
[----:B------:R-:W4:Y:S04]  /*27cb0*/  LDL R33, [R1+0x2c8] ;  /* 0x0002c80001217983 */ /* 0x000f280000100800 */
[----:B------:R2:W-:Y:S04]  /*27cc0*/  LDGSTS.E.BYPASS.128 [R7+0x10000], [R8.64], !P0 ;  /* 0x1000000008077fae */ /* 0x0005e8000c101c4a */
[----:B-1----:R-:W4:Y:S04]  /*27cd0*/  LDL R13, [R1+0x2bc] ;  /* 0x0002bc00010d7983 */ /* 0x002f280000100800 */
[----:B------:R-:W4:Y:S01]  /*27ce0*/  LDL R12, [R1+0x2c4] ;  /* 0x0002c400010c7983 */ /* 0x000f220000100800 */
[----:B--2---:R-:W-:-:S03]  /*27cf0*/  IADD3 R4, P2, R76, UR6, RZ ;  /* 0x000000064c047c10 */ /* 0x004fc6000ff5e0ff */
[----:B------:R-:W2:Y:S01]  /*27d00*/  LDL R76, [R1+0x2ac] ;  /* 0x0002ac00014c7983 */ /* 0x000ea20000100800 */
[----:B---3--:R-:W-:-:S03]  /*27d10*/  IADD3 R6, P1, R32, UR6, RZ ;  /* 0x0000000620067c10 */ /* 0x008fc6000ff3e0ff */
[----:B------:R-:W3:Y:S01]  /*27d20*/  LDL R32, [R1+0x2b4] ;  /* 0x0002b40001207983 */ /* 0x000ee20000100800 */
[----:B------:R-:W-:Y:S02]  /*27d30*/  IADD3.X R5, R91, UR7, RZ, P2, !PT ;  /* 0x000000075b057c10 */ /* 0x000fe400097fe4ff */
[----:B------:R-:W-:Y:S02]  /*27d40*/  IADD3.X R7, R89, UR7, RZ, P1, !PT ;  /* 0x0000000759077c10 */ /* 0x000fe40008ffe4ff */
[----:B------:R-:W-:Y:S01]  /*27d50*/  IADD3 R8, P2, R90, UR6, RZ ;  /* 0x000000065a087c10 */ /* 0x000fe2000ff5e0ff */
[----:B------:R1:W-:Y:S03]  /*27d60*/  LDGSTS.E.BYPASS.128 [R14+0x10000], [R4.64], !P0 ;  /* 0x10000000040e7fae */ /* 0x0003e6000c101c4a */
[----:B------:R-:W-:Y:S01]  /*27d70*/  IADD3.X R9, R87, UR7, RZ, P2, !PT ;  /* 0x0000000757097c10 */ /* 0x000fe200097fe4ff */
[----:B------:R1:W-:Y:S04]  /*27d80*/  LDGSTS.E.BYPASS.128 [R16+0x10000], [R6.64], !P0 ;  /* 0x1000000006107fae */ /* 0x0003e8000c101c4a */
[----:B------:R4:W-:Y:S01]  /*27d90*/  LDGSTS.E.BYPASS.128 [R15+0x10000], [R8.64], !P0 ;  /* 0x10000000080f7fae */ /* 0x0009e2000c101c4a */
[----:B-1----:R-:W-:-:S02]  /*27da0*/  IADD3 R4, P1, R88, UR6, RZ ;  /* 0x0000000658047c10 */ /* 0x002fc4000ff3e0ff */
[----:B------:R-:W-:Y:S02]  /*27db0*/  IADD3 R6, P2, R86, UR6, RZ ;  /* 0x0000000656067c10 */ /* 0x000fe4000ff5e0ff */
[----:B------:R-:W-:Y:S02]  /*27dc0*/  IADD3.X R5, R85, UR7, RZ, P1, !PT ;  /* 0x0000000755057c10 */ /* 0x000fe40008ffe4ff */
[----:B----4-:R-:W-:Y:S02]  /*27dd0*/  IADD3.X R7, R83, UR7, RZ, P2, !PT ;  /* 0x0000000753077c10 */ /* 0x010fe400097fe4ff */
[----:B------:R-:W-:Y:S01]  /*27de0*/  IADD3 R8, P1, R84, UR6, RZ ;  /* 0x0000000654087c10 */ /* 0x000fe2000ff3e0ff */
[----:B------:R1:W-:Y:S03]  /*27df0*/  LDGSTS.E.BYPASS.128 [R17+0x10000], [R4.64], !P0 ;  /* 0x1000000004117fae */ /* 0x0003e6000c101c4a */
[----:B------:R-:W-:Y:S01]  /*27e00*/  IADD3.X R9, R81, UR7, RZ, P1, !PT ;  /* 0x0000000751097c10 */ /* 0x000fe20008ffe4ff */
[----:B------:R4:W-:Y:S04]  /*27e10*/  LDGSTS.E.BYPASS.128 [R25+0x10000], [R6.64], !P0 ;  /* 0x1000000006197fae */ /* 0x0009e8000c101c4a */
[----:B------:R4:W-:Y:S01]  /*27e20*/  LDGSTS.E.BYPASS.128 [R19+0x10000], [R8.64], !P0 ;  /* 0x1000000008137fae */ /* 0x0009e2000c101c4a */
[----:B-1----:R-:W-:-:S02]  /*27e30*/  IADD3 R4, P2, R82, UR6, RZ ;  /* 0x0000000652047c10 */ /* 0x002fc4000ff5e0ff */
[----:B----4-:R-:W-:Y:S02]  /*27e40*/  IADD3 R6, P1, R80, UR6, RZ ;  /* 0x0000000650067c10 */ /* 0x010fe4000ff3e0ff */
[----:B------:R-:W-:Y:S02]  /*27e50*/  IADD3.X R5, R79, UR7, RZ, P2, !PT ;  /* 0x000000074f057c10 */ /* 0x000fe400097fe4ff */
[----:B------:R-:W-:Y:S02]  /*27e60*/  IADD3.X R7, R11, UR7, RZ, P1, !PT ;  /* 0x000000070b077c10 */ /* 0x000fe40008ffe4ff */
[----:B------:R-:W-:Y:S01]  /*27e70*/  IADD3 R8, P2, R78, UR6, RZ ;  /* 0x000000064e087c10 */ /* 0x000fe2000ff5e0ff */
[----:B------:R1:W-:Y:S01]  /*27e80*/  LDGSTS.E.BYPASS.128 [R24+0x10000], [R4.64], !P0 ;  /* 0x1000000004187fae */ /* 0x0003e2000c101c4a */
[----:B------:R-:W-:-:S03]  /*27e90*/  IADD3 R10, P1, R10, UR6, RZ ;  /* 0x000000060a0a7c10 */ /* 0x000fc6000ff3e0ff */
[----:B------:R4:W-:Y:S01]  /*27ea0*/  LDGSTS.E.BYPASS.128 [R18+0x10000], [R6.64], !P0 ;  /* 0x1000000006127fae */ /* 0x0009e2000c101c4a */
[----:B-1----:R-:W-:-:S04]  /*27eb0*/  IADD3 R4, P3, R77, UR6, RZ ;  /* 0x000000064d047c10 */ /* 0x002fc8000ff7e0ff */
[----:B------:R-:W-:Y:S01]  /*27ec0*/  IADD3.X R5, R13, UR7, RZ, P3, !PT ;  /* 0x000000070d057c10 */ /* 0x000fe20009ffe4ff */
[----:B------:R-:W1:Y:S01]  /*27ed0*/  S2R R0, SR_TID.X ;  /* 0x0000000000007919 */ /* 0x000e620000002100 */
[----:B------:R-:W-:-:S03]  /*27ee0*/  UIADD3 UR4, UR4, 0x1, URZ ;  /* 0x0000000104047890 */ /* 0x000fc6000fffe03f */
[----:B------:R-:W-:Y:S01]  /*27ef0*/  STL [R1+0x168], R3 ;  /* 0x0001680301007387 */ /* 0x000fe20000100800 */
[----:B------:R-:W-:-:S04]  /*27f00*/  UISETP.GE.AND UP0, UPT, UR4, 0x2, UPT ;  /* 0x000000020400788c */ /* 0x000fc8000bf06270 */
[----:B------:R-:W-:Y:S01]  /*27f10*/  USEL UR4, UR4, URZ, !UP0 ;  /* 0x0000003f04047287 */ /* 0x000fe2000c000000 */
[C---:B------:R-:W-:Y:S01]  /*27f20*/  FFMA R226, R94.reuse, R22, R226 ;  /* 0x000000165ee27223 */ /* 0x040fe200000000e2 */
[C---:B------:R-:W-:Y:S02]  /*27f30*/  FFMA R132, R94.reuse, R30, R132 ;  /* 0x0000001e5e847223 */ /* 0x040fe40000000084 */
[----:B------:R-:W-:Y:S01]  /*27f40*/  USHF.L.U32 UR5, UR4, 0xf, URZ ;  /* 0x0000000f04057899 */ /* 0x000fe2000800063f */
        /* <DEDUP_REMOVED lines=28> */
[----:B-1----:R-:W-:Y:S01]  /*28110*/  SHF.L.U32 R0, R0, 0x3, RZ ;  /* 0x0000000300007819 */ /* 0x002fe200000006ff */
[C---:B------:R-:W-:Y:S01]  /*28120*/  FFMA R22, R126.reuse, R22, R233 ;  /* 0x000000167e167223 */ /* 0x040fe200000000e9 */
[C---:B------:R-:W-:Y:S01]  /*28130*/  FFMA R26, R126.reuse, R26, R158 ;  /* 0x0000001a7e1a7223 */ /* 0x040fe2000000009e */
[C---:B------:R-:W-:Y:S01]  /*28140*/  FFMA R30, R126.reuse, R30, R162 ;  /* 0x0000001e7e1e7223 */ /* 0x040fe200000000a2 */
[----:B------:R-:W-:Y:S01]  /*28150*/  FFMA R34, R126, R34, R154 ;  /* 0x000000227e227223 */ /* 0x000fe2000000009a */
[----:B------:R-:W-:Y:S01]  /*28160*/  UIADD3 UR8, UR5, 0x10000, URZ ;  /* 0x0001000005087890 */ /* 0x000fe2000fffe03f */
[C---:B------:R-:W-:Y:S01]  /*28170*/  FFMA R179, R211.reuse, R35, R210 ;  /* 0x00000023d3b37223 */ /* 0x040fe200000000d2 */
[C---:B------:R-:W-:Y:S01]  /*28180*/  FFMA R177, R211.reuse, R27, R177 ;  /* 0x0000001bd3b17223 */ /* 0x040fe200000000b1 */
[----:B------:R-:W-:Y:S01]  /*28190*/  FFMA R176, R211, R23, R176 ;  /* 0x00000017d3b07223 */ /* 0x000fe200000000b0 */
[-C--:B------:R-:W-:Y:S01]  /*281a0*/  FFMA R181, R215, R27.reuse, R181 ;  /* 0x0000001bd7b57223 */ /* 0x080fe200000000b5 */
[C---:B------:R-:W-:Y:S01]  /*281b0*/  FFMA R185, R219.reuse, R27, R185 ;  /* 0x0000001bdbb97223 */ /* 0x040fe200000000b9 */
[-C--:B------:R-:W-:Y:S01]  /*281c0*/  FFMA R184, R219, R23.reuse, R184 ;  /* 0x00000017dbb87223 */ /* 0x080fe200000000b8 */
[----:B------:R-:W-:Y:S01]  /*281d0*/  FFMA R200, R235, R23, R200 ;  /* 0x00000017ebc87223 */ /* 0x000fe200000000c8 */
[-C--:B------:R-:W-:Y:S01]  /*281e0*/  FFMA R207, R239, R35.reuse, R237 ;  /* 0x00000023efcf7223 */ /* 0x080fe200000000ed */
[C---:B------:R-:W-:Y:S01]  /*281f0*/  FFMA R211, R243.reuse, R35, R241 ;  /* 0x00000023f3d37223 */ /* 0x040fe200000000f1 */
[----:B------:R-:W-:Y:S01]  /*28200*/  FFMA R210, R243, R31, R238 ;  /* 0x0000001ff3d27223 */ /* 0x000fe200000000ee */
[-C--:B------:R-:W-:Y:S01]  /*28210*/  FFMA R215, R247, R35.reuse, R245 ;  /* 0x00000023f7d77223 */ /* 0x080fe200000000f5 */
[C---:B------:R-:W-:Y:S01]  /*28220*/  FFMA R219, R251.reuse, R35, R249 ;  /* 0x00000023fbdb7223 */ /* 0x040fe200000000f9 */
[----:B------:R-:W-:Y:S01]  /*28230*/  FFMA R218, R251, R31, R218 ;  /* 0x0000001ffbda7223 */ /* 0x000fe200000000da */
[----:B------:R-:W-:Y:S01]  /*28240*/  LOP3.LUT R0, R0, 0xf00, RZ, 0xc0, !PT ;  /* 0x00000f0000007812 */ /* 0x000fe200078ec0ff */
        /* <DEDUP_REMOVED lines=34> */
[----:B--2---:R-:W-:-:S02]  /*28470*/  IADD3.X R9, R76, UR7, RZ, P2, !PT ;  /* 0x000000074c097c10 */ /* 0x004fc400097fe4ff */
[----:B----4-:R-:W-:-:S03]  /*28480*/  IADD3 R6, P2, R33, UR6, RZ ;  /* 0x0000000621067c10 */ /* 0x010fc6000ff5e0ff */
[----:B------:R1:W-:Y:S01]  /*28490*/  LDGSTS.E.BYPASS.128 [R20+0x10000], [R8.64], !P0 ;  /* 0x1000000008147fae */ /* 0x0003e2000c101c4a */
[----:B------:R-:W-:Y:S02]  /*284a0*/  IADD3.X R7, R12, UR7, RZ, P2, !PT ;  /* 0x000000070c077c10 */ /* 0x000fe400097fe4ff */
[----:B---3--:R-:W-:-:S05]  /*284b0*/  IADD3.X R11, R32, UR7, RZ, P1, !PT ;  /* 0x00000007200b7c10 */ /* 0x008fca0008ffe4ff */
[----:B------:R1:W-:Y:S04]  /*284c0*/  LDGSTS.E.BYPASS.128 [R21+0x10000], [R10.64], !P0 ;  /* 0x100000000a157fae */ /* 0x0003e8000c101c4a */
[----:B------:R1:W-:Y:S04]  /*284d0*/  LDGSTS.E.BYPASS.128 [R28+0x10000], [R4.64], !P0 ;  /* 0x10000000041c7fae */ /* 0x0003e8000c101c4a */
[----:B------:R1:W-:Y:S04]  /*284e0*/  LDGSTS.E.BYPASS.128 [R29+0x10000], [R6.64], !P0 ;  /* 0x10000000061d7fae */ /* 0x0003e8000c101c4a */
[----:B------:R-:W0:Y:S01]  /*284f0*/  LDGDEPBAR ;  /* 0x00000000000079af */ /* 0x000e220000000000 */
[----:B------:R-:W-:Y:S01]  /*28500*/  ISETP.GE.U32.AND P0, PT, R3, 0x1f8, PT ;  /* 0x000001f80300780c */ /* 0x000fe20003f06070 */
[----:B------:R-:W-:Y:S01]  /*28510*/  UIADD3 UR6, UP1, UR6, 0x100, URZ ;  /* 0x0000010006067890 */ /* 0x000fe2000ff3e03f */
[----:B------:R-:W-:-:S03]  /*28520*/  FFMA R76, R127, R23, R22 ;  /* 0x000000177f4c7223 */ /* 0x000fc60000000016 */
[----:B------:R-:W-:Y:S01]  /*28530*/  UIADD3.X UR7, URZ, UR7, URZ, UP1, !UPT ;  /* 0x000000073f077290 */ /* 0x000fe20008ffe43f */
[----:B------:R-:W-:-:S04]  /*28540*/  DEPBAR.LE SB0, 0x2 ;  /* 0x000080800000791a */ /* 0x000fc80000000000 */
[----:B------:R-:W-:Y:S06]  /*28550*/  BAR.SYNC 0x0 ;  /* 0x0000000000007b1d */ /* 0x000fec0000000000 */
[----:B-1----:R-:W-:Y:S01]  /*28560*/  @P0 CALL.REL.NOINC `(.L_x_0) ;  /* 0x0000001000000944 */ /* 0x002fe20003c00000 */
[----:B------:R-:W-:Y:S05]  /*28570*/  BRA `(.L_x_1) ;  /* 0xfffdaa1000007947 */ /* 0x000fea000383ffff */
.L_x_0:
[----:B------:R-:W2:Y:S01]  /*28580*/  LDL.LU R140, [R1+0xb0] ;  /* 0x0000b000018c7983 */ /* 0x000ea20000300800 */
[----:B------:R-:W-:-:S04]  /*28590*/  DEPBAR.LE SB0, 0x0 ;  /* 0x000080000000791a */ /* 0x000fc80000000000 */
[----:B------:R-:W2:Y:S04]  /*285a0*/  LDL.LU R141, [R1+0xb4] ;  /* 0x0000b400018d7983 */ /* 0x000ea80000300800 */
[----:B------:R-:W2:Y:S04]  /*285b0*/  LDL.LU R142, [R1+0xb8] ;  /* 0x0000b800018e7983 */ /* 0x000ea80000300800 */
[----:B------:R-:W2:Y:S04]  /*285c0*/  LDL.LU R143, [R1+0xbc] ;  /* 0x0000bc00018f7983 */ /* 0x000ea80000300800 */
[----:B------:R-:W3:Y:S04]  /*285d0*/  LDL.LU R2, [R1+0x1c8] ;  /* 0x0001c80001027983 */ /* 0x000ee80000300800 */
[----:B------:R-:W4:Y:S04]  /*285e0*/  LDL.LU R164, [R1+0xa0] ;  /* 0x0000a00001a47983 */ /* 0x000f280000300800 */
[----:B------:R-:W4:Y:S04]  /*285f0*/  LDL.LU R165, [R1+0xa4] ;  /* 0x0000a40001a57983 */ /* 0x000f280000300800 */
[----:B------:R-:W4:Y:S04]  /*28600*/  LDL.LU R166, [R1+0xa8] ;  /* 0x0000a80001a67983 */ /* 0x000f280000300800 */
[----:B------:R-:W4:Y:S04]  /*28610*/  LDL.LU R167, [R1+0xac] ;  /* 0x0000ac0001a77983 */ /* 0x000f280000300800 */
[----:B------:R-:W5:Y:S04]  /*28620*/  LDL.LU R228, [R1+0x90] ;  /* 0x0000900001e47983 */ /* 0x000f680000300800 */
        /* <DEDUP_REMOVED lines=20> */
[----:B------:R-:W1:Y:S04]  /*28770*/  S2R R0, SR_TID.X ;  /* 0x0000000000007919 */ /* 0x000e680000002100 */
[----:B------:R-:W1:Y:S02]  /*28780*/  S2R R252, SR_TID.X ;  /* 0x0000000000fc7919 */ /* 0x000e640000002100 */
[----:B-1----:R-:W-:-:S02]  /*28790*/  SHF.R.U32.HI R3, RZ, 0x5, R0 ;  /* 0x00000005ff037819 */ /* 0x002fc40000011600 */
[----:B------:R-:W-:Y:S02]  /*287a0*/  SHF.L.U32 R0, R0, 0x2, RZ ;  /* 0x0000000200007819 */ /* 0x000fe400000006ff */
[----:B------:R-:W-:Y:S02]  /*287b0*/  SHF.L.U32 R252, R252, 0x2, RZ ;  /* 0x00000002fcfc7819 */ /* 0x000fe400000006ff */
[----:B------:R-:W-:Y:S02]  /*287c0*/  SGXT.U32 R3, R3, 0x2 ;  /* 0x000000020303781a */ /* 0x000fe40000000000 */
[----:B------:R-:W-:-:S05]  /*287d0*/  LOP3.LUT R252, R252, 0x7c, RZ, 0xc0, !PT ;  /* 0x0000007cfcfc7812 */ /* 0x000fca00078ec0ff */
[----:B------:R-:W-:Y:S01]  /*287e0*/  IMAD R148, R3, 0x210, R252 ;  /* 0x0000021003947824 */ /* 0x000fe200078e02fc */
[----:B------:R-:W-:Y:S06]  /*287f0*/  BAR.SYNC 0x0 ;  /* 0x0000000000007b1d */ /* 0x000fec0000000000 */
[----:B--2---:R-:W-:Y:S01]  /*28800*/  STS.128 [R148.X4], R140 ;  /* 0x0000008c94007388 */ /* 0x004fe20000004c00 */
[----:B---3--:R-:W-:Y:S02]  /*28810*/  LOP3.LUT R0, R2, 0x7c, R0, 0xf8, !PT ;  /* 0x0000007c02007812 */ /* 0x008fe400078ef800 */
[----:B------:R-:W-:-:S05]  /*28820*/  SHF.L.U32 R2, R148, 0x2, RZ ;  /* 0x0000000294027819 */ /* 0x000fca00000006ff */
[----:B------:R-:W-:Y:S01]  /*28830*/  IMAD R2, R3, -0x630, R2 ;  /* 0xfffff9d003027824 */ /* 0x000fe200078e0202 */
[----:B----4-:R-:W-:Y:S04]  /*28840*/  STS.128 [R148.X4+0x210], R164 ;  /* 0x000210a494007388 */ /* 0x010fe80000004c00 */
[----:B-----5:R-:W-:Y:S04]  /*28850*/  STS.128 [R148.X4+0x420], R228 ;  /* 0x000420e494007388 */ /* 0x020fe80000004c00 */
[----:B------:R-:W-:Y:S04]  /*28860*/  STS.128 [R148.X4+0x630], R240 ;  /* 0x000630f094007388 */ /* 0x000fe80000004c00 */
[----:B------:R-:W-:Y:S06]  /*28870*/  BAR.SYNC 0x0 ;  /* 0x0000000000007b1d */ /* 0x000fec0000000000 */
[----:B------:R-:W1:Y:S04]  /*28880*/  LDS.128 R144, [R2] ;  /* 0x0000000002907984 */ /* 0x000e680000000c00 */
[----:B------:R-:W2:Y:S04]  /*28890*/  LDS.128 R12, [R2+0x840] ;  /* 0x00084000020c7984 */ /* 0x000ea80000000c00 */
[----:B------:R-:W3:Y:S04]  /*288a0*/  LDS.128 R8, [R2+0x1080] ;  /* 0x0010800002087984 */ /* 0x000ee80000000c00 */
[----:B------:R-:W4:Y:S04]  /*288b0*/  LDS.128 R4, [R2+0x18c0] ;  /* 0x0018c00002047984 */ /* 0x000f280000000c00 */
[----:B------:R-:W-:Y:S06]  /*288c0*/  BAR.SYNC 0x0 ;  /* 0x0000000000007b1d */ /* 0x000fec0000000000 */
[----:B------:R-:W-:Y:S04]  /*288d0*/  STS.128 [R148.X4], R248 ;  /* 0x000000f894007388 */ /* 0x000fe80000004c00 */
[----:B------:R-:W-:Y:S04]  /*288e0*/  STS.128 [R148.X4+0x210], R244 ;  /* 0x000210f494007388 */ /* 0x000fe80000004c00 */
[----:B------:R-:W-:Y:S04]  /*288f0*/  STS.128 [R148.X4+0x630], R168 ;  /* 0x000630a894007388 */ /* 0x000fe80000004c00 */
[----:B------:R-:W-:Y:S04]  /*28900*/  STS.128 [R148.X4+0x420], R236 ;  /* 0x000420ec94007388 */ /* 0x000fe80000004c00 */
[----:B------:R-:W-:Y:S06]  /*28910*/  BAR.SYNC 0x0 ;  /* 0x0000000000007b1d */ /* 0x000fec0000000000 */
[----:B------:R-:W5:Y:S04]  /*28920*/  LDS.128 R136, [R2] ;  /* 0x0000000002887984 */ /* 0x000f680000000c00 */
[----:B------:R-:W1:Y:S04]  /*28930*/  LDS.128 R132, [R2+0x840] ;  /* 0x0008400002847984 */ /* 0x000e680000000c00 */
[----:B------:R-:W1:Y:S04]  /*28940*/  LDS.128 R20, [R2+0x1080] ;  /* 0x0010800002147984 */ /* 0x000e680000000c00 */
[----:B------:R-:W1:Y:S04]  /*28950*/  LDS.128 R16, [R2+0x18c0] ;  /* 0x0018c00002107984 */ /* 0x000e680000000c00 */
[----:B------:R-:W-:Y:S06]  /*28960*/  BAR.SYNC 0x0 ;  /* 0x0000000000007b1d */ /* 0x000fec0000000000 */
[----:B------:R-:W-:Y:S04]  /*28970*/  STS.128 [R148.X4], R172 ;  /* 0x000000ac94007388 */ /* 0x000fe80000004c00 */
[----:B------:R-:W-:Y:S04]  /*28980*/  STS.128 [R148.X4+0x210], R176 ;  /* 0x000210b094007388 */ /* 0x000fe80000004c00 */
[----:B------:R-:W-:Y:S04]  /*28990*/  STS.128 [R148.X4+0x420], R180 ;  /* 0x000420b494007388 */ /* 0x000fe80000004c00 */
[----:B------:R-:W-:Y:S04]  /*289a0*/  STS.128 [R148.X4+0x630], R184 ;  /* 0x000630b894007388 */ /* 0x000fe80000004c00 */
[----:B------:R-:W-:Y:S06]  /*289b0*/  BAR.SYNC 0x0 ;  /* 0x0000000000007b1d */ /* 0x000fec0000000000 */
[----:B------:R-:W1:Y:S04]  /*289c0*/  LDS.128 R80, [R2] ;  /* 0x0000000002507984 */ /* 0x000e680000000c00 */
        /* <DEDUP_REMOVED lines=14> */
[----:B------:R-:W-:Y:S01]  /*28ab0*/  STS.128 [R148.X4], R204 ;  /* 0x000000cc94007388 */ /* 0x000fe20000004c00 */
[----:B------:R-:W-:-:S03]  /*28ac0*/  ISETP.GE.AND P0, PT, R0, 0x100, PT ;  /* 0x000001000000780c */ /* 0x000fc60003f06270 */
        /* <DEDUP_REMOVED lines=10> */
[----:B------:R-:W-:-:S03]  /*28b70*/  ISETP.LT.AND P1, PT, R149, c[0x0][0x178], !P0 ;  /* 0x00005e0095007a0c */ /* 0x000fc60004721270 */
[----:B------:R-:W-:Y:S04]  /*28b80*/  STS.128 [R148.X4+0x210], R36 ;  /* 0x0002102494007388 */ /* 0x000fe80000004c00 */
[----:B------:R-:W-:Y:S04]  /*28b90*/  STS.128 [R148.X4+0x420], R40 ;  /* 0x0004202894007388 */ /* 0x000fe80000004c00 */
[----:B------:R-:W-:Y:S04]  /*28ba0*/  STS.128 [R148.X4+0x630], R44 ;  /* 0x0006302c94007388 */ /* 0x000fe80000004c00 */
[----:B------:R-:W-:Y:S06]  /*28bb0*/  BAR.SYNC 0x0 ;  /* 0x0000000000007b1d */ /* 0x000fec0000000000 */
[----:B------:R-:W1:Y:S01]  /*28bc0*/  LDS.128 R140, [R2] ;  /* 0x00000000028c7984 */ /* 0x000e620000000c00 */
[----:B------:R-:W-:-:S03]  /*28bd0*/  MOV R3, 0x4 ;  /* 0x0000000400037802 */ /* 0x000fc60000000f00 */
[----:B------:R-:W1:Y:S04]  /*28be0*/  LDS.128 R124, [R2+0x840] ;  /* 0x00084000027c7984 */ /* 0x000e680000000c00 */
[----:B------:R-:W1:Y:S04]  /*28bf0*/  LDS.128 R120, [R2+0x1080] ;  /* 0x0010800002787984 */ /* 0x000e680000000c00 */
[----:B------:R-:W1:Y:S04]  /*28c00*/  LDS.128 R116, [R2+0x18c0] ;  /* 0x0018c00002747984 */ /* 0x000e680000000c00 */
[----:B------:R-:W-:Y:S06]  /*28c10*/  BAR.SYNC 0x0 ;  /* 0x0000000000007b1d */ /* 0x000fec0000000000 */
[----:B------:R2:W-:Y:S04]  /*28c20*/  STS.128 [R148.X4], R48 ;  /* 0x0000003094007388 */ /* 0x0005e80000004c00 */
[----:B------:R-:W-:Y:S04]  /*28c30*/  STS.128 [R148.X4+0x210], R52 ;  /* 0x0002103494007388 */ /* 0x000fe80000004c00 */
[----:B------:R-:W-:Y:S04]  /*28c40*/  STS.128 [R148.X4+0x420], R56 ;  /* 0x0004203894007388 */ /* 0x000fe80000004c00 */
[----:B------:R-:W-:Y:S01]  /*28c50*/  STS.128 [R148.X4+0x630], R60 ;  /* 0x0006303c94007388 */ /* 0x000fe20000004c00 */
[----:B--2---:R-:W-:-:S03]  /*28c60*/  LEA R48, R149, R0, 0x8 ;  /* 0x0000000095307211 */ /* 0x004fc600078e40ff */
[----:B------:R-:W-:Y:S06]  /*28c70*/  BAR.SYNC 0x0 ;  /* 0x0000000000007b1d */ /* 0x000fec0000000000 */
[----:B------:R-:W-:Y:S01]  /*28c80*/  IMAD.WIDE R48, R48, R3, c[0x0][0x170] ;  /* 0x00005c0030307625 */ /* 0x000fe200078e0203 */
[----:B------:R-:W2:Y:S01]  /*28c90*/  LDS.128 R128, [R2] ;  /* 0x0000000002807984 */ /* 0x000ea20000000c00 */
[----:B------:R-:W-:-:S03]  /*28ca0*/  LOP3.LUT R51, R149, 0x4, RZ, 0xfc, !PT ;  /* 0x0000000495337812 */ /* 0x000fc600078efcff */
[----:B------:R-:W1:Y:S01]  /*28cb0*/  LDS.128 R44, [R2+0x840] ;  /* 0x00084000022c7984 */ /* 0x000e620000000c00 */
[----:B------:R-:W-:-:S03]  /*28cc0*/  LOP3.LUT R53, R149, 0x8, RZ, 0xfc, !PT ;  /* 0x0000000895357812 */ /* 0x000fc600078efcff */
[----:B------:R-:W2:Y:S01]  /*28cd0*/  LDS.128 R40, [R2+0x1080] ;  /* 0x0010800002287984 */ /* 0x000ea20000000c00 */
[----:B------:R-:W-:-:S03]  /*28ce0*/  LOP3.LUT R55, R149, 0xc, RZ, 0xfc, !PT ;  /* 0x0000000c95377812 */ /* 0x000fc600078efcff */
[----:B------:R-:W2:Y:S01]  /*28cf0*/  LDS.128 R36, [R2+0x18c0] ;  /* 0x0018c00002247984 */ /* 0x000ea20000000c00 */
[----:B------:R-:W-:-:S03]  /*28d00*/  LOP3.LUT R57, R149, 0x10, RZ, 0xfc, !PT ;  /* 0x0000001095397812 */ /* 0x000fc600078efcff */
[----:B------:R-:W-:Y:S06]  /*28d10*/  BAR.SYNC 0x0 ;  /* 0x0000000000007b1d */ /* 0x000fec0000000000 */
[----:B------:R-:W-:Y:S01]  /*28d20*/  STS.128 [R148.X4], R64 ;  /* 0x0000004094007388 */ /* 0x000fe20000004c00 */
[----:B------:R-:W-:-:S03]  /*28d30*/  LOP3.LUT R59, R149, 0x14, RZ, 0xfc, !PT ;  /* 0x00000014953b7812 */ /* 0x000fc600078efcff */
[----:B------:R-:W-:Y:S04]  /*28d40*/  STS.128 [R148.X4+0x210], R68 ;  /* 0x0002104494007388 */ /* 0x000fe80000004c00 */
[----:B------:R-:W-:Y:S04]  /*28d50*/  STS.128 [R148.X4+0x420], R72 ;  /* 0x0004204894007388 */ /* 0x000fe80000004c00 */
[----:B------:R-:W-:Y:S01]  /*28d60*/  STS.128 [R148.X4+0x630], R76 ;  /* 0x0006304c94007388 */ /* 0x000fe20000004c00 */
[----:B------:R-:W-:-:S03]  /*28d70*/  ISETP.LT.AND P2, PT, R53, c[0x0][0x178], !P0 ;  /* 0x00005e0035007a0c */ /* 0x000fc60004741270 */
[----:B------:R-:W-:Y:S06]  /*28d80*/  BAR.SYNC 0x0 ;  /* 0x0000000000007b1d */ /* 0x000fec0000000000 */
[----:B-1----:R1:W-:Y:S01]  /*28d90*/  @P1 STG.E.128 [R48.64], R144 ;  /* 0x0000009030001986 */ /* 0x0023e2000c101d0a */
[----:B------:R-:W-:Y:S02]  /*28da0*/  ISETP.LT.AND P1, PT, R51, c[0x0][0x178], !P0 ;  /* 0x00005e0033007a0c */ /* 0x000fe40004721270 */
[----:B------:R-:W-:Y:S02]  /*28db0*/  ISETP.LT.AND P3, PT, R55, c[0x0][0x178], !P0 ;  /* 0x00005e0037007a0c */ /* 0x000fe40004761270 */
[----:B------:R-:W-:-:S02]  /*28dc0*/  LEA R50, R51, R0, 0x8 ;  /* 0x0000000033327211 */ /* 0x000fc400078e40ff */
[----:B------:R-:W-:Y:S02]  /*28dd0*/  ISETP.LT.AND P4, PT, R57, c[0x0][0x178], !P0 ;  /* 0x00005e0039007a0c */ /* 0x000fe40004781270 */
[-C--:B------:R-:W-:Y:S02]  /*28de0*/  LEA R52, R53, R0.reuse, 0x8 ;  /* 0x0000000035347211 */ /* 0x080fe400078e40ff */
[----:B------:R-:W-:Y:S02]  /*28df0*/  ISETP.LT.AND P5, PT, R59, c[0x0][0x178], !P0 ;  /* 0x00005e003b007a0c */ /* 0x000fe400047a1270 */
[-C--:B------:R-:W-:Y:S02]  /*28e00*/  LEA R54, R55, R0.reuse, 0x8 ;  /* 0x0000000037367211 */ /* 0x080fe400078e40ff */
[-C--:B------:R-:W-:Y:S02]  /*28e10*/  LEA R56, R57, R0.reuse, 0x8 ;  /* 0x0000000039387211 */ /* 0x080fe400078e40ff */
[----:B------:R-:W-:Y:S01]  /*28e20*/  LEA R58, R59, R0, 0x8 ;  /* 0x000000003b3a7211 */ /* 0x000fe200078e40ff */
[----:B-1----:R-:W-:Y:S01]  /*28e30*/  IMAD.WIDE R48, R50, R3, c[0x0][0x170] ;  /* 0x00005c0032307625 */ /* 0x002fe200078e0203 */
[----:B------:R-:W-:-:S03]  /*28e40*/  LOP3.LUT R59, R149, 0x18, RZ, 0xfc, !PT ;  /* 0x00000018953b7812 */ /* 0x000fc600078efcff */
[----:B------:R-:W-:Y:S01]  /*28e50*/  IMAD.WIDE R50, R52, R3, c[0x0][0x170] ;  /* 0x00005c0034327625 */ /* 0x000fe200078e0203 */
[----:B------:R-:W-:-:S03]  /*28e60*/  LOP3.LUT R61, R149, 0x1c, RZ, 0xfc, !PT ;  /* 0x0000001c953d7812 */ /* 0x000fc600078efcff */
[-C--:B------:R-:W-:Y:S01]  /*28e70*/  IMAD.WIDE R52, R54, R3.reuse, c[0x0][0x170] ;  /* 0x00005c0036347625 */ /* 0x080fe200078e0203 */
[C---:B------:R-:W-:Y:S01]  /*28e80*/  LOP3.LUT R63, R149.reuse, 0x20, RZ, 0xfc, !PT ;  /* 0x00000020953f7812 */ /* 0x040fe200078efcff */
[----:B------:R1:W-:Y:S02]  /*28e90*/  @P1 STG.E.128 [R48.64], R12 ;  /* 0x0000000c30001986 */ /* 0x0003e4000c101d0a */
[-C--:B------:R-:W-:Y:S01]  /*28ea0*/  IMAD.WIDE R54, R56, R3.reuse, c[0x0][0x170] ;  /* 0x00005c0038367625 */ /* 0x080fe200078e0203 */
[C---:B------:R-:W-:Y:S01]  /*28eb0*/  LOP3.LUT R65, R149.reuse, 0x24, RZ, 0xfc, !PT ;  /* 0x0000002495417812 */ /* 0x040fe200078efcff */
[----:B---3--:R3:W-:Y:S02]  /*28ec0*/  @P2 STG.E.128 [R50.64], R8 ;  /* 0x0000000832002986 */ /* 0x0087e4000c101d0a */
[----:B------:R-:W-:Y:S01]  /*28ed0*/  IMAD.WIDE R56, R58, R3, c[0x0][0x170] ;  /* 0x00005c003a387625 */ /* 0x000fe200078e0203 */
[----:B------:R-:W-:Y:S01]  /*28ee0*/  LOP3.LUT R67, R149, 0x28, RZ, 0xfc, !PT ;  /* 0x0000002895437812 */ /* 0x000fe200078efcff */
[----:B----4-:R4:W-:Y:S01]  /*28ef0*/  @P3 STG.E.128 [R52.64], R4 ;  /* 0x0000000434003986 */ /* 0x0109e2000c101d0a */
[----:B------:R-:W-:-:S02]  /*28f00*/  ISETP.LT.AND P1, PT, R59, c[0x0][0x178], !P0 ;  /* 0x00005e003b007a0c */ /* 0x000fc40004721270 */
[----:B------:R-:W-:Y:S01]  /*28f10*/  ISETP.LT.AND P2, PT, R61, c[0x0][0x178], !P0 ;  /* 0x00005e003d007a0c */ /* 0x000fe20004741270 */
[----:B-----5:R5:W-:Y:S01]  /*28f20*/  @P4 STG.E.128 [R54.64], R136 ;  /* 0x0000008836004986 */ /* 0x020be2000c101d0a */
[----:B------:R-:W-:Y:S02]  /*28f30*/  ISETP.LT.AND P3, PT, R63, c[0x0][0x178], !P0 ;  /* 0x00005e003f007a0c */ /* 0x000fe40004761270 */
[----:B------:R-:W-:Y:S01]  /*28f40*/  ISETP.LT.AND P4, PT, R65, c[0x0][0x178], !P0 ;  /* 0x00005e0041007a0c */ /* 0x000fe20004781270 */
[----:B------:R-:W-:Y:S01]  /*28f50*/  @P5 STG.E.128 [R56.64], R132 ;  /* 0x0000008438005986 */ /* 0x000fe2000c101d0a */
[----:B------:R-:W-:Y:S02]  /*28f60*/  ISETP.LT.AND P5, PT, R67, c[0x0][0x178], !P0 ;  /* 0x00005e0043007a0c */ /* 0x000fe400047a1270 */
[-C--:B-1----:R-:W-:Y:S02]  /*28f70*/  LEA R12, R65, R0.reuse, 0x8 ;  /* 0x00000000410c7211 */ /* 0x082fe400078e40ff */
[----:B---3--:R-:W-:-:S02]  /*28f80*/  LEA R8, R59, R0, 0x8 ;  /* 0x000000003b087211 */ /* 0x008fc400078e40ff */
[-C--:B------:R-:W-:Y:S02]  /*28f90*/  LEA R10, R63, R0.reuse, 0x8 ;  /* 0x000000003f0a7211 */ /* 0x080fe400078e40ff */
[-C--:B----4-:R-:W-:Y:S01]  /*28fa0*/  LEA R6, R61, R0.reuse, 0x8 ;  /* 0x000000003d067211 */ /* 0x090fe200078e40ff */
[-C--:B------:R-:W-:Y:S01]  /*28fb0*/  IMAD.WIDE R4, R8, R3.reuse, c[0x0][0x170] ;  /* 0x00005c0008047625 */ /* 0x080fe200078e0203 */
[----:B------:R-:W-:Y:S02]  /*28fc0*/  LEA R14, R67, R0, 0x8 ;  /* 0x00000000430e7211 */ /* 0x000fe400078e40ff */
[C---:B------:R-:W-:Y:S01]  /*28fd0*/  LOP3.LUT R15, R149.reuse, 0x2c, RZ, 0xfc, !PT ;  /* 0x0000002c950f7812 */ /* 0x040fe200078efcff */
[----:B------:R-:W-:Y:S01]  /*28fe0*/  IMAD.WIDE R6, R6, R3, c[0x0][0x170] ;  /* 0x00005c0006067625 */ /* 0x000fe200078e0203 */
[----:B------:R-:W-:-:S03]  /*28ff0*/  LOP3.LUT R49, R149, 0x30, RZ, 0xfc, !PT ;  /* 0x0000003095317812 */ /* 0x000fc600078efcff */
[-C--:B------:R-:W-:Y:S01]  /*29000*/  IMAD.WIDE R8, R10, R3.reuse, c[0x0][0x170] ;  /* 0x00005c000a087625 */ /* 0x080fe200078e0203 */
[C---:B------:R-:W-:Y:S01]  /*29010*/  LOP3.LUT R51, R149.reuse, 0x34, RZ, 0xfc, !PT ;  /* 0x0000003495337812 */ /* 0x040fe200078efcff */
[----:B------:R1:W-:Y:S02]  /*29020*/  @P1 STG.E.128 [R4.64], R20 ;  /* 0x0000001404001986 */ /* 0x0003e4000c101d0a */
[-C--:B------:R-:W-:Y:S01]  /*29030*/  IMAD.WIDE R10, R12, R3.reuse, c[0x0][0x170] ;  /* 0x00005c000c0a7625 */ /* 0x080fe200078e0203 */
[C---:B------:R-:W-:Y:S01]  /*29040*/  LOP3.LUT R53, R149.reuse, 0x38, RZ, 0xfc, !PT ;  /* 0x0000003895357812 */ /* 0x040fe200078efcff */
[----:B------:R3:W-:Y:S02]  /*29050*/  @P2 STG.E.128 [R6.64], R16 ;  /* 0x0000001006002986 */ /* 0x0007e4000c101d0a */
[----:B------:R-:W-:Y:S01]  /*29060*/  IMAD.WIDE R12, R14, R3, c[0x0][0x170] ;  /* 0x00005c000e0c7625 */ /* 0x000fe200078e0203 */
[----:B-----5:R-:W-:Y:S01]  /*29070*/  LOP3.LUT R55, R149, 0x3c, RZ, 0xfc, !PT ;  /* 0x0000003c95377812 */ /* 0x020fe200078efcff */
[----:B------:R4:W-:Y:S01]  /*29080*/  @P3 STG.E.128 [R8.64], R80 ;  /* 0x0000005008003986 */ /* 0x0009e2000c101d0a */
[----:B------:R-:W-:-:S02]  /*29090*/  ISETP.LT.AND P1, PT, R15, c[0x0][0x178], !P0 ;  /* 0x00005e000f007a0c */ /* 0x000fc40004721270 */
[----:B------:R-:W-:Y:S01]  /*290a0*/  ISETP.LT.AND P2, PT, R49, c[0x0][0x178], !P0 ;  /* 0x00005e0031007a0c */ /* 0x000fe20004741270 */
[----:B------:R5:W-:Y:S01]  /*290b0*/  @P4 STG.E.128 [R10.64], R32 ;  /* 0x000000200a004986 */ /* 0x000be2000c101d0a */
[----:B------:R-:W-:Y:S02]  /*290c0*/  ISETP.LT.AND P3, PT, R51, c[0x0][0x178], !P0 ;  /* 0x00005e0033007a0c */ /* 0x000fe40004761270 */
[----:B------:R-:W-:Y:S01]  /*290d0*/  ISETP.LT.AND P4, PT, R53, c[0x0][0x178], !P0 ;  /* 0x00005e0035007a0c */ /* 0x000fe20004781270 */
[----:B------:R2:W-:Y:S01]  /*290e0*/  @P5 STG.E.128 [R12.64], R28 ;  /* 0x0000001c0c005986 */ /* 0x0005e2000c101d0a */
[----:B------:R-:W-:Y:S02]  /*290f0*/  ISETP.LT.AND P5, PT, R55, c[0x0][0x178], !P0 ;  /* 0x00005e0037007a0c */ /* 0x000fe400047a1270 */
[-C--:B-1----:R-:W-:Y:S01]  /*29100*/  LEA R4, R15, R0.reuse, 0x8 ;  /* 0x000000000f047211 */ /* 0x082fe200078e40ff */
[----:B------:R-:W1:Y:S01]  /*29110*/  LDS.128 R28, [R2] ;  /* 0x00000000021c7984 */ /* 0x000e620000000c00 */
[----:B---3--:R-:W-:-:S02]  /*29120*/  LEA R6, R49, R0, 0x8 ;  /* 0x0000000031067211 */ /* 0x008fc400078e40ff */
[-C--:B----4-:R-:W-:Y:S01]  /*29130*/  LEA R8, R51, R0.reuse, 0x8 ;  /* 0x0000000033087211 */ /* 0x090fe200078e40ff */
[-C--:B------:R-:W-:Y:S01]  /*29140*/  IMAD.WIDE R4, R4, R3.reuse, c[0x0][0x170] ;  /* 0x00005c0004047625 */ /* 0x080fe200078e0203 */
[----:B------:R-:W-:Y:S01]  /*29150*/  LOP3.LUT R17, R149, 0x44, RZ, 0xfc, !PT ;  /* 0x0000004495117812 */ /* 0x000fe200078efcff */
[----:B------:R-:W3:Y:S01]  /*29160*/  LDS.128 R32, [R2+0x840] ;  /* 0x0008400002207984 */ /* 0x000ee20000000c00 */
[-C--:B-----5:R-:W-:Y:S01]  /*29170*/  LEA R10, R53, R0.reuse, 0x8 ;  /* 0x00000000350a7211 */ /* 0x0a0fe200078e40ff */
[----:B------:R-:W-:Y:S01]  /*29180*/  IMAD.WIDE R6, R6, R3, c[0x0][0x170] ;  /* 0x00005c0006067625 */ /* 0x000fe200078e0203 */
[----:B--2---:R-:W-:-:S03]  /*29190*/  LEA R12, R55, R0, 0x8 ;  /* 0x00000000370c7211 */ /* 0x004fc600078e40ff */
[-C--:B------:R-:W-:Y:S01]  /*291a0*/  IMAD.WIDE R8, R8, R3.reuse, c[0x0][0x170] ;  /* 0x00005c0008087625 */ /* 0x080fe200078e0203 */
[C---:B------:R-:W-:Y:S01]  /*291b0*/  LOP3.LUT R15, R149.reuse, 0x40, RZ, 0xfc, !PT ;  /* 0x00000040950f7812 */ /* 0x040fe200078efcff */
[----:B------:R2:W-:Y:S01]  /*291c0*/  @P1 STG.E.128 [R4.64], R24 ;  /* 0x0000001804001986 */ /* 0x0005e2000c101d0a */
[C---:B------:R-:W-:Y:S01]  /*291d0*/  LOP3.LUT R19, R149.reuse, 0x48, RZ, 0xfc, !PT ;  /* 0x0000004895137812 */ /* 0x040fe200078efcff */
[-C--:B------:R-:W-:Y:S01]  /*291e0*/  IMAD.WIDE R10, R10, R3.reuse, c[0x0][0x170] ;  /* 0x00005c000a0a7625 */ /* 0x080fe200078e0203 */
[C---:B------:R-:W-:Y:S01]  /*291f0*/  LOP3.LUT R21, R149.reuse, 0x4c, RZ, 0xfc, !PT ;  /* 0x0000004c95157812 */ /* 0x040fe200078efcff */
[----:B------:R4:W-:Y:S02]  /*29200*/  @P2 STG.E.128 [R6.64], R96 ;  /* 0x0000006006002986 */ /* 0x0009e4000c101d0a */
[----:B------:R-:W-:Y:S01]  /*29210*/  IMAD.WIDE R12, R12, R3, c[0x0][0x170] ;  /* 0x00005c000c0c7625 */ /* 0x000fe200078e0203 */
[----:B------:R-:W-:Y:S01]  /*29220*/  LOP3.LUT R23, R149, 0x50, RZ, 0xfc, !PT ;  /* 0x0000005095177812 */ /* 0x000fe200078efcff */
        /* <DEDUP_REMOVED lines=8> */
[-C--:B--2---:R-:W-:Y:S01]  /*292b0*/  LEA R4, R15, R0.reuse, 0x8 ;  /* 0x000000000f047211 */ /* 0x084fe200078e40ff */
[----:B------:R-:W2:Y:S01]  /*292c0*/  LDS.128 R48, [R2+0x1080] ;  /* 0x0010800002307984 */ /* 0x000ea20000000c00 */
[----:B----4-:R-:W-:-:S02]  /*292d0*/  LEA R6, R17, R0, 0x8 ;  /* 0x0000000011067211 */ /* 0x010fc400078e40ff */
[-C--:B-----5:R-:W-:Y:S01]  /*292e0*/  LEA R8, R19, R0.reuse, 0x8 ;  /* 0x0000000013087211 */ /* 0x0a0fe200078e40ff */
[----:B------:R-:W-:Y:S01]  /*292f0*/  IMAD.WIDE R4, R4, R3, c[0x0][0x170] ;  /* 0x00005c0004047625 */ /* 0x000fe200078e0203 */
[----:B-1----:R-:W-:-:S03]  /*29300*/  LEA R10, R21, R0, 0x8 ;  /* 0x00000000150a7211 */ /* 0x002fc600078e40ff */
[----:B------:R-:W-:Y:S01]  /*29310*/  IMAD.WIDE R6, R6, R3, c[0x0][0x170] ;  /* 0x00005c0006067625 */ /* 0x000fe200078e0203 */
[----:B---3--:R-:W-:-:S03]  /*29320*/  LEA R12, R23, R0, 0x8 ;  /* 0x00000000170c7211 */ /* 0x008fc600078e40ff */
[-C--:B------:R-:W-:Y:S01]  /*29330*/  IMAD.WIDE R8, R8, R3.reuse, c[0x0][0x170] ;  /* 0x00005c0008087625 */ /* 0x080fe200078e0203 */
[C---:B------:R-:W-:Y:S02]  /*29340*/  LOP3.LUT R15, R149.reuse, 0x54, RZ, 0xfc, !PT ;  /* 0x00000054950f7812 */ /* 0x040fe400078efcff */
[C---:B------:R-:W-:Y:S01]  /*29350*/  LOP3.LUT R17, R149.reuse, 0x58, RZ, 0xfc, !PT ;  /* 0x0000005895117812 */ /* 0x040fe200078efcff */
[-C--:B------:R-:W-:Y:S01]  /*29360*/  IMAD.WIDE R10, R10, R3.reuse, c[0x0][0x170] ;  /* 0x00005c000a0a7625 */ /* 0x080fe200078e0203 */
[C---:B------:R-:W-:Y:S01]  /*29370*/  LOP3.LUT R19, R149.reuse, 0x5c, RZ, 0xfc, !PT ;  /* 0x0000005c95137812 */ /* 0x040fe200078efcff */
[----:B------:R1:W-:Y:S01]  /*29380*/  @P1 STG.E.128 [R4.64], R112 ;  /* 0x0000007004001986 */ /* 0x0003e2000c101d0a */
[C---:B------:R-:W-:Y:S01]  /*29390*/  LOP3.LUT R21, R149.reuse, 0x60, RZ, 0xfc, !PT ;  /* 0x0000006095157812 */ /* 0x040fe200078efcff */
[----:B------:R-:W-:Y:S01]  /*293a0*/  IMAD.WIDE R12, R12, R3, c[0x0][0x170] ;  /* 0x00005c000c0c7625 */ /* 0x000fe200078e0203 */
[----:B------:R-:W-:Y:S01]  /*293b0*/  LOP3.LUT R23, R149, 0x64, RZ, 0xfc, !PT ;  /* 0x0000006495177812 */ /* 0x000fe200078efcff */
[----:B------:R3:W-:Y:S01]  /*293c0*/  @P2 STG.E.128 [R6.64], R108 ;  /* 0x0000006c06002986 */ /* 0x0007e2000c101d0a */
[----:B------:R-:W-:-:S02]  /*293d0*/  ISETP.LT.AND P1, PT, R15, c[0x0][0x178], !P0 ;  /* 0x00005e000f007a0c */ /* 0x000fc40004721270 */
[----:B------:R-:W-:Y:S01]  /*293e0*/  ISETP.LT.AND P2, PT, R17, c[0x0][0x178], !P0 ;  /* 0x00005e0011007a0c */ /* 0x000fe20004741270 */
[----:B------:R4:W-:Y:S01]  /*293f0*/  @P3 STG.E.128 [R8.64], R104 ;  /* 0x0000006808003986 */ /* 0x0009e2000c101d0a */
[----:B------:R-:W-:-:S03]  /*29400*/  ISETP.LT.AND P3, PT, R19, c[0x0][0x178], !P0 ;  /* 0x00005e0013007a0c */ /* 0x000fc60004761270 */
[----:B------:R5:W-:Y:S01]  /*29410*/  @P4 STG.E.128 [R10.64], R100 ;  /* 0x000000640a004986 */ /* 0x000be2000c101d0a */
[----:B------:R-:W-:-:S03]  /*29420*/  ISETP.LT.AND P4, PT, R21, c[0x0][0x178], !P0 ;  /* 0x00005e0015007a0c */ /* 0x000fc60004781270 */
[----:B------:R2:W-:Y:S01]  /*29430*/  @P5 STG.E.128 [R12.64], R140 ;  /* 0x0000008c0c005986 */ /* 0x0005e2000c101d0a */
[----:B------:R-:W-:Y:S02]  /*29440*/  ISETP.LT.AND P5, PT, R23, c[0x0][0x178], !P0 ;  /* 0x00005e0017007a0c */ /* 0x000fe400047a1270 */
[-C--:B-1----:R-:W-:Y:S02]  /*29450*/  LEA R4, R15, R0.reuse, 0x8 ;  /* 0x000000000f047211 */ /* 0x082fe400078e40ff */
[-C--:B---3--:R-:W-:Y:S02]  /*29460*/  LEA R6, R17, R0.reuse, 0x8 ;  /* 0x0000000011067211 */ /* 0x088fe400078e40ff */
[-C--:B----4-:R-:W-:Y:S01]  /*29470*/  LEA R8, R19, R0.reuse, 0x8 ;  /* 0x0000000013087211 */ /* 0x090fe200078e40ff */
[----:B------:R-:W-:Y:S01]  /*29480*/  IMAD.WIDE R4, R4, R3, c[0x0][0x170] ;  /* 0x00005c0004047625 */ /* 0x000fe200078e0203 */
[----:B-----5:R-:W-:-:S03]  /*29490*/  LEA R10, R21, R0, 0x8 ;  /* 0x00000000150a7211 */ /* 0x020fc600078e40ff */
[----:B------:R-:W-:Y:S01]  /*294a0*/  IMAD.WIDE R6, R6, R3, c[0x0][0x170] ;  /* 0x00005c0006067625 */ /* 0x000fe200078e0203 */
[----:B--2---:R-:W-:-:S03]  /*294b0*/  LEA R12, R23, R0, 0x8 ;  /* 0x00000000170c7211 */ /* 0x004fc600078e40ff */
        /* <DEDUP_REMOVED lines=11> */
[----:B------:R-:W-:Y:S01]  /*29570*/  LOP3.LUT R25, R149, 0x7c, RZ, 0xfc, !PT ;  /* 0x0000007c95197812 */ /* 0x000fe200078efcff */
[----:B------:R3:W-:Y:S01]  /*29580*/  @P3 STG.E.128 [R8.64], R116 ;  /* 0x0000007408003986 */ /* 0x0007e2000c101d0a */
[----:B------:R-:W-:Y:S02]  /*29590*/  ISETP.LT.AND P2, PT, R17, c[0x0][0x178], !P0 ;  /* 0x00005e0011007a0c */ /* 0x000fe40004741270 */
[----:B------:R-:W-:Y:S01]  /*295a0*/  ISETP.LT.AND P3, PT, R19, c[0x0][0x178], !P0 ;  /* 0x00005e0013007a0c */ /* 0x000fe20004761270 */
[----:B------:R4:W-:Y:S01]  /*295b0*/  @P4 STG.E.128 [R10.64], R128 ;  /* 0x000000800a004986 */ /* 0x0009e2000c101d0a */
[----:B------:R-:W-:-:S03]  /*295c0*/  ISETP.LT.AND P4, PT, R21, c[0x0][0x178], !P0 ;  /* 0x00005e0015007a0c */ /* 0x000fc60004781270 */
[----:B------:R5:W-:Y:S01]  /*295d0*/  @P5 STG.E.128 [R12.64], R44 ;  /* 0x0000002c0c005986 */ /* 0x000be2000c101d0a */
[----:B------:R-:W-:Y:S02]  /*295e0*/  ISETP.LT.AND P5, PT, R23, c[0x0][0x178], !P0 ;  /* 0x00005e0017007a0c */ /* 0x000fe400047a1270 */
[-C--:B-1----:R-:W-:Y:S02]  /*295f0*/  LEA R4, R15, R0.reuse, 0x8 ;  /* 0x000000000f047211 */ /* 0x082fe400078e40ff */
[----:B------:R-:W-:Y:S02]  /*29600*/  ISETP.LT.AND P0, PT, R25, c[0x0][0x178], !P0 ;  /* 0x00005e0019007a0c */ /* 0x000fe40004701270 */
[-C--:B--2---:R-:W-:Y:S02]  /*29610*/  LEA R6, R17, R0.reuse, 0x8 ;  /* 0x0000000011067211 */ /* 0x084fe400078e40ff */
[-C--:B---3--:R-:W-:Y:S01]  /*29620*/  LEA R8, R19, R0.reuse, 0x8 ;  /* 0x0000000013087211 */ /* 0x088fe200078e40ff */
[----:B------:R-:W-:Y:S01]  /*29630*/  IMAD.WIDE R4, R4, R3, c[0x0][0x170] ;  /* 0x00005c0004047625 */ /* 0x000fe200078e0203 */
[----:B----4-:R-:W-:-:S03]  /*29640*/  LEA R10, R21, R0, 0x8 ;  /* 0x00000000150a7211 */ /* 0x010fc600078e40ff */
[----:B------:R-:W-:Y:S01]  /*29650*/  IMAD.WIDE R6, R6, R3, c[0x0][0x170] ;  /* 0x00005c0006067625 */ /* 0x000fe200078e0203 */
[----:B-----5:R-:W-:-:S03]  /*29660*/  LEA R12, R23, R0, 0x8 ;  /* 0x00000000170c7211 */ /* 0x020fc600078e40ff */
[-C--:B------:R-:W-:Y:S01]  /*29670*/  IMAD.WIDE R8, R8, R3.reuse, c[0x0][0x170] ;  /* 0x00005c0008087625 */ /* 0x080fe200078e0203 */
[----:B------:R1:W-:Y:S03]  /*29680*/  @P1 STG.E.128 [R4.64], R40 ;  /* 0x0000002804001986 */ /* 0x0003e6000c101d0a */
[-C--:B------:R-:W-:Y:S01]  /*29690*/  IMAD.WIDE R10, R10, R3.reuse, c[0x0][0x170] ;  /* 0x00005c000a0a7625 */ /* 0x080fe200078e0203 */
[----:B------:R1:W-:Y:S03]  /*296a0*/  @P2 STG.E.128 [R6.64], R36 ;  /* 0x0000002406002986 */ /* 0x0003e6000c101d0a */
[----:B------:R-:W-:Y:S01]  /*296b0*/  IMAD.WIDE R12, R12, R3, c[0x0][0x170] ;  /* 0x00005c000c0c7625 */ /* 0x000fe200078e0203 */
[----:B------:R1:W-:Y:S04]  /*296c0*/  @P3 STG.E.128 [R8.64], R28 ;  /* 0x0000001c08003986 */ /* 0x0003e8000c101d0a */
[----:B------:R1:W-:Y:S04]  /*296d0*/  @P4 STG.E.128 [R10.64], R32 ;  /* 0x000000200a004986 */ /* 0x0003e8000c101d0a */
[----:B------:R1:W-:Y:S01]  /*296e0*/  @P5 STG.E.128 [R12.64], R48 ;  /* 0x000000300c005986 */ /* 0x0003e2000c101d0a */
[----:B------:R-:W-:Y:S05]  /*296f0*/  @!P0 EXIT ;  /* 0x000000000000894d */ /* 0x000fea0003800000 */
[----:B-1----:R-:W1:Y:S01]  /*29700*/  LDS.128 R8, [R2+0x18c0] ;  /* 0x0018c00002087984 */ /* 0x002e620000000c00 */
[----:B------:R-:W-:-:S05]  /*29710*/  LEA R4, R25, R0, 0x8 ;  /* 0x0000000019047211 */ /* 0x000fca00078e40ff */
[----:B------:R-:W-:-:S05]  /*29720*/  IMAD.WIDE R4, R4, R3, c[0x0][0x170] ;  /* 0x00005c0004047625 */ /* 0x000fca00078e0203 */
[----:B-1----:R-:W-:Y:S01]  /*29730*/  STG.E.128 [R4.64], R8 ;  /* 0x0000000804007986 */ /* 0x002fe2000c101d0a */
[----:B------:R-:W-:Y:S05]  /*29740*/  EXIT ;  /* 0x000000000000794d */ /* 0x000fea0003800000 */
.L_x_2:
[----:B------:R-:W-:-:S00]  /*29750*/  BRA `(.L_x_2) ;  /* 0xfffffff000007947 */ /* 0x000fc0000383ffff */
[----:B------:R-:W-:-:S00]  /*29760*/  NOP ;  /* 0x0000000000007918 */ /* 0x000fc00000000000 */
        /* <DEDUP_REMOVED lines=9> */
.L_x_3:


//--------------------- .nv.shared.triton_mm      --------------------------
	.section	.nv.shared.triton_mm,"aw",@nobits
	.align	16
